def matmul_kernel(
    a_ptr,
    b_ptr,
    c_ptr,
    M,
    N,
    K,
    stride_am,
    stride_ak,
    stride_bk,
    stride_bn,
    stride_cm,
    stride_cn,
    BLOCK_M: tl.constexpr,
    BLOCK_N: tl.constexpr,
    BLOCK_K: tl.constexpr,
    GROUP_M: tl.constexpr,
):
    pid = tl.program_id(axis=0)
    num_pid_m = tl.cdiv(M, BLOCK_M)
    num_pid_n = tl.cdiv(N, BLOCK_N)
    num_pid_in_group = GROUP_M * num_pid_n
    group_id = pid // num_pid_in_group
    first_pid_m = group_id * GROUP_M
    group_size_m = min(num_pid_m - first_pid_m, GROUP_M)
    pid_m = first_pid_m + ((pid % num_pid_in_group) % group_size_m)
    pid_n = (pid % num_pid_in_group) // group_size_m

    offs_am = (pid_m * BLOCK_M + tl.arange(0, BLOCK_M)) % M
    offs_bn = (pid_n * BLOCK_N + tl.arange(0, BLOCK_N)) % N
    offs_k = tl.arange(0, BLOCK_K)
    a_ptrs = a_ptr + offs_am[:, None] * stride_am + offs_k[None, :] * stride_ak
    b_ptrs = b_ptr + offs_k[:, None] * stride_bk + offs_bn[None, :] * stride_bn

    acc = tl.zeros((BLOCK_M, BLOCK_N), dtype=tl.float32)
    for kk in range(0, tl.cdiv(K, BLOCK_K)):
        a = tl.load(a_ptrs, mask=offs_k[None, :] < K - kk * BLOCK_K, other=0.0)
        b = tl.load(b_ptrs, mask=offs_k[:, None] < K - kk * BLOCK_K, other=0.0)
        acc = tl.dot(a, b, acc)
        a_ptrs += BLOCK_K * stride_ak
        b_ptrs += BLOCK_K * stride_bk

    c = acc.to(c_ptr.dtype.element_ty)
    offs_cm = pid_m * BLOCK_M + tl.arange(0, BLOCK_M)
    offs_cn = pid_n * BLOCK_N + tl.arange(0, BLOCK_N)
    c_ptrs = c_ptr + offs_cm[:, None] * stride_cm + offs_cn[None, :] * stride_cn
    mask = (offs_cm[:, None] < M) & (offs_cn[None, :] < N)
    tl.store(c_ptrs, c, mask=mask)

# config = {"BLOCK_K": 64, "BLOCK_M": 128, "BLOCK_N": 256, "GROUP_M": 4, "arch": "sm_90", "dtype": "fp8e5m2", "num_ctas": 1, "num_stages": 3, "num_warps": 4}
# arch = sm_90


// ===== COMPILED SASS (sm_90a) =====

	.target	sm_90a

	.elftype	@"ET_EXEC"


//--------------------- .note.nv.tkinfo           --------------------------
	.section	.note.nv.tkinfo,"",@"SHT_NOTE"
	.sectionflags	@"SHF_NOTE_NV_TKINFO"
	.tkinfo
        /*0018*/ 	.word	0x00000002
        /*0030*/ 	.string	""
        /*0030*/ 	.string	"ptxas"
        /*0030*/ 	.string	"Cuda compilation tools, release 13.0, V13.0.88"
        /*0030*/ 	.string	"Build cuda_13.0.r13.0/compiler.36424714_0"
        /*0030*/ 	.string	"-v  -suppress-debug-info  -lineinfo  -arch sm_90a "



//--------------------- .note.nv.cuinfo           --------------------------
	.section	.note.nv.cuinfo,"",@"SHT_NOTE"
	.sectionflags	@"SHF_NOTE_NV_CUINFO"
        /*0018*/ 	.short	0x0002
        /*001a*/ 	.short	0x005a
        /*001c*/ 	.short	0x0082
	.zero		2


//--------------------- .nv.info                  --------------------------
	.section	.nv.info,"",@"SHT_CUDA_INFO"
	.align	4


	//----- nvinfo : EIATTR_REGCOUNT
	.align		4
        /*0000*/ 	.byte	0x04, 0x2f
        /*0002*/ 	.short	(.L_1 - .L_0)
	.align		4
.L_0:
        /*0004*/ 	.word	index@(matmul_kernel)
        /*0008*/ 	.word	0x000000ff


	//----- nvinfo : EIATTR_FRAME_SIZE
	.align		4
.L_1:
        /*000c*/ 	.byte	0x04, 0x11
        /*000e*/ 	.short	(.L_3 - .L_2)
	.align		4
.L_2:
        /*0010*/ 	.word	index@(matmul_kernel)
        /*0014*/ 	.word	0x00000ae8


	//----- nvinfo : EIATTR_MIN_STACK_SIZE
	.align		4
.L_3:
        /*0018*/ 	.byte	0x04, 0x12
        /*001a*/ 	.short	(.L_5 - .L_4)
	.align		4
.L_4:
        /*001c*/ 	.word	index@(matmul_kernel)
        /*0020*/ 	.word	0x00000ae8
.L_5:


//--------------------- .nv.compat                --------------------------
	.section	.nv.compat,"",@"SHT_CUDA_COMPAT_INFO"
	.align	4
        /*0000*/ 	.byte	0x02, 0x09, 0x01, 0x00, 0x02, 0x02, 0x04, 0x00, 0x02, 0x05, 0x05, 0x00, 0x03, 0x07, 0x01, 0x01
        /*0010*/ 	.byte	0x02, 0x03, 0x00, 0x00, 0x02, 0x06, 0x01, 0x00, 0x04, 0x0b, 0x08, 0x00, 0x00, 0x00, 0x00, 0x00
        /*0020*/ 	.byte	0x00, 0x00, 0x00, 0x00


//--------------------- .nv.info.matmul_kernel    --------------------------
	.section	.nv.info.matmul_kernel,"",@"SHT_CUDA_INFO"
	.sectionflags	@""
	.align	4


	//----- nvinfo : EIATTR_CUDA_API_VERSION
	.align		4
        /*0000*/ 	.byte	0x04, 0x37
        /*0002*/ 	.short	(.L_7 - .L_6)
.L_6:
        /*0004*/ 	.word	0x00000082


	//----- nvinfo : EIATTR_KPARAM_INFO
	.align		4
.L_7:
        /*0008*/ 	.byte	0x04, 0x17
        /*000a*/ 	.short	(.L_9 - .L_8)
.L_8:
        /*000c*/ 	.word	0x00000000
        /*0010*/ 	.short	0x000d
        /*0012*/ 	.short	0x0048
        /*0014*/ 	.byte	0x00, 0xf4, 0x21, 0x00


	//----- nvinfo : EIATTR_KPARAM_INFO
	.align		4
.L_9:
        /*0018*/ 	.byte	0x04, 0x17
        /*001a*/ 	.short	(.L_11 - .L_10)
.L_10:
        /*001c*/ 	.word	0x00000000
        /*0020*/ 	.short	0x000c
        /*0022*/ 	.short	0x0040
        /*0024*/ 	.byte	0x00, 0xf4, 0x21, 0x00


	//----- nvinfo : EIATTR_KPARAM_INFO
	.align		4
.L_11:
        /*0028*/ 	.byte	0x04, 0x17
        /*002a*/ 	.short	(.L_13 - .L_12)
.L_12:
        /*002c*/ 	.word	0x00000000
        /*0030*/ 	.short	0x000b
        /*0032*/ 	.short	0x0038
        /*0034*/ 	.byte	0x00, 0xf0, 0x11, 0x00


	//----- nvinfo : EIATTR_KPARAM_INFO
	.align		4
.L_13:
        /*0038*/ 	.byte	0x04, 0x17
        /*003a*/ 	.short	(.L_15 - .L_14)
.L_14:
        /*003c*/ 	.word	0x00000000
        /*0040*/ 	.short	0x000a
        /*0042*/ 	.short	0x0034
        /*0044*/ 	.byte	0x00, 0xf0, 0x11, 0x00


	//----- nvinfo : EIATTR_KPARAM_INFO
	.align		4
.L_15:
        /*0048*/ 	.byte	0x04, 0x17
        /*004a*/ 	.short	(.L_17 - .L_16)
.L_16:
        /*004c*/ 	.word	0x00000000
        /*0050*/ 	.short	0x0009
        /*0052*/ 	.short	0x0030
        /*0054*/ 	.byte	0x00, 0xf0, 0x11, 0x00


	//----- nvinfo : EIATTR_KPARAM_INFO
	.align		4
.L_17:
        /*0058*/ 	.byte	0x04, 0x17
        /*005a*/ 	.short	(.L_19 - .L_18)
.L_18:
        /*005c*/ 	.word	0x00000000
        /*0060*/ 	.short	0x0008
        /*0062*/ 	.short	0x002c
        /*0064*/ 	.byte	0x00, 0xf0, 0x11, 0x00


	//----- nvinfo : EIATTR_KPARAM_INFO
	.align		4
.L_19:
        /*0068*/ 	.byte	0x04, 0x17
        /*006a*/ 	.short	(.L_21 - .L_20)
.L_20:
        /*006c*/ 	.word	0x00000000
        /*0070*/ 	.short	0x0007
        /*0072*/ 	.short	0x0028
        /*0074*/ 	.byte	0x00, 0xf0, 0x11, 0x00


	//----- nvinfo : EIATTR_KPARAM_INFO
	.align		4
.L_21:
        /*0078*/ 	.byte	0x04, 0x17
        /*007a*/ 	.short	(.L_23 - .L_22)
.L_22:
        /*007c*/ 	.word	0x00000000
        /*0080*/ 	.short	0x0006
        /*0082*/ 	.short	0x0024
        /*0084*/ 	.byte	0x00, 0xf0, 0x11, 0x00


	//----- nvinfo : EIATTR_KPARAM_INFO
	.align		4
.L_23:
        /*0088*/ 	.byte	0x04, 0x17
        /*008a*/ 	.short	(.L_25 - .L_24)
.L_24:
        /*008c*/ 	.word	0x00000000
        /*0090*/ 	.short	0x0005
        /*0092*/ 	.short	0x0020
        /*0094*/ 	.byte	0x00, 0xf0, 0x11, 0x00


	//----- nvinfo : EIATTR_KPARAM_INFO
	.align		4
.L_25:
        /*0098*/ 	.byte	0x04, 0x17
        /*009a*/ 	.short	(.L_27 - .L_26)
.L_26:
        /*009c*/ 	.word	0x00000000
        /*00a0*/ 	.short	0x0004
        /*00a2*/ 	.short	0x001c
        /*00a4*/ 	.byte	0x00, 0xf0, 0x11, 0x00


	//----- nvinfo : EIATTR_KPARAM_INFO
	.align		4
.L_27:
        /*00a8*/ 	.byte	0x04, 0x17
        /*00aa*/ 	.short	(.L_29 - .L_28)
.L_28:
        /*00ac*/ 	.word	0x00000000
        /*00b0*/ 	.short	0x0003
        /*00b2*/ 	.short	0x0018
        /*00b4*/ 	.byte	0x00, 0xf0, 0x11, 0x00


	//----- nvinfo : EIATTR_KPARAM_INFO
	.align		4
.L_29:
        /*00b8*/ 	.byte	0x04, 0x17
        /*00ba*/ 	.short	(.L_31 - .L_30)
.L_30:
        /*00bc*/ 	.word	0x00000000
        /*00c0*/ 	.short	0x0002
        /*00c2*/ 	.short	0x0010
        /*00c4*/ 	.byte	0x00, 0xf4, 0x21, 0x00


	//----- nvinfo : EIATTR_KPARAM_INFO
	.align		4
.L_31:
        /*00c8*/ 	.byte	0x04, 0x17
        /*00ca*/ 	.short	(.L_33 - .L_32)
.L_32:
        /*00cc*/ 	.word	0x00000000
        /*00d0*/ 	.short	0x0001
        /*00d2*/ 	.short	0x0008
        /*00d4*/ 	.byte	0x00, 0xf4, 0x21, 0x00


	//----- nvinfo : EIATTR_KPARAM_INFO
	.align		4
.L_33:
        /*00d8*/ 	.byte	0x04, 0x17
        /*00da*/ 	.short	(.L_35 - .L_34)
.L_34:
        /*00dc*/ 	.word	0x00000000
        /*00e0*/ 	.short	0x0000
        /*00e2*/ 	.short	0x0000
        /*00e4*/ 	.byte	0x00, 0xf4, 0x21, 0x00


	//----- nvinfo : EIATTR_SPARSE_MMA_MASK
	.align		4
.L_35:
        /*00e8*/ 	.byte	0x03, 0x50
        /*00ea*/ 	.short	0x0000


	//----- nvinfo : EIATTR_MAXREG_COUNT
	.align		4
        /*00ec*/ 	.byte	0x03, 0x1b
        /*00ee*/ 	.short	0x00ff


	//----- nvinfo : EIATTR_NUM_BARRIERS
	.align		4
        /*00f0*/ 	.byte	0x02, 0x4c
        /*00f2*/ 	.byte	0x01
	.zero		1


	//----- nvinfo : EIATTR_ANNOTATIONS
	.align		4
        /*00f4*/ 	.byte	0x04, 0x55
        /*00f6*/ 	.short	(.L_37 - .L_36)


	//   ....[0]....
.L_36:
        /*00f8*/ 	.word	0x00000001
        /*00fc*/ 	.byte	0x20, 0x05, 0x00, 0x00, 0x01, 0x00, 0x00, 0x00, 0x50, 0x05, 0x00, 0x00, 0x01, 0x00, 0x00, 0x00
        /* <DEDUP_REMOVED lines=1074> */
        /*442c*/ 	.byte	0x20, 0x87, 0x01, 0x00, 0x01, 0x00, 0x00, 0x00, 0x50, 0x87, 0x01, 0x00


	//----- nvinfo : EIATTR_MERCURY_ISA_VERSION
	.align		4
.L_37:
        /*4438*/ 	.byte	0x03, 0x5f
        /*443a*/ 	.short	0x0101


	//----- nvinfo : EIATTR_EXIT_INSTR_OFFSETS
	.align		4
        /*443c*/ 	.byte	0x04, 0x1c
        /*443e*/ 	.short	(.L_39 - .L_38)


	//   ....[0]....
.L_38:
        /*4440*/ 	.word	0x00022070


	//   ....[1]....
        /*4444*/ 	.word	0x00022090


	//----- nvinfo : EIATTR_REQNTID
	.align		4
.L_39:
        /*4448*/ 	.byte	0x04, 0x10
        /*444a*/ 	.short	(.L_41 - .L_40)
.L_40:
        /*444c*/ 	.word	0x00000080
        /*4450*/ 	.word	0x00000001
        /*4454*/ 	.word	0x00000001


	//----- nvinfo : EIATTR_CBANK_PARAM_SIZE
	.align		4
.L_41:
        /*4458*/ 	.byte	0x03, 0x19
        /*445a*/ 	.short	0x0050


	//----- nvinfo : EIATTR_PARAM_CBANK
	.align		4
        /*445c*/ 	.byte	0x04, 0x0a
        /*445e*/ 	.short	(.L_43 - .L_42)
	.align		4
.L_42:
        /*4460*/ 	.word	index@(.nv.constant0.matmul_kernel)
        /*4464*/ 	.short	0x0210
        /*4466*/ 	.short	0x0050


	//----- nvinfo : EIATTR_SW_WAR
	.align		4
.L_43:
        /*4468*/ 	.byte	0x04, 0x36
        /*446a*/ 	.short	(.L_45 - .L_44)
.L_44:
        /*446c*/ 	.word	0x00000008
.L_45:


//--------------------- .nv.callgraph             --------------------------
	.section	.nv.callgraph,"",@"SHT_CUDA_CALLGRAPH"
	.align	4
	.sectionentsize	8
	.align		4
        /*0000*/ 	.word	0x00000000
	.align		4
        /*0004*/ 	.word	0xffffffff
	.align		4
        /*0008*/ 	.word	0x00000000
	.align		4
        /*000c*/ 	.word	0xfffffffe
	.align		4
        /*0010*/ 	.word	0x00000000
	.align		4
        /*0014*/ 	.word	0xfffffffd
	.align		4
        /*0018*/ 	.word	0x00000000
	.align		4
        /*001c*/ 	.word	0xfffffffc


//--------------------- .text.matmul_kernel       --------------------------
	.section	.text.matmul_kernel,"ax",@progbits
	.align	128
        .global         matmul_kernel
        .type           matmul_kernel,@function
        .size           matmul_kernel,(.L_x_4 - matmul_kernel)
        .other          matmul_kernel,@"STO_CUDA_ENTRY STV_DEFAULT"
matmul_kernel:
.text.matmul_kernel:
[----:B------:R-:W0:Y:S08]  /*0000*/  LDC R1, c[0x0][0x28] ;  /* 0x00000a00ff017b82 */ /* 0x000e300000000800 */
[----:B------:R-:W1:Y:S01]  /*0010*/  LDC.64 R18, c[0x0][0x228] ;  /* 0x00008a00ff127b82 */ /* 0x000e620000000a00 */
[----:B------:R-:W2:Y:S01]  /*0020*/  S2R R5, SR_CTAID.X ;  /* 0x0000000000057919 */ /* 0x000ea20000002500 */
[----:B0-----:R-:W-:Y:S01]  /*0030*/  VIADD R1, R1, 0xfffff518 ;  /* 0xfffff51801017836 */ /* 0x001fe20000000000 */
[----:B------:R-:W-:Y:S01]  /*0040*/  UMOV UR4, 0x400 ;  /* 0x0000040000047882 */ /* 0x000fe20000000000 */
[----:B------:R-:W-:Y:S01]  /*0050*/  ULDC.64 UR16, c[0x0][0x208] ;  /* 0x0000820000107ab9 */ /* 0x000fe20000000a00 */
[----:B------:R-:W0:Y:S03]  /*0060*/  S2R R153, SR_TID.X ;  /* 0x0000000000997919 */ /* 0x000e260000002100 */
[----:B------:R-:W3:Y:S08]  /*0070*/  LDC R21, c[0x0][0x230] ;  /* 0x00008c00ff157b82 */ /* 0x000ef00000000800 */
[----:B------:R-:W4:Y:S01]  /*0080*/  S2UR UR12, SR_CgaCtaId ;  /* 0x00000000000c79c3 */ /* 0x000f220000008800 */
[----:B-1----:R-:W-:-:S05]  /*0090*/  VIADD R0, R19, 0xff ;  /* 0x000000ff13007836 */ /* 0x002fca0000000000 */
[----:B------:R-:W-:Y:S01]  /*00a0*/  SHF.R.S32.HI R3, RZ, 0x1f, R0 ;  /* 0x0000001fff037819 */ /* 0x000fe20000011400 */
[----:B---3--:R-:W-:-:S03]  /*00b0*/  VIADD R21, R21, 0x3f ;  /* 0x0000003f15157836 */ /* 0x008fc60000000000 */
[----:B------:R-:W-:Y:S02]  /*00c0*/  LEA.HI R3, R3, R0, RZ, 0x8 ;  /* 0x0000000003037211 */ /* 0x000fe400078f40ff */
[----:B--2---:R-:W-:Y:S02]  /*00d0*/  IABS R8, R5 ;  /* 0x0000000500087213 */ /* 0x004fe40000000000 */
[----:B------:R-:W-:Y:S02]  /*00e0*/  SHF.R.S32.HI R3, RZ, 0x8, R3 ;  /* 0x00000008ff037819 */ /* 0x000fe40000011403 */
[----:B0-----:R-:W-:Y:S01]  /*00f0*/  LOP3.LUT R163, R153, 0x7f, RZ, 0xc0, !PT ;  /* 0x0000007f99a37812 */ /* 0x001fe200078ec0ff */
[----:B----4-:R-:W-:Y:S02]  /*0100*/  ULEA UR12, UR12, UR4, 0x18 ;  /* 0x000000040c0c7291 */ /* 0x010fe4000f8ec03f */
[----:B------:R-:W-:-:S05]  /*0110*/  IMAD.SHL.U32 R4, R3, 0x4, RZ ;  /* 0x0000000403047824 */ /* 0x000fca00078e00ff */
[-C--:B------:R-:W-:Y:S02]  /*0120*/  IABS R7, R4.reuse ;  /* 0x0000000400077213 */ /* 0x080fe40000000000 */
[----:B------:R-:W-:Y:S02]  /*0130*/  IABS R10, R4 ;  /* 0x00000004000a7213 */ /* 0x000fe40000000000 */
[----:B------:R-:W0:Y:S08]  /*0140*/  I2F.RP R0, R7 ;  /* 0x0000000700007306 */ /* 0x000e300000209400 */
[----:B0-----:R-:W0:Y:S02]  /*0150*/  MUFU.RCP R0, R0 ;  /* 0x0000000000007308 */ /* 0x001e240000001000 */
[----:B0-----:R-:W-:-:S02]  /*0160*/  VIADD R2, R0, 0xffffffe ;  /* 0x0ffffffe00027836 */ /* 0x001fc40000000000 */
[----:B------:R-:W-:-:S04]  /*0170*/  IMAD.MOV R0, RZ, RZ, -R10 ;  /* 0x000000ffff007224 */ /* 0x000fc800078e0a0a */
[----:B------:R0:W1:Y:S02]  /*0180*/  F2I.FTZ.U32.TRUNC.NTZ R3, R2 ;  /* 0x0000000200037305 */ /* 0x000064000021f000 */
[----:B0-----:R-:W-:Y:S02]  /*0190*/  IMAD.MOV.U32 R2, RZ, RZ, RZ ;  /* 0x000000ffff027224 */ /* 0x001fe400078e00ff */
[----:B-1----:R-:W-:-:S04]  /*01a0*/  IMAD.MOV R6, RZ, RZ, -R3 ;  /* 0x000000ffff067224 */ /* 0x002fc800078e0a03 */
[----:B------:R-:W-:Y:S02]  /*01b0*/  IMAD R9, R6, R7, RZ ;  /* 0x0000000706097224 */ /* 0x000fe400078e02ff */
[----:B------:R-:W-:Y:S02]  /*01c0*/  IMAD.MOV.U32 R6, RZ, RZ, R8 ;  /* 0x000000ffff067224 */ /* 0x000fe400078e0008 */
[----:B------:R-:W-:-:S06]  /*01d0*/  IMAD.HI.U32 R3, R3, R9, R2 ;  /* 0x0000000903037227 */ /* 0x000fcc00078e0002 */
[----:B------:R-:W-:-:S04]  /*01e0*/  IMAD.HI.U32 R3, R3, R6, RZ ;  /* 0x0000000603037227 */ /* 0x000fc800078e00ff */
[----:B------:R-:W-:-:S05]  /*01f0*/  IMAD R0, R3, R0, R6 ;  /* 0x0000000003007224 */ /* 0x000fca00078e0206 */
[----:B------:R-:W-:-:S13]  /*0200*/  ISETP.GT.U32.AND P1, PT, R7, R0, PT ;  /* 0x000000000700720c */ /* 0x000fda0003f24070 */
[----:B------:R-:W-:Y:S02]  /*0210*/  @!P1 IMAD.IADD R0, R0, 0x1, -R7 ;  /* 0x0000000100009824 */ /* 0x000fe400078e0a07 */
[----:B------:R-:W-:Y:S01]  /*0220*/  @!P1 VIADD R3, R3, 0x1 ;  /* 0x0000000103039836 */ /* 0x000fe20000000000 */
[----:B------:R-:W-:Y:S02]  /*0230*/  ISETP.NE.AND P1, PT, R4, RZ, PT ;  /* 0x000000ff0400720c */ /* 0x000fe40003f25270 */
[----:B------:R-:W-:Y:S02]  /*0240*/  ISETP.GE.U32.AND P0, PT, R0, R7, PT ;  /* 0x000000070000720c */ /* 0x000fe40003f06070 */
[----:B------:R-:W-:-:S04]  /*0250*/  LOP3.LUT R0, R5, R4, RZ, 0x3c, !PT ;  /* 0x0000000405007212 */ /* 0x000fc800078e3cff */
[----:B------:R-:W-:Y:S01]  /*0260*/  ISETP.GE.AND P2, PT, R0, RZ, PT ;  /* 0x000000ff0000720c */ /* 0x000fe20003f46270 */
[----:B------:R-:W-:-:S06]  /*0270*/  VIADD R0, R18, 0x7f ;  /* 0x0000007f12007836 */ /* 0x000fcc0000000000 */
[----:B------:R-:W-:-:S04]  /*0280*/  @P0 VIADD R3, R3, 0x1 ;  /* 0x0000000103030836 */ /* 0x000fc80000000000 */
[----:B------:R-:W-:Y:S01]  /*0290*/  IMAD.MOV.U32 R2, RZ, RZ, R3 ;  /* 0x000000ffff027224 */ /* 0x000fe200078e0003 */
[----:B------:R-:W-:-:S03]  /*02a0*/  SHF.R.S32.HI R3, RZ, 0x1f, R0 ;  /* 0x0000001fff037819 */ /* 0x000fc60000011400 */
[----:B------:R-:W-:Y:S01]  /*02b0*/  @!P2 IMAD.MOV R2, RZ, RZ, -R2 ;  /* 0x000000ffff02a224 */ /* 0x000fe200078e0a02 */
[----:B------:R-:W-:Y:S02]  /*02c0*/  @!P1 LOP3.LUT R2, RZ, R4, RZ, 0x33, !PT ;  /* 0x00000004ff029212 */ /* 0x000fe400078e33ff */
[----:B------:R-:W-:-:S03]  /*02d0*/  LEA.HI R3, R3, R0, RZ, 0x7 ;  /* 0x0000000003037211 */ /* 0x000fc600078f38ff */
[----:B------:R-:W-:Y:S02]  /*02e0*/  IMAD.SHL.U32 R6, R2, 0x4, RZ ;  /* 0x0000000402067824 */ /* 0x000fe400078e00ff */
[----:B------:R-:W-:-:S03]  /*02f0*/  IMAD.MOV R2, RZ, RZ, -R2 ;  /* 0x000000ffff027224 */ /* 0x000fc600078e0a02 */
[----:B------:R-:W-:Y:S01]  /*0300*/  LEA.HI.SX32 R3, R3, -R6, 0x19 ;  /* 0x8000000603037211 */ /* 0x000fe200078fcaff */
[----:B------:R-:W-:-:S03]  /*0310*/  IMAD R4, R4, R2, R5 ;  /* 0x0000000204047224 */ /* 0x000fc600078e0205 */
[----:B------:R-:W-:Y:S02]  /*0320*/  VIMNMX R11, R3, 0x4, PT ;  /* 0x00000004030b7848 */ /* 0x000fe40003fe0100 */
[----:B------:R-:W-:Y:S02]  /*0330*/  IABS R9, R4 ;  /* 0x0000000400097213 */ /* 0x000fe40000000000 */
[----:B------:R-:W-:-:S04]  /*0340*/  IABS R7, R11 ;  /* 0x0000000b00077213 */ /* 0x000fc80000000000 */
[----:B------:R-:W0:Y:S08]  /*0350*/  I2F.RP R0, R7 ;  /* 0x0000000700007306 */ /* 0x000e300000209400 */
[----:B0-----:R-:W0:Y:S02]  /*0360*/  MUFU.RCP R0, R0 ;  /* 0x0000000000007308 */ /* 0x001e240000001000 */
[----:B0-----:R-:W-:-:S06]  /*0370*/  VIADD R3, R0, 0xffffffe ;  /* 0x0ffffffe00037836 */ /* 0x001fcc0000000000 */
[----:B------:R-:W0:Y:S02]  /*0380*/  F2I.FTZ.U32.TRUNC.NTZ R3, R3 ;  /* 0x0000000300037305 */ /* 0x000e24000021f000 */
[----:B0-----:R-:W-:-:S04]  /*0390*/  IMAD.MOV R8, RZ, RZ, -R3 ;  /* 0x000000ffff087224 */ /* 0x001fc800078e0a03 */
[----:B------:R-:W-:Y:S01]  /*03a0*/  IMAD.MOV.U32 R2, RZ, RZ, R8 ;  /* 0x000000ffff027224 */ /* 0x000fe200078e0008 */
[----:B------:R-:W-:-:S03]  /*03b0*/  IABS R8, R11 ;  /* 0x0000000b00087213 */ /* 0x000fc60000000000 */
[----:B------:R-:W-:Y:S02]  /*03c0*/  IMAD R5, R2, R7, RZ ;  /* 0x0000000702057224 */ /* 0x000fe400078e02ff */
[----:B------:R-:W-:Y:S02]  /*03d0*/  IMAD.MOV.U32 R2, RZ, RZ, RZ ;  /* 0x000000ffff027224 */ /* 0x000fe400078e00ff */
[----:B------:R-:W-:Y:S02]  /*03e0*/  IMAD.MOV R0, RZ, RZ, -R8 ;  /* 0x000000ffff007224 */ /* 0x000fe400078e0a08 */
        /* <DEDUP_REMOVED lines=9> */
[----:B------:R-:W-:-:S07]  /*0480*/  ISETP.GE.AND P2, PT, R0, RZ, PT ;  /* 0x000000ff0000720c */ /* 0x000fce0003f46270 */
[----:B------:R-:W-:Y:S01]  /*0490*/  @P0 VIADD R2, R2, 0x1 ;  /* 0x0000000102020836 */ /* 0x000fe20000000000 */
[----:B------:R-:W-:-:S05]  /*04a0*/  ISETP.GT.AND P0, PT, R21, 0x3f, PT ;  /* 0x0000003f1500780c */ /* 0x000fca0003f04270 */
[----:B------:R-:W-:Y:S01]  /*04b0*/  @!P2 IMAD.MOV R2, RZ, RZ, -R2 ;  /* 0x000000ffff02a224 */ /* 0x000fe200078e0a02 */
[----:B------:R-:W-:-:S05]  /*04c0*/  @!P1 LOP3.LUT R2, RZ, R11, RZ, 0x33, !PT ;  /* 0x0000000bff029212 */ /* 0x000fca00078e33ff */
[----:B------:R-:W-:-:S04]  /*04d0*/  IMAD.MOV R0, RZ, RZ, -R2 ;  /* 0x000000ffff007224 */ /* 0x000fc800078e0a02 */
[----:B------:R-:W-:-:S04]  /*04e0*/  IMAD R0, R11, R0, R4 ;  /* 0x000000000b007224 */ /* 0x000fc800078e0204 */
[----:B------:R-:W-:Y:S02]  /*04f0*/  IMAD.IADD R3, R6, 0x1, R0 ;  /* 0x0000000106037824 */ /* 0x000fe400078e0200 */
[----:B------:R-:W-:Y:S02]  /*0500*/  IMAD.SHL.U32 R0, R2, 0x100, RZ ;  /* 0x0000010002007824 */ /* 0x000fe400078e00ff */
[----:B------:R-:W-:-:S05]  /*0510*/  IMAD R15, R3, 0x80, R163 ;  /* 0x00000080030f7824 */ /* 0x000fca00078e02a3 */
[----:B------:R0:W-:Y:S01]  /*0520*/  STL [R1+0x7b0], R15 ;  /* 0x0007b00f01007387 */ /* 0x0001e20000100800 */
[----:B------:R-:W-:Y:S05]  /*0530*/  @P0 BRA `(.L_x_0) ;  /* 0x0000000c000c0947 */ /* 0x000fea0003800000 */
[----:B------:R-:W-:Y:S01]  /*0540*/  IMAD.SHL.U32 R2, R153, 0x8, RZ ;  /* 0x0000000899027824 */ /* 0x000fe200078e00ff */
[----:B------:R1:W-:Y:S01]  /*0550*/  STL [R1], RZ ;  /* 0x000000ff01007387 */ /* 0x0003e20000100800 */
[----:B------:R-:W-:Y:S02]  /*0560*/  CS2R R24, SRZ ;  /* 0x0000000000187805 */ /* 0x000fe4000001ff00 */
[----:B------:R-:W-:Y:S02]  /*0570*/  CS2R R26, SRZ ;  /* 0x00000000001a7805 */ /* 0x000fe4000001ff00 */
[----:B------:R-:W-:Y:S01]  /*0580*/  CS2R R28, SRZ ;  /* 0x00000000001c7805 */ /* 0x000fe2000001ff00 */
[----:B------:R1:W-:Y:S01]  /*0590*/  STL [R1+0x7b4], R2 ;  /* 0x0007b40201007387 */ /* 0x0003e20000100800 */
[----:B------:R-:W-:Y:S02]  /*05a0*/  CS2R R30, SRZ ;  /* 0x00000000001e7805 */ /* 0x000fe4000001ff00 */
[----:B------:R-:W-:-:S02]  /*05b0*/  CS2R R32, SRZ ;  /* 0x0000000000207805 */ /* 0x000fc4000001ff00 */
[----:B------:R-:W-:Y:S01]  /*05c0*/  CS2R R34, SRZ ;  /* 0x0000000000227805 */ /* 0x000fe2000001ff00 */
[----:B------:R1:W-:Y:S01]  /*05d0*/  STL [R1+0x4], RZ ;  /* 0x000004ff01007387 */ /* 0x0003e20000100800 */
[----:B------:R-:W-:Y:S02]  /*05e0*/  CS2R R36, SRZ ;  /* 0x0000000000247805 */ /* 0x000fe4000001ff00 */
[----:B------:R-:W-:Y:S02]  /*05f0*/  CS2R R38, SRZ ;  /* 0x0000000000267805 */ /* 0x000fe4000001ff00 */
[----:B------:R-:W-:Y:S01]  /*0600*/  CS2R R40, SRZ ;  /* 0x0000000000287805 */ /* 0x000fe2000001ff00 */
[----:B------:R1:W-:Y:S01]  /*0610*/  STL [R1+0x8], RZ ;  /* 0x000008ff01007387 */ /* 0x0003e20000100800 */
        /* <DEDUP_REMOVED lines=72> */
[----:B------:R-:W-:-:S03]  /*0aa0*/  CS2R R150, SRZ ;  /* 0x0000000000967805 */ /* 0x000fc6000001ff00 */
[----:B------:R1:W-:Y:S04]  /*0ab0*/  STL [R1+0x54], RZ ;  /* 0x000054ff01007387 */ /* 0x0003e80000100800 */
        /* <DEDUP_REMOVED lines=105> */
[----:B------:R1:W-:Y:S01]  /*1150*/  STL [R1+0x1fc], RZ ;  /* 0x0001fcff01007387 */ /* 0x0003e20000100800 */
[----:B------:R-:W-:Y:S05]  /*1160*/  BRA `(.L_x_1) ;  /* 0x0000016400587947 */ /* 0x000fea0003800000 */
.L_x_0:
[----:B------:R-:W-:Y:S01]  /*1170*/  IABS R10, R18 ;  /* 0x00000012000a7213 */ /* 0x000fe20000000000 */
[----:B------:R-:W-:Y:S01]  /*1180*/  ULDC UR14, c[0x0][0x23c] ;  /* 0x00008f00000e7ab9 */ /* 0x000fe20000000800 */
[----:B------:R-:W-:Y:S01]  /*1190*/  IABS R2, R19 ;  /* 0x0000001300027213 */ /* 0x000fe20000000000 */
[----:B------:R-:W-:Y:S01]  /*11a0*/  ULDC.64 UR4, c[0x0][0x218] ;  /* 0x0000860000047ab9 */ /* 0x000fe20000000a00 */
[----:B------:R-:W1:Y:S01]  /*11b0*/  I2F.RP R3, R10 ;  /* 0x0000000a00037306 */ /* 0x000e620000209400 */
[----:B------:R-:W-:Y:S01]  /*11c0*/  SHF.R.U32.HI R11, RZ, 0x6, R153 ;  /* 0x00000006ff0b7819 */ /* 0x000fe20000011699 */
[----:B------:R-:W-:Y:S01]  /*11d0*/  ULDC.64 UR6, c[0x0][0x210] ;  /* 0x0000840000067ab9 */ /* 0x000fe20000000a00 */
[----:B------:R-:W-:Y:S01]  /*11e0*/  IABS R13, R15 ;  /* 0x0000000f000d7213 */ /* 0x000fe20000000000 */
[----:B------:R-:W-:Y:S01]  /*11f0*/  UMOV UR10, 0xfffffffe ;  /* 0xfffffffe000a7882 */ /* 0x000fe20000000000 */
[----:B------:R-:W-:Y:S01]  /*1200*/  ISETP.GE.AND P3, PT, R15, RZ, PT ;  /* 0x000000ff0f00720c */ /* 0x000fe20003f66270 */
[----:B------:R-:W-:Y:S01]  /*1210*/  UMOV UR11, 0x7fffffdf ;  /* 0x7fffffdf000b7882 */ /* 0x000fe20000000000 */
[----:B------:R-:W-:Y:S01]  /*1220*/  LOP3.LUT R47, R153, 0x3f, RZ, 0xc0, !PT ;  /* 0x0000003f992f7812 */ /* 0x000fe200078ec0ff */
[----:B------:R-:W2:Y:S01]  /*1230*/  I2F.RP R8, R2 ;  /* 0x0000000200087306 */ /* 0x000ea20000209400 */
[----:B------:R-:W-:-:S07]  /*1240*/  LOP3.LUT R227, R163, 0x20, RZ, 0x3c, !PT ;  /* 0x00000020a3e37812 */ /* 0x000fce00078e3cff */
[----:B-1----:R-:W1:Y:S08]  /*1250*/  MUFU.RCP R3, R3 ;  /* 0x0000000300037308 */ /* 0x002e700000001000 */
[----:B--2---:R-:W2:Y:S01]  /*1260*/  MUFU.RCP R8, R8 ;  /* 0x0000000800087308 */ /* 0x004ea20000001000 */
[----:B-1----:R-:W-:Y:S01]  /*1270*/  VIADD R4, R3, 0xffffffe ;  /* 0x0ffffffe03047836 */ /* 0x002fe20000000000 */
[----:B------:R-:W-:-:S06]  /*1280*/  SGXT.U32 R3, R11, 0x1 ;  /* 0x000000010b03781a */ /* 0x000fcc0000000000 */
[----:B------:R1:W3:Y:S01]  /*1290*/  F2I.FTZ.U32.TRUNC.NTZ R5, R4 ;  /* 0x0000000400057305 */ /* 0x0002e2000021f000 */
[----:B--2---:R-:W-:-:S07]  /*12a0*/  VIADD R6, R8, 0xffffffe ;  /* 0x0ffffffe08067836 */ /* 0x004fce0000000000 */
[----:B------:R2:W4:Y:S01]  /*12b0*/  F2I.FTZ.U32.TRUNC.NTZ R7, R6 ;  /* 0x0000000600077305 */ /* 0x000522000021f000 */
[----:B-1----:R-:W-:Y:S02]  /*12c0*/  IMAD.MOV.U32 R4, RZ, RZ, RZ ;  /* 0x000000ffff047224 */ /* 0x002fe400078e00ff */
[----:B---3--:R-:W-:Y:S02]  /*12d0*/  IMAD.MOV R9, RZ, RZ, -R5 ;  /* 0x000000ffff097224 */ /* 0x008fe400078e0a05 */
[----:B--2---:R-:W-:Y:S02]  /*12e0*/  IMAD.MOV.U32 R6, RZ, RZ, RZ ;  /* 0x000000ffff067224 */ /* 0x004fe400078e00ff */
[----:B------:R-:W-:-:S04]  /*12f0*/  IMAD R9, R9, R10, RZ ;  /* 0x0000000a09097224 */ /* 0x000fc800078e02ff */
[----:B------:R-:W-:Y:S01]  /*1300*/  IMAD.HI.U32 R5, R5, R9, R4 ;  /* 0x0000000905057227 */ /* 0x000fe200078e0004 */
[----:B------:R-:W-:-:S03]  /*1310*/  LOP3.LUT R4, R0, R3, RZ, 0xfc, !PT ;  /* 0x0000000300047212 */ /* 0x000fc600078efcff */
[----:B----4-:R-:W-:Y:S01]  /*1320*/  IMAD.MOV R9, RZ, RZ, -R7 ;  /* 0x000000ffff097224 */ /* 0x010fe200078e0a07 */
[----:B------:R-:W-:Y:S01]  /*1330*/  IABS R24, R4 ;  /* 0x0000000400187213 */ /* 0x000fe20000000000 */
[----:B------:R-:W-:Y:S01]  /*1340*/  IMAD.HI.U32 R3, R5, R13, RZ ;  /* 0x0000000d05037227 */ /* 0x000fe200078e00ff */
[----:B------:R-:W-:Y:S02]  /*1350*/  LEA.HI R5, R153, R0, RZ, 0x1a ;  /* 0x0000000099057211 */ /* 0x000fe400078fd0ff */
[C---:B------:R-:W-:Y:S01]  /*1360*/  LOP3.LUT R12, R4.reuse, 0xfa, RZ, 0xfc, !PT ;  /* 0x000000fa040c7812 */ /* 0x040fe200078efcff */
[----:B------:R-:W-:Y:S01]  /*1370*/  IMAD.MOV R8, RZ, RZ, -R3 ;  /* 0x000000ffff087224 */ /* 0x000fe200078e0a03 */
[----:B------:R-:W-:Y:S01]  /*1380*/  LOP3.LUT R14, R4, 0xf8, RZ, 0xfc, !PT ;  /* 0x000000f8040e7812 */ /* 0x000fe200078efcff */
[----:B------:R-:W-:Y:S01]  /*1390*/  IMAD R9, R9, R2, RZ ;  /* 0x0000000209097224 */ /* 0x000fe200078e02ff */
[----:B------:R-:W-:Y:S01]  /*13a0*/  IABS R30, R12 ;  /* 0x0000000c001e7213 */ /* 0x000fe20000000000 */
[----:B------:R-:W-:Y:S01]  /*13b0*/  IMAD R13, R10, R8, R13 ;  /* 0x000000080a0d7224 */ /* 0x000fe200078e020d */
[----:B------:R-:W-:Y:S01]  /*13c0*/  SHF.R.S32.HI R8, RZ, 0x1f, R21 ;  /* 0x0000001fff087819 */ /* 0x000fe20000011415 */
[----:B------:R-:W-:Y:S01]  /*13d0*/  IMAD.HI.U32 R3, R7, R9, R6 ;  /* 0x0000000907037227 */ /* 0x000fe200078e0006 */
[----:B------:R-:W-:-:S02]  /*13e0*/  IABS R32, R14 ;  /* 0x0000000e00207213 */ /* 0x000fc40000000000 */
[----:B------:R-:W-:Y:S01]  /*13f0*/  ISETP.GT.U32.AND P0, PT, R10, R13, PT ;  /* 0x0000000d0a00720c */ /* 0x000fe20003f04070 */
[----:B------:R-:W-:Y:S01]  /*1400*/  VIADD R9, R5, 0xfe ;  /* 0x000000fe05097836 */ /* 0x000fe20000000000 */
[----:B------:R-:W-:Y:S01]  /*1410*/  LEA.HI R21, R8, R21, RZ, 0x6 ;  /* 0x0000001508157211 */ /* 0x000fe200078f30ff */
[----:B------:R-:W-:Y:S01]  /*1420*/  IMAD.HI.U32 R6, R3, R24, RZ ;  /* 0x0000001803067227 */ /* 0x000fe200078e00ff */
[----:B------:R-:W-:Y:S02]  /*1430*/  LOP3.LUT R8, R4, 0xfc, RZ, 0xfc, !PT ;  /* 0x000000fc04087812 */ /* 0x000fe400078efcff */
[----:B------:R-:W-:Y:S01]  /*1440*/  IABS R26, R9 ;  /* 0x00000009001a7213 */ /* 0x000fe20000000000 */
[----:B------:R-:W-:Y:S01]  /*1450*/  IMAD.MOV R7, RZ, RZ, -R6 ;  /* 0x000000ffff077224 */ /* 0x000fe200078e0a06 */
[----:B------:R-:W-:Y:S02]  /*1460*/  IABS R28, R8 ;  /* 0x00000008001c7213 */ /* 0x000fe40000000000 */
[----:B------:R-:W-:Y:S01]  /*1470*/  ISETP.GE.AND P1, PT, R9, RZ, PT ;  /* 0x000000ff0900720c */ /* 0x000fe20003f26270 */
[----:B------:R-:W-:Y:S01]  /*1480*/  IMAD.HI.U32 R6, R3, R26, RZ ;  /* 0x0000001a03067227 */ /* 0x000fe200078e00ff */
[----:B------:R-:W-:-:S02]  /*1490*/  ISETP.GE.AND P5, PT, R8, RZ, PT ;  /* 0x000000ff0800720c */ /* 0x000fc40003fa6270 */
[C---:B0-----:R-:W-:Y:S01]  /*14a0*/  LOP3.LUT R15, R4.reuse, 0xca, RZ, 0xfc, !PT ;  /* 0x000000ca040f7812 */ /* 0x041fe200078efcff */
[----:B------:R-:W-:Y:S01]  /*14b0*/  @!P0 IMAD.IADD R13, R13, 0x1, -R10 ;  /* 0x000000010d0d8824 */ /* 0x000fe200078e0a0a */
[----:B------:R-:W-:Y:S01]  /*14c0*/  LOP3.LUT R16, R4, 0xc8, RZ, 0xfc, !PT ;  /* 0x000000c804107812 */ /* 0x000fe200078efcff */
[----:B------:R-:W-:Y:S01]  /*14d0*/  IMAD R24, R2, R7, R24 ;  /* 0x0000000702187224 */ /* 0x000fe200078e0218 */
[----:B------:R-:W-:Y:S01]  /*14e0*/  IABS R106, R15 ;  /* 0x0000000f006a7213 */ /* 0x000fe20000000000 */
[----:B------:R-:W-:Y:S01]  /*14f0*/  IMAD.MOV R7, RZ, RZ, -R6 ;  /* 0x000000ffff077224 */ /* 0x000fe200078e0a06 */
[----:B------:R-:W-:Y:S01]  /*1500*/  ISETP.GT.U32.AND P0, PT, R10, R13, PT ;  /* 0x0000000d0a00720c */ /* 0x000fe20003f04070 */
[C---:B------:R-:W-:Y:S01]  /*1510*/  IMAD.HI.U32 R6, R3.reuse, R28, RZ ;  /* 0x0000001c03067227 */ /* 0x040fe200078e00ff */
[C---:B------:R-:W-:Y:S02]  /*1520*/  ISETP.GT.U32.AND P4, PT, R2.reuse, R24, PT ;  /* 0x000000180200720c */ /* 0x040fe40003f84070 */
[----:B------:R-:W-:Y:S01]  /*1530*/  IABS R64, R16 ;  /* 0x0000001000407213 */ /* 0x000fe20000000000 */
[----:B------:R-:W-:Y:S01]  /*1540*/  IMAD R26, R2, R7, R26 ;  /* 0x00000007021a7224 */ /* 0x000fe200078e021a */
[C---:B------:R-:W-:Y:S01]  /*1550*/  LOP3.LUT R27, R4.reuse, 0x1c, RZ, 0xfc, !PT ;  /* 0x0000001c041b7812 */ /* 0x040fe200078efcff */
[----:B------:R-:W-:Y:S01]  /*1560*/  IMAD.HI.U32 R7, R3, R30, RZ ;  /* 0x0000001e03077227 */ /* 0x000fe200078e00ff */
[----:B------:R-:W-:-:S02]  /*1570*/  LOP3.LUT R17, R4, 0x20, RZ, 0xfc, !PT ;  /* 0x0000002004117812 */ /* 0x000fc400078efcff */
[----:B------:R-:W-:Y:S01]  /*1580*/  ISETP.GT.U32.AND P2, PT, R2, R26, PT ;  /* 0x0000001a0200720c */ /* 0x000fe20003f44070 */
[----:B------:R-:W-:Y:S01]  /*1590*/  IMAD.MOV R9, RZ, RZ, -R6 ;  /* 0x000000ffff097224 */ /* 0x000fe200078e0a06 */
[----:B------:R-:W-:Y:S01]  /*15a0*/  IABS R20, R17 ;  /* 0x0000001100147213 */ /* 0x000fe20000000000 */
[----:B------:R-:W-:Y:S01]  /*15b0*/  IMAD.MOV R7, RZ, RZ, -R7 ;  /* 0x000000ffff077224 */ /* 0x000fe200078e0a07 */
[----:B------:R-:W-:Y:S01]  /*15c0*/  LOP3.LUT R29, R4, 0x18, RZ, 0xfc, !PT ;  /* 0x00000018041d7812 */ /* 0x000fe200078efcff */
[----:B------:R-:W-:Y:S01]  /*15d0*/  IMAD R28, R2, R9, R28 ;  /* 0x00000009021c7224 */ /* 0x000fe200078e021c */
[----:B------:R-:W-:Y:S01]  /*15e0*/  LOP3.LUT R9, R4, 0xf4, RZ, 0xfc, !PT ;  /* 0x000000f404097812 */ /* 0x000fe200078efcff */
[----:B------:R-:W-:Y:S01]  /*15f0*/  @!P0 IMAD.IADD R13, R13, 0x1, -R10 ;  /* 0x000000010d0d8824 */ /* 0x000fe200078e0a0a */
[----:B------:R-:W-:Y:S01]  /*1600*/  ISETP.NE.AND P0, PT, R18, RZ, PT ;  /* 0x000000ff1200720c */ /* 0x000fe20003f05270 */
[----:B------:R-:W-:Y:S01]  /*1610*/  @!P4 IMAD.IADD R24, R24, 0x1, -R2 ;  /* 0x000000011818c824 */ /* 0x000fe200078e0a02 */
[C---:B------:R-:W-:Y:S01]  /*1620*/  ISETP.GT.U32.AND P4, PT, R2.reuse, R28, PT ;  /* 0x0000001c0200720c */ /* 0x040fe20003f84070 */
[----:B------:R-:W-:Y:S01]  /*1630*/  IMAD R30, R2, R7, R30 ;  /* 0x00000007021e7224 */ /* 0x000fe200078e021e */
[----:B------:R-:W-:Y:S01]  /*1640*/  IABS R36, R9 ;  /* 0x0000000900247213 */ /* 0x000fe20000000000 */
[----:B------:R-:W-:Y:S01]  /*1650*/  @!P2 IMAD.IADD R26, R26, 0x1, -R2 ;  /* 0x000000011a1aa824 */ /* 0x000fe200078e0a02 */
[C---:B------:R-:W-:Y:S01]  /*1660*/  ISETP.GT.U32.AND P2, PT, R2.reuse, R24, PT ;  /* 0x000000180200720c */ /* 0x040fe20003f44070 */
[----:B------:R-:W-:Y:S01]  /*1670*/  @!P3 IMAD.MOV R13, RZ, RZ, -R13 ;  /* 0x000000ffff0db224 */ /* 0x000fe200078e0a0d */
[C---:B------:R-:W-:Y:S01]  /*1680*/  ISETP.GT.U32.AND P3, PT, R2.reuse, R30, PT ;  /* 0x0000001e0200720c */ /* 0x040fe20003f64070 */
[----:B------:R-:W-:Y:S01]  /*1690*/  IMAD.HI.U32 R8, R3, R32, RZ ;  /* 0x0000002003087227 */ /* 0x000fe200078e00ff */
[----:B------:R-:W-:-:S02]  /*16a0*/  ISETP.GT.U32.AND P6, PT, R2, R26, PT ;  /* 0x0000001a0200720c */ /* 0x000fc40003fc4070 */
[C---:B------:R-:W-:Y:S01]  /*16b0*/  LOP3.LUT R10, R4.reuse, 0xf2, RZ, 0xfc, !PT ;  /* 0x000000f2040a7812 */ /* 0x040fe200078efcff */
[----:B------:R-:W-:Y:S01]  /*16c0*/  IMAD.MOV R11, RZ, RZ, -R8 ;  /* 0x000000ffff0b7224 */ /* 0x000fe200078e0a08 */
[----:B------:R-:W-:Y:S01]  /*16d0*/  LOP3.LUT R8, R4, 0xf6, RZ, 0xfc, !PT ;  /* 0x000000f604087812 */ /* 0x000fe200078efcff */
[----:B------:R-:W-:Y:S01]  /*16e0*/  @!P4 IMAD.IADD R28, R28, 0x1, -R2 ;  /* 0x000000011c1cc824 */ /* 0x000fe200078e0a02 */
[----:B------:R-:W-:Y:S01]  /*16f0*/  @!P0 LOP3.LUT R13, RZ, R18, RZ, 0x33, !PT ;  /* 0x00000012ff0d8212 */ /* 0x000fe200078e33ff */
[----:B------:R-:W-:Y:S01]  /*1700*/  IMAD R32, R2, R11, R32 ;  /* 0x0000000b02207224 */ /* 0x000fe200078e0220 */
[----:B------:R-:W-:Y:S01]  /*1710*/  ISETP.GE.AND P0, PT, R4, RZ, PT ;  /* 0x000000ff0400720c */ /* 0x000fe20003f06270 */
[--C-:B------:R-:W-:Y:S01]  /*1720*/  @!P2 IMAD.IADD R24, R24, 0x1, -R2.reuse ;  /* 0x000000011818a824 */ /* 0x100fe200078e0a02 */
[----:B------:R-:W-:Y:S01]  /*1730*/  IABS R34, R8 ;  /* 0x0000000800227213 */ /* 0x000fe20000000000 */
[--C-:B------:R-:W-:Y:S01]  /*1740*/  @!P3 IMAD.IADD R30, R30, 0x1, -R2.reuse ;  /* 0x000000011e1eb824 */ /* 0x100fe200078e0a02 */
[----:B------:R-:W-:Y:S01]  /*1750*/  ISETP.GT.U32.AND P3, PT, R2, R28, PT ;  /* 0x0000001c0200720c */ /* 0x000fe20003f64070 */
[----:B------:R-:W-:Y:S01]  /*1760*/  @!P6 IMAD.IADD R26, R26, 0x1, -R2 ;  /* 0x000000011a1ae824 */ /* 0x000fe200078e0a02 */
[----:B------:R-:W-:Y:S01]  /*1770*/  ISETP.GT.U32.AND P6, PT, R2, R32, PT ;  /* 0x000000200200720c */ /* 0x000fe20003fc4070 */
[----:B------:R-:W-:Y:S01]  /*1780*/  IMAD.HI.U32 R6, R3, R34, RZ ;  /* 0x0000002203067227 */ /* 0x000fe200078e00ff */
[----:B------:R-:W-:-:S02]  /*1790*/  IABS R38, R10 ;  /* 0x0000000a00267213 */ /* 0x000fc40000000000 */
[----:B------:R-:W-:Y:S01]  /*17a0*/  ISETP.GE.AND P2, PT, R12, RZ, PT ;  /* 0x000000ff0c00720c */ /* 0x000fe20003f46270 */
[----:B------:R-:W-:Y:S01]  /*17b0*/  IMAD.MOV R7, RZ, RZ, -R6 ;  /* 0x000000ffff077224 */ /* 0x000fe200078e0a06 */
[----:B------:R-:W-:Y:S01]  /*17c0*/  LOP3.LUT R11, R4, 0xec, RZ, 0xfc, !PT ;  /* 0x000000ec040b7812 */ /* 0x000fe200078efcff */
[----:B------:R-:W-:Y:S01]  /*17d0*/  @!P0 IMAD.MOV R24, RZ, RZ, -R24 ;  /* 0x000000ffff188224 */ /* 0x000fe200078e0a18 */
[C---:B------:R-:W-:Y:S01]  /*17e0*/  ISETP.GT.U32.AND P0, PT, R2.reuse, R30, PT ;  /* 0x0000001e0200720c */ /* 0x040fe20003f04070 */
[----:B------:R-:W-:Y:S01]  /*17f0*/  IMAD R34, R2, R7, R34 ;  /* 0x0000000702227224 */ /* 0x000fe200078e0222 */
[----:B------:R-:W-:Y:S01]  /*1800*/  IABS R44, R11 ;  /* 0x0000000b002c7213 */ /* 0x000fe20000000000 */
[----:B------:R-:W-:Y:S01]  /*1810*/  @!P3 IMAD.IADD R28, R28, 0x1, -R2 ;  /* 0x000000011c1cb824 */ /* 0x000fe200078e0a02 */
[----:B------:R-:W-:Y:S01]  /*1820*/  ISETP.GE.AND P4, PT, R14, RZ, PT ;  /* 0x000000ff0e00720c */ /* 0x000fe20003f86270 */
[----:B------:R-:W-:Y:S01]  /*1830*/  IMAD.HI.U32 R6, R3, R36, RZ ;  /* 0x0000002403067227 */ /* 0x000fe200078e00ff */
[----:B------:R-:W-:-:S02]  /*1840*/  ISETP.GT.U32.AND P3, PT, R2, R34, PT ;  /* 0x000000220200720c */ /* 0x000fc40003f64070 */
[----:B------:R-:W-:Y:S01]  /*1850*/  LOP3.LUT R12, R4, 0xe4, RZ, 0xfc, !PT ;  /* 0x000000e4040c7812 */ /* 0x000fe200078efcff */
[----:B------:R-:W-:Y:S01]  /*1860*/  @!P6 IMAD.IADD R32, R32, 0x1, -R2 ;  /* 0x000000012020e824 */ /* 0x000fe200078e0a02 */
[----:B------:R-:W-:Y:S01]  /*1870*/  LOP3.LUT R14, R4, 0xe2, RZ, 0xfc, !PT ;  /* 0x000000e2040e7812 */ /* 0x000fe200078efcff */
[----:B------:R-:W-:Y:S01]  /*1880*/  IMAD.MOV R7, RZ, RZ, -R6 ;  /* 0x000000ffff077224 */ /* 0x000fe200078e0a06 */
[----:B------:R-:W-:Y:S01]  /*1890*/  IABS R50, R12 ;  /* 0x0000000c00327213 */ /* 0x000fe20000000000 */
[----:B------:R-:W-:Y:S01]  /*18a0*/  IMAD.HI.U32 R6, R3, R38, RZ ;  /* 0x0000002603067227 */ /* 0x000fe200078e00ff */
[----:B------:R-:W-:Y:S02]  /*18b0*/  ISETP.GT.U32.AND P6, PT, R2, R32, PT ;  /* 0x000000200200720c */ /* 0x000fe40003fc4070 */
[----:B------:R-:W-:Y:S01]  /*18c0*/  IABS R118, R14 ;  /* 0x0000000e00767213 */ /* 0x000fe20000000000 */
[----:B------:R-:W-:Y:S01]  /*18d0*/  @!P0 IMAD.IADD R30, R30, 0x1, -R2 ;  /* 0x000000011e1e8824 */ /* 0x000fe200078e0a02 */
[----:B------:R-:W-:Y:S01]  /*18e0*/  ISETP.GE.AND P0, PT, R9, RZ, PT ;  /* 0x000000ff0900720c */ /* 0x000fe20003f06270 */
[----:B------:R-:W-:Y:S01]  /*18f0*/  IMAD.MOV R9, RZ, RZ, -R6 ;  /* 0x000000ffff097224 */ /* 0x000fe200078e0a06 */
[----:B------:R-:W-:Y:S01]  /*1900*/  IABS R132, R29 ;  /* 0x0000001d00847213 */ /* 0x000fe20000000000 */
[----:B------:R-:W-:Y:S01]  /*1910*/  @!P3 IMAD.IADD R34, R34, 0x1, -R2 ;  /* 0x000000012222b824 */ /* 0x000fe200078e0a02 */
[----:B------:R-:W-:Y:S01]  /*1920*/  LOP3.LUT R31, R4, 0x16, RZ, 0xfc, !PT ;  /* 0x00000016041f7812 */ /* 0x000fe200078efcff */
[----:B------:R-:W-:Y:S01]  /*1930*/  IMAD R38, R2, R9, R38 ;  /* 0x0000000902267224 */ /* 0x000fe200078e0226 */
[----:B------:R-:W-:Y:S01]  /*1940*/  LOP3.LUT R33, R4, 0x14, RZ, 0xfc, !PT ;  /* 0x0000001404217812 */ /* 0x000fe200078efcff */
[----:B------:R-:W-:Y:S01]  /*1950*/  @!P1 IMAD.MOV R26, RZ, RZ, -R26 ;  /* 0x000000ffff1a9224 */ /* 0x000fe200078e0a1a */
[----:B------:R-:W-:Y:S01]  /*1960*/  ISETP.GE.AND P1, PT, R8, RZ, PT ;  /* 0x000000ff0800720c */ /* 0x000fe20003f26270 */
[----:B------:R-:W-:Y:S01]  /*1970*/  IMAD R36, R2, R7, R36 ;  /* 0x0000000702247224 */ /* 0x000fe200078e0224 */
[----:B------:R-:W-:Y:S01]  /*1980*/  LOP3.LUT R8, R4, 0xf0, RZ, 0xfc, !PT ;  /* 0x000000f004087812 */ /* 0x000fe200078efcff */
[----:B------:R-:W-:Y:S01]  /*1990*/  @!P5 IMAD.MOV R28, RZ, RZ, -R28 ;  /* 0x000000ffff1cd224 */ /* 0x000fe200078e0a1c */
[C---:B------:R-:W-:Y:S01]  /*19a0*/  ISETP.GT.U32.AND P5, PT, R2.reuse, R34, PT ;  /* 0x000000220200720c */ /* 0x040fe20003fa4070 */
[----:B------:R-:W-:Y:S01]  /*19b0*/  @!P2 IMAD.MOV R30, RZ, RZ, -R30 ;  /* 0x000000ffff1ea224 */ /* 0x000fe200078e0a1e */
[----:B------:R-:W-:Y:S01]  /*19c0*/  ISETP.GT.U32.AND P2, PT, R2, R38, PT ;  /* 0x000000260200720c */ /* 0x000fe20003f44070 */
[----:B------:R-:W-:Y:S01]  /*19d0*/  @!P6 IMAD.IADD R32, R32, 0x1, -R2 ;  /* 0x000000012020e824 */ /* 0x000fe200078e0a02 */
[----:B------:R-:W-:Y:S01]  /*19e0*/  ISETP.GT.U32.AND P6, PT, R2, R36, PT ;  /* 0x000000240200720c */ /* 0x000fe20003fc4070 */
[----:B------:R-:W-:Y:S01]  /*19f0*/  VIADD R7, R5, 0xee ;  /* 0x000000ee05077836 */ /* 0x000fe20000000000 */
[----:B------:R-:W-:Y:S01]  /*1a00*/  IABS R40, R8 ;  /* 0x0000000800287213 */ /* 0x000fe20000000000 */
[----:B------:R-:W-:Y:S01]  /*1a10*/  @!P4 IMAD.MOV R32, RZ, RZ, -R32 ;  /* 0x000000ffff20c224 */ /* 0x000fe200078e0a20 */
[----:B------:R-:W-:-:S02]  /*1a20*/  ISETP.GE.AND P4, PT, R10, RZ, PT ;  /* 0x000000ff0a00720c */ /* 0x000fc40003f86270 */
[----:B------:R-:W-:Y:S01]  /*1a30*/  ISETP.GE.AND P3, PT, R7, RZ, PT ;  /* 0x000000ff0700720c */ /* 0x000fe20003f66270 */
[----:B------:R-:W-:Y:S01]  /*1a40*/  IMAD.HI.U32 R6, R3, R40, RZ ;  /* 0x0000002803067227 */ /* 0x000fe200078e00ff */
[----:B------:R-:W-:Y:S02]  /*1a50*/  IABS R42, R7 ;  /* 0x00000007002a7213 */ /* 0x000fe40000000000 */
[----:B------:R-:W-:Y:S01]  /*1a60*/  LOP3.LUT R10, R4, 0xea, RZ, 0xfc, !PT ;  /* 0x000000ea040a7812 */ /* 0x000fe200078efcff */
[--C-:B------:R-:W-:Y:S01]  /*1a70*/  @!P5 IMAD.IADD R34, R34, 0x1, -R2.reuse ;  /* 0x000000012222d824 */ /* 0x100fe200078e0a02 */
[----:B------:R-:W-:Y:S01]  /*1a80*/  IABS R134, R31 ;  /* 0x0000001f00867213 */ /* 0x000fe20000000000 */
[----:B------:R-:W-:Y:S01]  /*1a90*/  @!P2 IMAD.IADD R38, R38, 0x1, -R2 ;  /* 0x000000012626a824 */ /* 0x000fe200078e0a02 */
[----:B------:R-:W-:Y:S01]  /*1aa0*/  IABS R46, R10 ;  /* 0x0000000a002e7213 */ /* 0x000fe20000000000 */
[----:B------:R-:W-:Y:S01]  /*1ab0*/  IMAD.MOV R7, RZ, RZ, -R6 ;  /* 0x000000ffff077224 */ /* 0x000fe200078e0a06 */
[----:B------:R-:W-:Y:S01]  /*1ac0*/  ISETP.GE.AND P2, PT, R11, RZ, PT ;  /* 0x000000ff0b00720c */ /* 0x000fe20003f46270 */
[----:B------:R-:W-:Y:S01]  /*1ad0*/  @!P6 IMAD.IADD R36, R36, 0x1, -R2 ;  /* 0x000000012424e824 */ /* 0x000fe200078e0a02 */
[----:B------:R-:W-:Y:S01]  /*1ae0*/  LOP3.LUT R11, R4, 0xe6, RZ, 0xfc, !PT ;  /* 0x000000e6040b7812 */ /* 0x000fe200078efcff */
[----:B------:R-:W-:Y:S01]  /*1af0*/  @!P1 IMAD.MOV R34, RZ, RZ, -R34 ;  /* 0x000000ffff229224 */ /* 0x000fe200078e0a22 */
[C---:B------:R-:W-:Y:S01]  /*1b00*/  ISETP.GT.U32.AND P1, PT, R2.reuse, R38, PT ;  /* 0x000000260200720c */ /* 0x040fe20003f24070 */
[C---:B------:R-:W-:Y:S01]  /*1b10*/  IMAD R40, R2.reuse, R7, R40 ;  /* 0x0000000702287224 */ /* 0x040fe200078e0228 */
[----:B------:R-:W-:Y:S01]  /*1b20*/  ISETP.GT.U32.AND P6, PT, R2, R36, PT ;  /* 0x000000240200720c */ /* 0x000fe20003fc4070 */
[----:B------:R-:W-:Y:S01]  /*1b30*/  IMAD.HI.U32 R7, R3, R44, RZ ;  /* 0x0000002c03077227 */ /* 0x000fe200078e00ff */
[----:B------:R-:W-:-:S02]  /*1b40*/  IABS R120, R11 ;  /* 0x0000000b00787213 */ /* 0x000fc40000000000 */
[----:B------:R-:W-:Y:S01]  /*1b50*/  ISETP.GT.U32.AND P5, PT, R2, R40, PT ;  /* 0x000000280200720c */ /* 0x000fe20003fa4070 */
[----:B------:R-:W-:Y:S01]  /*1b60*/  IMAD.MOV R7, RZ, RZ, -R7 ;  /* 0x000000ffff077224 */ /* 0x000fe200078e0a07 */
[----:B------:R-:W-:Y:S01]  /*1b70*/  IABS R130, R33 ;  /* 0x0000002100827213 */ /* 0x000fe20000000000 */
[C---:B------:R-:W-:Y:S01]  /*1b80*/  IMAD.HI.U32 R6, R3.reuse, R42, RZ ;  /* 0x0000002a03067227 */ /* 0x040fe200078e00ff */
[C---:B------:R-:W-:Y:S02]  /*1b90*/  LOP3.LUT R35, R4.reuse, 0x12, RZ, 0xfc, !PT ;  /* 0x0000001204237812 */ /* 0x040fe400078efcff */
[----:B------:R-:W-:Y:S01]  /*1ba0*/  LOP3.LUT R37, R4, 0x10, RZ, 0xfc, !PT ;  /* 0x0000001004257812 */ /* 0x000fe200078efcff */
[----:B------:R-:W-:Y:S01]  /*1bb0*/  IMAD R44, R2, R7, R44 ;  /* 0x00000007022c7224 */ /* 0x000fe200078e022c */
[----:B------:R-:W-:Y:S01]  /*1bc0*/  IABS R128, R35 ;  /* 0x0000002300807213 */ /* 0x000fe20000000000 */
[----:B------:R-:W-:Y:S01]  /*1bd0*/  @!P1 IMAD.IADD R38, R38, 0x1, -R2 ;  /* 0x0000000126269824 */ /* 0x000fe200078e0a02 */
[----:B------:R-:W-:Y:S01]  /*1be0*/  LOP3.LUT R39, R4, 0xc, RZ, 0xfc, !PT ;  /* 0x0000000c04277812 */ /* 0x000fe200078efcff */
[----:B------:R-:W-:Y:S01]  /*1bf0*/  IMAD.MOV R9, RZ, RZ, -R6 ;  /* 0x000000ffff097224 */ /* 0x000fe200078e0a06 */
[----:B------:R-:W-:Y:S01]  /*1c00*/  ISETP.GT.U32.AND P1, PT, R2, R44, PT ;  /* 0x0000002c0200720c */ /* 0x000fe20003f24070 */
[----:B------:R-:W-:Y:S01]  /*1c10*/  @!P6 IMAD.IADD R36, R36, 0x1, -R2 ;  /* 0x000000012424e824 */ /* 0x000fe200078e0a02 */
[----:B------:R-:W-:Y:S01]  /*1c20*/  ISETP.GE.AND P6, PT, R8, RZ, PT ;  /* 0x000000ff0800720c */ /* 0x000fe20003fc6270 */
[----:B------:R-:W-:Y:S01]  /*1c30*/  IMAD R42, R2, R9, R42 ;  /* 0x00000009022a7224 */ /* 0x000fe200078e022a */
[C---:B------:R-:W-:Y:S01]  /*1c40*/  LOP3.LUT R8, R4.reuse, 0xe8, RZ, 0xfc, !PT ;  /* 0x000000e804087812 */ /* 0x040fe200078efcff */
[----:B------:R-:W-:Y:S01]  /*1c50*/  @!P0 IMAD.MOV R36, RZ, RZ, -R36 ;  /* 0x000000ffff248224 */ /* 0x000fe200078e0a24 */
[----:B------:R-:W-:Y:S01]  /*1c60*/  LOP3.LUT R43, R4, 0x6, RZ, 0xfc, !PT ;  /* 0x00000006042b7812 */ /* 0x000fe200078efcff */
[----:B------:R-:W-:Y:S01]  /*1c70*/  IMAD.HI.U32 R6, R3, R46, RZ ;  /* 0x0000002e03067227 */ /* 0x000fe200078e00ff */
[----:B------:R-:W-:-:S02]  /*1c80*/  IABS R48, R8 ;  /* 0x0000000800307213 */ /* 0x000fc40000000000 */
[----:B------:R-:W-:Y:S01]  /*1c90*/  ISETP.GT.U32.AND P0, PT, R2, R42, PT ;  /* 0x0000002a0200720c */ /* 0x000fe20003f04070 */
[----:B------:R-:W-:Y:S01]  /*1ca0*/  @!P5 IMAD.IADD R40, R40, 0x1, -R2 ;  /* 0x000000012828d824 */ /* 0x000fe200078e0a02 */
[----:B------:R-:W-:Y:S01]  /*1cb0*/  LOP3.LUT R41, R4, 0x8, RZ, 0xfc, !PT ;  /* 0x0000000804297812 */ /* 0x000fe200078efcff */
[----:B------:R-:W-:Y:S01]  /*1cc0*/  IMAD.MOV R7, RZ, RZ, -R6 ;  /* 0x000000ffff077224 */ /* 0x000fe200078e0a06 */
[----:B------:R-:W-:Y:S01]  /*1cd0*/  IABS R126, R43 ;  /* 0x0000002b007e7213 */ /* 0x000fe20000000000 */
[----:B------:R-:W-:Y:S01]  /*1ce0*/  @!P1 IMAD.IADD R44, R44, 0x1, -R2 ;  /* 0x000000012c2c9824 */ /* 0x000fe200078e0a02 */
[----:B------:R-:W-:Y:S01]  /*1cf0*/  ISETP.GT.U32.AND P5, PT, R2, R40, PT ;  /* 0x000000280200720c */ /* 0x000fe20003fa4070 */
[----:B------:R-:W-:Y:S01]  /*1d00*/  IMAD.HI.U32 R6, R3, R48, RZ ;  /* 0x0000003003067227 */ /* 0x000fe200078e00ff */
[----:B------:R-:W-:Y:S02]  /*1d10*/  LOP3.LUT R45, R4, 0x4, RZ, 0xfc, !PT ;  /* 0x00000004042d7812 */ /* 0x000fe400078efcff */
[----:B------:R-:W-:Y:S01]  /*1d20*/  SHF.R.S32.HI R21, RZ, 0x6, R21 ;  /* 0x00000006ff157819 */ /* 0x000fe20000011415 */
[C---:B------:R-:W-:Y:S01]  /*1d30*/  IMAD R46, R2.reuse, R7, R46 ;  /* 0x00000007022e7224 */ /* 0x040fe200078e022e */
[----:B------:R-:W-:Y:S01]  /*1d40*/  IABS R124, R45 ;  /* 0x0000002d007c7213 */ /* 0x000fe20000000000 */
[----:B------:R-:W-:Y:S01]  /*1d50*/  @!P4 IMAD.MOV R38, RZ, RZ, -R38 ;  /* 0x000000ffff26c224 */ /* 0x000fe200078e0a26 */
[----:B------:R-:W-:Y:S01]  /*1d60*/  ISETP.GT.U32.AND P4, PT, R2, R44, PT ;  /* 0x0000002c0200720c */ /* 0x000fe20003f84070 */
[----:B------:R-:W-:-:S02]  /*1d70*/  IMAD.MOV R7, RZ, RZ, -R6 ;  /* 0x000000ffff077224 */ /* 0x000fc400078e0a06 */
[----:B------:R-:W-:-:S04]  /*1d80*/  IMAD.HI.U32 R6, R3, R120, RZ ;  /* 0x0000007803067227 */ /* 0x000fc800078e00ff */
[----:B------:R-:W-:Y:S01]  /*1d90*/  @!P0 IMAD.IADD R42, R42, 0x1, -R2 ;  /* 0x000000012a2a8824 */ /* 0x000fe200078e0a02 */
[----:B------:R-:W-:Y:S01]  /*1da0*/  ISETP.GE.AND P0, PT, R10, RZ, PT ;  /* 0x000000ff0a00720c */ /* 0x000fe20003f06270 */
[----:B------:R-:W-:Y:S01]  /*1db0*/  IMAD R48, R2, R7, R48 ;  /* 0x0000000702307224 */ /* 0x000fe200078e0230 */
[----:B------:R-:W-:Y:S01]  /*1dc0*/  LOP3.LUT R10, R4, 0xdc, RZ, 0xfc, !PT ;  /* 0x000000dc040a7812 */ /* 0x000fe200078efcff */
[----:B------:R-:W-:Y:S01]  /*1dd0*/  IMAD.MOV R7, RZ, RZ, -R6 ;  /* 0x000000ffff077224 */ /* 0x000fe200078e0a06 */
[----:B------:R-:W-:Y:S01]  /*1de0*/  ISETP.GT.U32.AND P1, PT, R2, R42, PT ;  /* 0x0000002a0200720c */ /* 0x000fe20003f24070 */
[----:B------:R-:W-:Y:S01]  /*1df0*/  @!P5 IMAD.IADD R40, R40, 0x1, -R2 ;  /* 0x000000012828d824 */ /* 0x000fe200078e0a02 */
[C---:B------:R-:W-:Y:S01]  /*1e00*/  ISETP.GT.U32.AND P5, PT, R2.reuse, R46, PT ;  /* 0x0000002e0200720c */ /* 0x040fe20003fa4070 */
[----:B------:R-:W-:Y:S01]  /*1e10*/  IMAD R120, R2, R7, R120 ;  /* 0x0000000702787224 */ /* 0x000fe200078e0278 */
[----:B------:R-:W-:Y:S01]  /*1e20*/  IABS R54, R10 ;  /* 0x0000000a00367213 */ /* 0x000fe20000000000 */
[----:B------:R-:W-:-:S02]  /*1e30*/  @!P4 IMAD.IADD R44, R44, 0x1, -R2 ;  /* 0x000000012c2cc824 */ /* 0x000fc400078e0a02 */
[----:B------:R-:W-:Y:S01]  /*1e40*/  @!P6 IMAD.MOV R40, RZ, RZ, -R40 ;  /* 0x000000ffff28e224 */ /* 0x000fe200078e0a28 */
[C---:B------:R-:W-:Y:S01]  /*1e50*/  ISETP.GT.U32.AND P4, PT, R2.reuse, R120, PT ;  /* 0x000000780200720c */ /* 0x040fe20003f84070 */
[----:B------:R-:W-:Y:S01]  /*1e60*/  IMAD.HI.U32 R6, R3, R50, RZ ;  /* 0x0000003203067227 */ /* 0x000fe200078e00ff */
[----:B------:R-:W-:-:S03]  /*1e70*/  ISETP.GT.U32.AND P6, PT, R2, R48, PT ;  /* 0x000000300200720c */ /* 0x000fc60003fc4070 */
[----:B------:R-:W-:Y:S01]  /*1e80*/  @!P1 IMAD.IADD R42, R42, 0x1, -R2 ;  /* 0x000000012a2a9824 */ /* 0x000fe200078e0a02 */
[----:B------:R-:W-:Y:S01]  /*1e90*/  ISETP.GE.AND P1, PT, R8, RZ, PT ;  /* 0x000000ff0800720c */ /* 0x000fe20003f26270 */
[----:B------:R-:W-:Y:S01]  /*1ea0*/  IMAD.MOV R9, RZ, RZ, -R6 ;  /* 0x000000ffff097224 */ /* 0x000fe200078e0a06 */
[----:B------:R-:W-:Y:S01]  /*1eb0*/  LOP3.LUT R8, R4, 0xe0, RZ, 0xfc, !PT ;  /* 0x000000e004087812 */ /* 0x000fe200078efcff */
[--C-:B------:R-:W-:Y:S02]  /*1ec0*/  @!P5 IMAD.IADD R46, R46, 0x1, -R2.reuse ;  /* 0x000000012e2ed824 */ /* 0x100fe400078e0a02 */
[----:B------:R-:W-:Y:S01]  /*1ed0*/  VIADD R6, R5, 0xde ;  /* 0x000000de05067836 */ /* 0x000fe20000000000 */
[----:B------:R-:W-:Y:S01]  /*1ee0*/  IABS R52, R8 ;  /* 0x0000000800347213 */ /* 0x000fe20000000000 */
[----:B------:R-:W-:Y:S01]  /*1ef0*/  @!P4 IMAD.IADD R120, R120, 0x1, -R2 ;  /* 0x000000017878c824 */ /* 0x000fe200078e0a02 */
[----:B------:R-:W-:Y:S01]  /*1f00*/  ISETP.GT.U32.AND P5, PT, R2, R46, PT ;  /* 0x0000002e0200720c */ /* 0x000fe20003fa4070 */
[----:B------:R-:W-:Y:S01]  /*1f10*/  IMAD.HI.U32 R7, R3, R118, RZ ;  /* 0x0000007603077227 */ /* 0x000fe200078e00ff */
[----:B------:R-:W-:-:S02]  /*1f20*/  IABS R116, R6 ;  /* 0x0000000600747213 */ /* 0x000fc40000000000 */
[C---:B------:R-:W-:Y:S01]  /*1f30*/  ISETP.GT.U32.AND P4, PT, R2.reuse, R120, PT ;  /* 0x000000780200720c */ /* 0x040fe20003f84070 */
[----:B------:R-:W-:Y:S02]  /*1f40*/  IMAD R50, R2, R9, R50 ;  /* 0x0000000902327224 */ /* 0x000fe400078e0232 */
[----:B------:R-:W-:Y:S01]  /*1f50*/  @!P6 IMAD.IADD R48, R48, 0x1, -R2 ;  /* 0x000000013030e824 */ /* 0x000fe200078e0a02 */
[----:B------:R-:W-:Y:S01]  /*1f60*/  ISETP.GE.AND P6, PT, R6, RZ, PT ;  /* 0x000000ff0600720c */ /* 0x000fe20003fc6270 */
[----:B------:R-:W-:Y:S02]  /*1f70*/  IMAD.MOV R7, RZ, RZ, -R7 ;  /* 0x000000ffff077224 */ /* 0x000fe400078e0a07 */
[----:B------:R-:W-:-:S04]  /*1f80*/  IMAD.HI.U32 R6, R3, R52, RZ ;  /* 0x0000003403067227 */ /* 0x000fc800078e00ff */
[----:B------:R-:W-:Y:S01]  /*1f90*/  @!P2 IMAD.MOV R44, RZ, RZ, -R44 ;  /* 0x000000ffff2ca224 */ /* 0x000fe200078e0a2c */
[C---:B------:R-:W-:Y:S01]  /*1fa0*/  ISETP.GT.U32.AND P2, PT, R2.reuse, R50, PT ;  /* 0x000000320200720c */ /* 0x040fe20003f44070 */
[----:B------:R-:W-:Y:S02]  /*1fb0*/  IMAD R118, R2, R7, R118 ;  /* 0x0000000702767224 */ /* 0x000fe400078e0276 */
[----:B------:R-:W-:Y:S02]  /*1fc0*/  IMAD.MOV R7, RZ, RZ, -R6 ;  /* 0x000000ffff077224 */ /* 0x000fe400078e0a06 */
[----:B------:R-:W-:Y:S01]  /*1fd0*/  @!P5 IMAD.IADD R46, R46, 0x1, -R2 ;  /* 0x000000012e2ed824 */ /* 0x000fe200078e0a02 */
[----:B------:R-:W-:Y:S01]  /*1fe0*/  ISETP.GE.AND P5, PT, R11, RZ, PT ;  /* 0x000000ff0b00720c */ /* 0x000fe20003fa6270 */
[----:B------:R-:W-:Y:S01]  /*1ff0*/  IMAD R52, R2, R7, R52 ;  /* 0x0000000702347224 */ /* 0x000fe200078e0234 */
[----:B------:R-:W-:Y:S01]  /*2000*/  LOP3.LUT R11, R4, 0xda, RZ, 0xfc, !PT ;  /* 0x000000da040b7812 */ /* 0x000fe200078efcff */
[----:B------:R-:W-:Y:S01]  /*2010*/  @!P3 IMAD.MOV R42, RZ, RZ, -R42 ;  /* 0x000000ffff2ab224 */ /* 0x000fe200078e0a2a */
[----:B------:R-:W-:Y:S01]  /*2020*/  ISETP.GT.U32.AND P3, PT, R2, R48, PT ;  /* 0x000000300200720c */ /* 0x000fe20003f64070 */
[----:B------:R-:W-:Y:S01]  /*2030*/  @!P4 IMAD.IADD R120, R120, 0x1, -R2 ;  /* 0x000000017878c824 */ /* 0x000fe200078e0a02 */
[C---:B------:R-:W-:Y:S01]  /*2040*/  ISETP.GT.U32.AND P4, PT, R2.reuse, R52, PT ;  /* 0x000000340200720c */ /* 0x040fe20003f84070 */
[----:B------:R-:W-:Y:S01]  /*2050*/  @!P0 IMAD.MOV R46, RZ, RZ, -R46 ;  /* 0x000000ffff2e8224 */ /* 0x000fe200078e0a2e */
[----:B------:R-:W-:Y:S01]  /*2060*/  ISETP.GT.U32.AND P0, PT, R2, R118, PT ;  /* 0x000000760200720c */ /* 0x000fe20003f04070 */
[----:B------:R-:W-:Y:S01]  /*2070*/  @!P2 IMAD.IADD R50, R50, 0x1, -R2 ;  /* 0x000000013232a824 */ /* 0x000fe200078e0a02 */
[----:B------:R-:W-:Y:S01]  /*2080*/  IABS R114, R11 ;  /* 0x0000000b00727213 */ /* 0x000fe20000000000 */
[----:B------:R-:W-:-:S03]  /*2090*/  IMAD.HI.U32 R6, R3, R116, RZ ;  /* 0x0000007403067227 */ /* 0x000fc600078e00ff */
[----:B------:R-:W-:Y:S01]  /*20a0*/  ISETP.GT.U32.AND P2, PT, R2, R50, PT ;  /* 0x000000320200720c */ /* 0x000fe20003f44070 */
[----:B------:R-:W-:Y:S02]  /*20b0*/  IMAD.MOV R9, RZ, RZ, -R6 ;  /* 0x000000ffff097224 */ /* 0x000fe400078e0a06 */
[--C-:B------:R-:W-:Y:S01]  /*20c0*/  @!P3 IMAD.IADD R48, R48, 0x1, -R2.reuse ;  /* 0x000000013030b824 */ /* 0x100fe200078e0a02 */
[----:B------:R-:W-:Y:S01]  /*20d0*/  ISETP.GE.AND P3, PT, R12, RZ, PT ;  /* 0x000000ff0c00720c */ /* 0x000fe20003f66270 */
[--C-:B------:R-:W-:Y:S01]  /*20e0*/  @!P4 IMAD.IADD R52, R52, 0x1, -R2.reuse ;  /* 0x000000013434c824 */ /* 0x100fe200078e0a02 */
[----:B------:R-:W-:Y:S01]  /*20f0*/  LOP3.LUT R12, R4, 0xd0, RZ, 0xfc, !PT ;  /* 0x000000d0040c7812 */ /* 0x000fe200078efcff */
[----:B------:R-:W-:Y:S01]  /*2100*/  @!P0 IMAD.IADD R118, R118, 0x1, -R2 ;  /* 0x0000000176768824 */ /* 0x000fe200078e0a02 */
[----:B------:R-:W-:Y:S01]  /*2110*/  ISETP.GE.AND P0, PT, R14, RZ, PT ;  /* 0x000000ff0e00720c */ /* 0x000fe20003f06270 */
[C---:B------:R-:W-:Y:S01]  /*2120*/  IMAD R116, R2.reuse, R9, R116 ;  /* 0x0000000902747224 */ /* 0x040fe200078e0274 */
[----:B------:R-:W-:Y:S01]  /*2130*/  IABS R60, R12 ;  /* 0x0000000c003c7213 */ /* 0x000fe20000000000 */
[----:B------:R-:W-:Y:S01]  /*2140*/  @!P1 IMAD.MOV R48, RZ, RZ, -R48 ;  /* 0x000000ffff309224 */ /* 0x000fe200078e0a30 */
[C---:B------:R-:W-:Y:S01]  /*2150*/  ISETP.GT.U32.AND P1, PT, R2.reuse, R52, PT ;  /* 0x000000340200720c */ /* 0x040fe20003f24070 */
[----:B------:R-:W-:Y:S01]  /*2160*/  IMAD.HI.U32 R7, R3, R54, RZ ;  /* 0x0000003603077227 */ /* 0x000fe200078e00ff */
[----:B------:R-:W-:-:S02]  /*2170*/  ISETP.GT.U32.AND P4, PT, R2, R118, PT ;  /* 0x000000760200720c */ /* 0x000fc40003f84070 */
[----:B------:R-:W-:Y:S01]  /*2180*/  LOP3.LUT R14, R4, 0xcc, RZ, 0xfc, !PT ;  /* 0x000000cc040e7812 */ /* 0x000fe200078efcff */
[----:B------:R-:W-:Y:S01]  /*2190*/  @!P2 IMAD.IADD R50, R50, 0x1, -R2 ;  /* 0x000000013232a824 */ /* 0x000fe200078e0a02 */
[----:B------:R-:W-:Y:S01]  /*21a0*/  ISETP.GT.U32.AND P2, PT, R2, R116, PT ;  /* 0x000000740200720c */ /* 0x000fe20003f44070 */
[----:B------:R-:W-:Y:S01]  /*21b0*/  @!P5 IMAD.MOV R120, RZ, RZ, -R120 ;  /* 0x000000ffff78d224 */ /* 0x000fe200078e0a78 */
[----:B------:R-:W-:Y:S01]  /*21c0*/  ISETP.GE.AND P5, PT, R8, RZ, PT ;  /* 0x000000ff0800720c */ /* 0x000fe20003fa6270 */
[----:B------:R-:W-:Y:S01]  /*21d0*/  IMAD.MOV R7, RZ, RZ, -R7 ;  /* 0x000000ffff077224 */ /* 0x000fe200078e0a07 */
[----:B------:R-:W-:Y:S01]  /*21e0*/  LOP3.LUT R8, R4, 0xd4, RZ, 0xfc, !PT ;  /* 0x000000d404087812 */ /* 0x000fe200078efcff */
[----:B------:R-:W-:Y:S01]  /*21f0*/  IMAD.HI.U32 R6, R3, R114, RZ ;  /* 0x0000007203067227 */ /* 0x000fe200078e00ff */
[----:B------:R-:W-:Y:S02]  /*2200*/  IABS R62, R14 ;  /* 0x0000000e003e7213 */ /* 0x000fe40000000000 */
[----:B------:R-:W-:Y:S01]  /*2210*/  IABS R58, R8 ;  /* 0x00000008003a7213 */ /* 0x000fe20000000000 */
[----:B------:R-:W-:-:S02]  /*2220*/  IMAD R54, R2, R7, R54 ;  /* 0x0000000702367224 */ /* 0x000fc400078e0236 */
[----:B------:R-:W-:Y:S01]  /*2230*/  IMAD.MOV R7, RZ, RZ, -R6 ;  /* 0x000000ffff077224 */ /* 0x000fe200078e0a06 */
[----:B------:R-:W-:Y:S01]  /*2240*/  LOP3.LUT R6, R4, 0xd8, RZ, 0xfc, !PT ;  /* 0x000000d804067812 */ /* 0x000fe200078efcff */
[----:B------:R-:W-:Y:S01]  /*2250*/  @!P1 IMAD.IADD R52, R52, 0x1, -R2 ;  /* 0x0000000134349824 */ /* 0x000fe200078e0a02 */
[----:B------:R-:W-:Y:S01]  /*2260*/  ISETP.GE.AND P1, PT, R11, RZ, PT ;  /* 0x000000ff0b00720c */ /* 0x000fe20003f26270 */
[----:B------:R-:W-:Y:S01]  /*2270*/  IMAD R114, R2, R7, R114 ;  /* 0x0000000702727224 */ /* 0x000fe200078e0272 */
[----:B------:R-:W-:Y:S01]  /*2280*/  IABS R56, R6 ;  /* 0x0000000600387213 */ /* 0x000fe20000000000 */
[--C-:B------:R-:W-:Y:S01]  /*2290*/  @!P4 IMAD.IADD R118, R118, 0x1, -R2.reuse ;  /* 0x000000017676c824 */ /* 0x100fe200078e0a02 */
[----:B------:R-:W-:Y:S01]  /*22a0*/  LOP3.LUT R7, R4, 0xd6, RZ, 0xfc, !PT ;  /* 0x000000d604077812 */ /* 0x000fe200078efcff */
[----:B------:R-:W-:Y:S01]  /*22b0*/  @!P2 IMAD.IADD R116, R116, 0x1, -R2 ;  /* 0x000000017474a824 */ /* 0x000fe200078e0a02 */
[----:B------:R-:W-:Y:S01]  /*22c0*/  ISETP.GE.AND P2, PT, R6, RZ, PT ;  /* 0x000000ff0600720c */ /* 0x000fe20003f46270 */
[----:B------:R-:W-:Y:S01]  /*22d0*/  @!P5 IMAD.MOV R52, RZ, RZ, -R52 ;  /* 0x000000ffff34d224 */ /* 0x000fe200078e0a34 */
[C---:B------:R-:W-:Y:S01]  /*22e0*/  ISETP.GT.U32.AND P5, PT, R2.reuse, R114, PT ;  /* 0x000000720200720c */ /* 0x040fe20003fa4070 */
[----:B------:R-:W-:Y:S01]  /*22f0*/  @!P0 IMAD.MOV R118, RZ, RZ, -R118 ;  /* 0x000000ffff768224 */ /* 0x000fe200078e0a76 */
[----:B------:R-:W-:Y:S01]  /*2300*/  ISETP.GT.U32.AND P0, PT, R2, R116, PT ;  /* 0x000000740200720c */ /* 0x000fe20003f04070 */
[----:B------:R-:W-:Y:S01]  /*2310*/  IMAD.HI.U32 R6, R3, R56, RZ ;  /* 0x0000003803067227 */ /* 0x000fe200078e00ff */
[----:B------:R-:W-:-:S02]  /*2320*/  IABS R112, R7 ;  /* 0x0000000700707213 */ /* 0x000fc40000000000 */
[----:B------:R-:W-:Y:S01]  /*2330*/  ISETP.GE.AND P4, PT, R10, RZ, PT ;  /* 0x000000ff0a00720c */ /* 0x000fe20003f86270 */
[----:B------:R-:W-:Y:S01]  /*2340*/  @!P3 IMAD.MOV R50, RZ, RZ, -R50 ;  /* 0x000000ffff32b224 */ /* 0x000fe200078e0a32 */
[----:B------:R-:W-:Y:S01]  /*2350*/  ISETP.GT.U32.AND P3, PT, R2, R54, PT ;  /* 0x000000360200720c */ /* 0x000fe20003f64070 */
[----:B------:R-:W-:Y:S01]  /*2360*/  IMAD.MOV R9, RZ, RZ, -R6 ;  /* 0x000000ffff097224 */ /* 0x000fe200078e0a06 */
[----:B------:R-:W-:Y:S01]  /*2370*/  LOP3.LUT R10, R4, 0xd2, RZ, 0xfc, !PT ;  /* 0x000000d2040a7812 */ /* 0x000fe200078efcff */
[----:B------:R-:W-:-:S03]  /*2380*/  IMAD.HI.U32 R6, R3, R58, RZ ;  /* 0x0000003a03067227 */ /* 0x000fc600078e00ff */
[----:B------:R-:W-:Y:S01]  /*2390*/  IABS R110, R10 ;  /* 0x0000000a006e7213 */ /* 0x000fe20000000000 */
[--C-:B------:R-:W-:Y:S02]  /*23a0*/  @!P5 IMAD.IADD R114, R114, 0x1, -R2.reuse ;  /* 0x000000017272d824 */ /* 0x100fe400078e0a02 */
[----:B------:R-:W-:Y:S01]  /*23b0*/  @!P0 IMAD.IADD R116, R116, 0x1, -R2 ;  /* 0x0000000174748824 */ /* 0x000fe200078e0a02 */
[----:B------:R-:W-:Y:S01]  /*23c0*/  ISETP.GE.AND P0, PT, R7, RZ, PT ;  /* 0x000000ff0700720c */ /* 0x000fe20003f06270 */
[C---:B------:R-:W-:Y:S01]  /*23d0*/  IMAD R56, R2.reuse, R9, R56 ;  /* 0x0000000902387224 */ /* 0x040fe200078e0238 */
[----:B------:R-:W-:Y:S01]  /*23e0*/  ISETP.GT.U32.AND P5, PT, R2, R114, PT ;  /* 0x000000720200720c */ /* 0x000fe20003fa4070 */
[----:B------:R-:W-:-:S04]  /*23f0*/  IMAD.HI.U32 R7, R3, R112, RZ ;  /* 0x0000007003077227 */ /* 0x000fc800078e00ff */
[----:B------:R-:W-:Y:S01]  /*2400*/  @!P6 IMAD.MOV R116, RZ, RZ, -R116 ;  /* 0x000000ffff74e224 */ /* 0x000fe200078e0a74 */
[----:B------:R-:W-:Y:S01]  /*2410*/  ISETP.GT.U32.AND P6, PT, R2, R56, PT ;  /* 0x000000380200720c */ /* 0x000fe20003fc4070 */
[----:B------:R-:W-:Y:S02]  /*2420*/  IMAD.MOV R7, RZ, RZ, -R7 ;  /* 0x000000ffff077224 */ /* 0x000fe400078e0a07 */
[----:B------:R-:W-:Y:S02]  /*2430*/  @!P3 IMAD.IADD R54, R54, 0x1, -R2 ;  /* 0x000000013636b824 */ /* 0x000fe400078e0a02 */
[C---:B------:R-:W-:Y:S02]  /*2440*/  IMAD R112, R2.reuse, R7, R112 ;  /* 0x0000000702707224 */ /* 0x040fe400078e0270 */
[----:B------:R-:W-:Y:S01]  /*2450*/  IMAD.MOV R9, RZ, RZ, -R6 ;  /* 0x000000ffff097224 */ /* 0x000fe200078e0a06 */
[----:B------:R-:W-:Y:S01]  /*2460*/  ISETP.GT.U32.AND P3, PT, R2, R54, PT ;  /* 0x000000360200720c */ /* 0x000fe20003f64070 */
[----:B------:R-:W-:Y:S01]  /*2470*/  @!P5 IMAD.IADD R114, R114, 0x1, -R2 ;  /* 0x000000017272d824 */ /* 0x000fe200078e0a02 */
[C---:B------:R-:W-:Y:S01]  /*2480*/  ISETP.GT.U32.AND P5, PT, R2.reuse, R112, PT ;  /* 0x000000700200720c */ /* 0x040fe20003fa4070 */
[----:B------:R-:W-:-:S02]  /*2490*/  IMAD R58, R2, R9, R58 ;  /* 0x00000009023a7224 */ /* 0x000fc400078e023a */
[----:B------:R-:W-:Y:S02]  /*24a0*/  @!P6 IMAD.IADD R56, R56, 0x1, -R2 ;  /* 0x000000013838e824 */ /* 0x000fe400078e0a02 */
[----:B------:R-:W-:Y:S01]  /*24b0*/  IMAD.HI.U32 R7, R3, R110, RZ ;  /* 0x0000006e03077227 */ /* 0x000fe200078e00ff */
[----:B------:R-:W-:-:S03]  /*24c0*/  ISETP.GT.U32.AND P6, PT, R2, R58, PT ;  /* 0x0000003a0200720c */ /* 0x000fc60003fc4070 */
[----:B------:R-:W-:Y:S02]  /*24d0*/  @!P1 IMAD.MOV R114, RZ, RZ, -R114 ;  /* 0x000000ffff729224 */ /* 0x000fe400078e0a72 */
[--C-:B------:R-:W-:Y:S01]  /*24e0*/  @!P3 IMAD.IADD R54, R54, 0x1, -R2.reuse ;  /* 0x000000013636b824 */ /* 0x100fe200078e0a02 */
[----:B------:R-:W-:Y:S01]  /*24f0*/  ISETP.GE.AND P3, PT, R8, RZ, PT ;  /* 0x000000ff0800720c */ /* 0x000fe20003f66270 */
[----:B------:R-:W-:Y:S02]  /*2500*/  VIADD R8, R5, 0xce ;  /* 0x000000ce05087836 */ /* 0x000fe40000000000 */
[--C-:B------:R-:W-:Y:S01]  /*2510*/  @!P5 IMAD.IADD R112, R112, 0x1, -R2.reuse ;  /* 0x000000017070d824 */ /* 0x100fe200078e0a02 */
[----:B------:R-:W-:Y:S01]  /*2520*/  ISETP.GT.U32.AND P5, PT, R2, R56, PT ;  /* 0x000000380200720c */ /* 0x000fe20003fa4070 */
[----:B------:R-:W-:Y:S01]  /*2530*/  IMAD.MOV R7, RZ, RZ, -R7 ;  /* 0x000000ffff077224 */ /* 0x000fe200078e0a07 */
[----:B------:R-:W-:Y:S01]  /*2540*/  IABS R108, R8 ;  /* 0x00000008006c7213 */ /* 0x000fe20000000000 */
[----:B------:R-:W-:Y:S01]  /*2550*/  @!P6 IMAD.IADD R58, R58, 0x1, -R2 ;  /* 0x000000013a3ae824 */ /* 0x000fe200078e0a02 */
[----:B------:R-:W-:Y:S01]  /*2560*/  ISETP.GT.U32.AND P1, PT, R2, R112, PT ;  /* 0x000000700200720c */ /* 0x000fe20003f24070 */
[----:B------:R-:W-:-:S03]  /*2570*/  IMAD.HI.U32 R6, R3, R60, RZ ;  /* 0x0000003c03067227 */ /* 0x000fc600078e00ff */
[C---:B------:R-:W-:Y:S01]  /*2580*/  ISETP.GT.U32.AND P6, PT, R2.reuse, R58, PT ;  /* 0x0000003a0200720c */ /* 0x040fe20003fc4070 */
[----:B------:R-:W-:Y:S02]  /*2590*/  IMAD R110, R2, R7, R110 ;  /* 0x00000007026e7224 */ /* 0x000fe400078e026e */
[----:B------:R-:W-:-:S04]  /*25a0*/  IMAD.HI.U32 R7, R3, R108, RZ ;  /* 0x0000006c03077227 */ /* 0x000fc800078e00ff */
[----:B------:R-:W-:Y:S02]  /*25b0*/  IMAD.MOV R9, RZ, RZ, -R6 ;  /* 0x000000ffff097224 */ /* 0x000fe400078e0a06 */
[----:B------:R-:W-:Y:S02]  /*25c0*/  IMAD.MOV R7, RZ, RZ, -R7 ;  /* 0x000000ffff077224 */ /* 0x000fe400078e0a07 */
[C---:B------:R-:W-:Y:S02]  /*25d0*/  IMAD R60, R2.reuse, R9, R60 ;  /* 0x00000009023c7224 */ /* 0x040fe400078e023c */
[----:B------:R-:W-:Y:S02]  /*25e0*/  IMAD R108, R2, R7, R108 ;  /* 0x00000007026c7224 */ /* 0x000fe400078e026c */
[--C-:B------:R-:W-:Y:S01]  /*25f0*/  @!P1 IMAD.IADD R112, R112, 0x1, -R2.reuse ;  /* 0x0000000170709824 */ /* 0x100fe200078e0a02 */
[----:B------:R-:W-:Y:S01]  /*2600*/  ISETP.GT.U32.AND P1, PT, R2, R60, PT ;  /* 0x0000003c0200720c */ /* 0x000fe20003f24070 */
[----:B------:R-:W-:Y:S01]  /*2610*/  @!P6 IMAD.IADD R58, R58, 0x1, -R2 ;  /* 0x000000013a3ae824 */ /* 0x000fe200078e0a02 */
[----:B------:R-:W-:Y:S01]  /*2620*/  ISETP.GT.U32.AND P6, PT, R2, R108, PT ;  /* 0x0000006c0200720c */ /* 0x000fe20003fc4070 */
[----:B------:R-:W-:-:S04]  /*2630*/  IMAD.HI.U32 R7, R3, R106, RZ ;  /* 0x0000006a03077227 */ /* 0x000fc800078e00ff */
[----:B------:R-:W-:Y:S01]  /*2640*/  @!P4 IMAD.MOV R54, RZ, RZ, -R54 ;  /* 0x000000ffff36c224 */ /* 0x000fe200078e0a36 */
[----:B------:R-:W-:Y:S01]  /*2650*/  ISETP.GE.AND P4, PT, R8, RZ, PT ;  /* 0x000000ff0800720c */ /* 0x000fe20003f86270 */
[----:B------:R-:W-:-:S04]  /*2660*/  IMAD.HI.U32 R8, R3, R64, RZ ;  /* 0x0000004003087227 */ /* 0x000fc800078e00ff */
[--C-:B------:R-:W-:Y:S02]  /*2670*/  @!P1 IMAD.IADD R60, R60, 0x1, -R2.reuse ;  /* 0x000000013c3c9824 */ /* 0x100fe400078e0a02 */
[--C-:B------:R-:W-:Y:S02]  /*2680*/  @!P6 IMAD.IADD R108, R108, 0x1, -R2.reuse ;  /* 0x000000016c6ce824 */ /* 0x100fe400078e0a02 */
[----:B------:R-:W-:Y:S01]  /*2690*/  IMAD.MOV R7, RZ, RZ, -R7 ;  /* 0x000000ffff077224 */ /* 0x000fe200078e0a07 */
[----:B------:R-:W-:Y:S01]  /*26a0*/  ISETP.GT.U32.AND P6, PT, R2, R60, PT ;  /* 0x0000003c0200720c */ /* 0x000fe20003fc4070 */
[----:B------:R-:W-:Y:S01]  /*26b0*/  @!P5 IMAD.IADD R56, R56, 0x1, -R2 ;  /* 0x000000013838d824 */ /* 0x000fe200078e0a02 */
[----:B------:R-:W-:Y:S01]  /*26c0*/  ISETP.GT.U32.AND P5, PT, R2, R110, PT ;  /* 0x0000006e0200720c */ /* 0x000fe20003fa4070 */
[----:B------:R-:W-:Y:S01]  /*26d0*/  IMAD.MOV R11, RZ, RZ, -R8 ;  /* 0x000000ffff0b7224 */ /* 0x000fe200078e0a08 */
[----:B------:R-:W-:Y:S01]  /*26e0*/  LOP3.LUT R8, R4, 0xc6, RZ, 0xfc, !PT ;  /* 0x000000c604087812 */ /* 0x000fe200078efcff */
[----:B------:R-:W-:-:S02]  /*26f0*/  IMAD R106, R2, R7, R106 ;  /* 0x00000007026a7224 */ /* 0x000fc400078e026a */
[C---:B------:R-:W-:Y:S01]  /*2700*/  IMAD R64, R2.reuse, R11, R64 ;  /* 0x0000000b02407224 */ /* 0x040fe200078e0240 */
[----:B------:R-:W-:Y:S01]  /*2710*/  IABS R104, R8 ;  /* 0x0000000800687213 */ /* 0x000fe20000000000 */
[----:B------:R-:W-:Y:S01]  /*2720*/  @!P3 IMAD.MOV R58, RZ, RZ, -R58 ;  /* 0x000000ffff3ab224 */ /* 0x000fe200078e0a3a */
[C---:B------:R-:W-:Y:S01]  /*2730*/  ISETP.GT.U32.AND P3, PT, R2.reuse, R106, PT ;  /* 0x0000006a0200720c */ /* 0x040fe20003f64070 */
[----:B------:R-:W-:Y:S01]  /*2740*/  @!P2 IMAD.MOV R56, RZ, RZ, -R56 ;  /* 0x000000ffff38a224 */ /* 0x000fe200078e0a38 */
[----:B------:R-:W-:Y:S01]  /*2750*/  ISETP.GT.U32.AND P2, PT, R2, R108, PT ;  /* 0x0000006c0200720c */ /* 0x000fe20003f44070 */
[--C-:B------:R-:W-:Y:S01]  /*2760*/  @!P6 IMAD.IADD R60, R60, 0x1, -R2.reuse ;  /* 0x000000013c3ce824 */ /* 0x100fe200078e0a02 */
[----:B------:R-:W-:Y:S01]  /*2770*/  ISETP.GT.U32.AND P6, PT, R2, R64, PT ;  /* 0x000000400200720c */ /* 0x000fe20003fc4070 */
[----:B------:R-:W-:Y:S01]  /*2780*/  @!P5 IMAD.IADD R110, R110, 0x1, -R2 ;  /* 0x000000016e6ed824 */ /* 0x000fe200078e0a02 */
[----:B------:R-:W-:Y:S01]  /*2790*/  ISETP.GE.AND P5, PT, R10, RZ, PT ;  /* 0x000000ff0a00720c */ /* 0x000fe20003fa6270 */
[----:B------:R-:W-:Y:S01]  /*27a0*/  IMAD.HI.U32 R6, R3, R62, RZ ;  /* 0x0000003e03067227 */ /* 0x000fe200078e00ff */
[----:B------:R-:W-:-:S02]  /*27b0*/  LOP3.LUT R10, R4, 0xc4, RZ, 0xfc, !PT ;  /* 0x000000c4040a7812 */ /* 0x000fc400078efcff */
[----:B------:R-:W-:Y:S01]  /*27c0*/  ISETP.GT.U32.AND P1, PT, R2, R110, PT ;  /* 0x0000006e0200720c */ /* 0x000fe20003f24070 */
[----:B------:R-:W-:Y:S01]  /*27d0*/  IMAD.MOV R9, RZ, RZ, -R6 ;  /* 0x000000ffff097224 */ /* 0x000fe200078e0a06 */
[----:B------:R-:W-:Y:S01]  /*27e0*/  IABS R66, R10 ;  /* 0x0000000a00427213 */ /* 0x000fe20000000000 */
[--C-:B------:R-:W-:Y:S01]  /*27f0*/  @!P3 IMAD.IADD R106, R106, 0x1, -R2.reuse ;  /* 0x000000016a6ab824 */ /* 0x100fe200078e0a02 */
[----:B------:R-:W-:Y:S01]  /*2800*/  LOP3.LUT R11, R4, 0xc0, RZ, 0xfc, !PT ;  /* 0x000000c0040b7812 */ /* 0x000fe200078efcff */
[C---:B------:R-:W-:Y:S01]  /*2810*/  IMAD.HI.U32 R6, R3.reuse, R104, RZ ;  /* 0x0000006803067227 */ /* 0x040fe200078e00ff */
[----:B------:R-:W-:Y:S02]  /*2820*/  ISETP.GE.AND P3, PT, R16, RZ, PT ;  /* 0x000000ff1000720c */ /* 0x000fe40003f66270 */
[----:B------:R-:W-:Y:S01]  /*2830*/  IABS R68, R11 ;  /* 0x0000000b00447213 */ /* 0x000fe20000000000 */
[----:B------:R-:W-:Y:S01]  /*2840*/  @!P6 IMAD.IADD R64, R64, 0x1, -R2 ;  /* 0x000000014040e824 */ /* 0x000fe200078e0a02 */
[----:B------:R-:W-:Y:S01]  /*2850*/  ISETP.GT.U32.AND P6, PT, R2, R106, PT ;  /* 0x0000006a0200720c */ /* 0x000fe20003fc4070 */
[----:B------:R-:W-:Y:S01]  /*2860*/  IMAD.HI.U32 R7, R3, R66, RZ ;  /* 0x0000004203077227 */ /* 0x000fe200078e00ff */
[----:B------:R-:W-:-:S03]  /*2870*/  IABS R16, R27 ;  /* 0x0000001b00107213 */ /* 0x000fc60000000000 */
[----:B------:R-:W-:Y:S02]  /*2880*/  IMAD.MOV R7, RZ, RZ, -R7 ;  /* 0x000000ffff077224 */ /* 0x000fe400078e0a07 */
[C---:B------:R-:W-:Y:S02]  /*2890*/  IMAD R62, R2.reuse, R9, R62 ;  /* 0x00000009023e7224 */ /* 0x040fe400078e023e */
[----:B------:R-:W-:Y:S02]  /*28a0*/  IMAD R66, R2, R7, R66 ;  /* 0x0000000702427224 */ /* 0x000fe400078e0242 */
[----:B------:R-:W-:Y:S02]  /*28b0*/  IMAD.MOV R9, RZ, RZ, -R6 ;  /* 0x000000ffff097224 */ /* 0x000fe400078e0a06 */
[----:B------:R-:W-:Y:S01]  /*28c0*/  @!P6 IMAD.IADD R106, R106, 0x1, -R2 ;  /* 0x000000016a6ae824 */ /* 0x000fe200078e0a02 */
[C---:B------:R-:W-:Y:S01]  /*28d0*/  ISETP.GT.U32.AND P6, PT, R2.reuse, R66, PT ;  /* 0x000000420200720c */ /* 0x040fe20003fc4070 */
[----:B------:R-:W-:Y:S01]  /*28e0*/  @!P0 IMAD.MOV R112, RZ, RZ, -R112 ;  /* 0x000000ffff708224 */ /* 0x000fe200078e0a70 */
[----:B------:R-:W-:Y:S01]  /*28f0*/  ISETP.GT.U32.AND P0, PT, R2, R62, PT ;  /* 0x0000003e0200720c */ /* 0x000fe20003f04070 */
[----:B------:R-:W-:Y:S01]  /*2900*/  @!P2 IMAD.IADD R108, R108, 0x1, -R2 ;  /* 0x000000016c6ca824 */ /* 0x000fe200078e0a02 */
[----:B------:R-:W-:Y:S01]  /*2910*/  ISETP.GE.AND P2, PT, R14, RZ, PT ;  /* 0x000000ff0e00720c */ /* 0x000fe20003f46270 */
[----:B------:R-:W-:Y:S01]  /*2920*/  IMAD R104, R2, R9, R104 ;  /* 0x0000000902687224 */ /* 0x000fe200078e0268 */
[C---:B------:R-:W-:Y:S01]  /*2930*/  LOP3.LUT R9, R4.reuse, 0xc2, RZ, 0xfc, !PT ;  /* 0x000000c204097812 */ /* 0x040fe200078efcff */
[----:B------:R-:W-:Y:S01]  /*2940*/  @!P4 IMAD.MOV R108, RZ, RZ, -R108 ;  /* 0x000000ffff6cc224 */ /* 0x000fe200078e0a6c */
[----:B------:R-:W-:Y:S01]  /*2950*/  LOP3.LUT R14, R4, 0xb0, RZ, 0xfc, !PT ;  /* 0x000000b0040e7812 */ /* 0x000fe200078efcff */
[----:B------:R-:W-:Y:S01]  /*2960*/  @!P1 IMAD.IADD R110, R110, 0x1, -R2 ;  /* 0x000000016e6e9824 */ /* 0x000fe200078e0a02 */
[----:B------:R-:W-:-:S02]  /*2970*/  IABS R102, R9 ;  /* 0x0000000900667213 */ /* 0x000fc40000000000 */
[----:B------:R-:W-:Y:S01]  /*2980*/  ISETP.GT.U32.AND P4, PT, R2, R104, PT ;  /* 0x000000680200720c */ /* 0x000fe20003f84070 */
[--C-:B------:R-:W-:Y:S01]  /*2990*/  @!P6 IMAD.IADD R66, R66, 0x1, -R2.reuse ;  /* 0x000000014242e824 */ /* 0x100fe200078e0a02 */
[----:B------:R-:W-:Y:S01]  /*29a0*/  ISETP.GE.AND P1, PT, R12, RZ, PT ;  /* 0x000000ff0c00720c */ /* 0x000fe20003f26270 */
[----:B------:R-:W-:Y:S01]  /*29b0*/  IMAD.HI.U32 R6, R3, R102, RZ ;  /* 0x0000006603067227 */ /* 0x000fe200078e00ff */
[----:B------:R-:W-:Y:S02]  /*29c0*/  LOP3.LUT R12, R4, 0xb2, RZ, 0xfc, !PT ;  /* 0x000000b2040c7812 */ /* 0x000fe400078efcff */
[----:B------:R-:W-:Y:S01]  /*29d0*/  ISETP.GT.U32.AND P6, PT, R2, R66, PT ;  /* 0x000000420200720c */ /* 0x000fe20003fc4070 */
[----:B------:R-:W-:Y:S01]  /*29e0*/  @!P0 IMAD.IADD R62, R62, 0x1, -R2 ;  /* 0x000000013e3e8824 */ /* 0x000fe200078e0a02 */
[----:B------:R-:W-:Y:S01]  /*29f0*/  ISETP.GE.AND P0, PT, R15, RZ, PT ;  /* 0x000000ff0f00720c */ /* 0x000fe20003f06270 */
[----:B------:R-:W-:Y:S01]  /*2a00*/  IMAD.MOV R7, RZ, RZ, -R6 ;  /* 0x000000ffff077224 */ /* 0x000fe200078e0a06 */
[----:B------:R-:W-:Y:S01]  /*2a10*/  IABS R94, R12 ;  /* 0x0000000c005e7213 */ /* 0x000fe20000000000 */
[----:B------:R-:W-:Y:S01]  /*2a20*/  IMAD.HI.U32 R6, R3, R68, RZ ;  /* 0x0000004403067227 */ /* 0x000fe200078e00ff */
[----:B------:R-:W-:-:S03]  /*2a30*/  IABS R76, R14 ;  /* 0x0000000e004c7213 */ /* 0x000fc60000000000 */
[----:B------:R-:W-:Y:S01]  /*2a40*/  @!P5 IMAD.MOV R110, RZ, RZ, -R110 ;  /* 0x000000ffff6ed224 */ /* 0x000fe200078e0a6e */
[----:B------:R-:W-:Y:S01]  /*2a50*/  ISETP.GT.U32.AND P5, PT, R2, R62, PT ;  /* 0x0000003e0200720c */ /* 0x000fe20003fa4070 */
[----:B------:R-:W-:Y:S02]  /*2a60*/  @!P4 IMAD.IADD R104, R104, 0x1, -R2 ;  /* 0x000000016868c824 */ /* 0x000fe400078e0a02 */
[C---:B------:R-:W-:Y:S02]  /*2a70*/  IMAD R102, R2.reuse, R7, R102 ;  /* 0x0000000702667224 */ /* 0x040fe400078e0266 */
[----:B------:R-:W-:Y:S01]  /*2a80*/  IMAD.MOV R7, RZ, RZ, -R6 ;  /* 0x000000ffff077224 */ /* 0x000fe200078e0a06 */
[----:B------:R-:W-:Y:S01]  /*2a90*/  ISETP.GT.U32.AND P4, PT, R2, R104, PT ;  /* 0x000000680200720c */ /* 0x000fe20003f84070 */
[----:B------:R-:W-:Y:S02]  /*2aa0*/  @!P6 IMAD.IADD R66, R66, 0x1, -R2 ;  /* 0x000000014242e824 */ /* 0x000fe400078e0a02 */
[----:B------:R-:W-:-:S02]  /*2ab0*/  IMAD R68, R2, R7, R68 ;  /* 0x0000000702447224 */ /* 0x000fc400078e0244 */
[----:B------:R-:W-:Y:S01]  /*2ac0*/  @!P1 IMAD.MOV R60, RZ, RZ, -R60 ;  /* 0x000000ffff3c9224 */ /* 0x000fe200078e0a3c */
[----:B------:R-:W-:Y:S01]  /*2ad0*/  ISETP.GT.U32.AND P1, PT, R2, R64, PT ;  /* 0x000000400200720c */ /* 0x000fe20003f24070 */
[----:B------:R-:W-:Y:S01]  /*2ae0*/  @!P5 IMAD.IADD R62, R62, 0x1, -R2 ;  /* 0x000000013e3ed824 */ /* 0x000fe200078e0a02 */
[----:B------:R-:W-:Y:S01]  /*2af0*/  ISETP.GT.U32.AND P6, PT, R2, R68, PT ;  /* 0x000000440200720c */ /* 0x000fe20003fc4070 */
[----:B------:R-:W-:Y:S01]  /*2b00*/  VIADD R6, R5, 0xbe ;  /* 0x000000be05067836 */ /* 0x000fe20000000000 */
[----:B------:R-:W-:Y:S01]  /*2b10*/  ISETP.GE.AND P5, PT, R8, RZ, PT ;  /* 0x000000ff0800720c */ /* 0x000fe20003fa6270 */
[----:B------:R-:W-:Y:S01]  /*2b20*/  @!P0 IMAD.MOV R106, RZ, RZ, -R106 ;  /* 0x000000ffff6a8224 */ /* 0x000fe200078e0a6a */
[----:B------:R-:W-:Y:S01]  /*2b30*/  ISETP.GT.U32.AND P0, PT, R2, R102, PT ;  /* 0x000000660200720c */ /* 0x000fe20003f04070 */
[----:B------:R-:W-:Y:S01]  /*2b40*/  @!P4 IMAD.IADD R104, R104, 0x1, -R2 ;  /* 0x000000016868c824 */ /* 0x000fe200078e0a02 */
[----:B------:R-:W-:Y:S01]  /*2b50*/  ISETP.GE.AND P4, PT, R6, RZ, PT ;  /* 0x000000ff0600720c */ /* 0x000fe20003f86270 */
[----:B------:R-:W-:Y:S01]  /*2b60*/  @!P2 IMAD.MOV R62, RZ, RZ, -R62 ;  /* 0x000000ffff3ea224 */ /* 0x000fe200078e0a3e */
[----:B------:R-:W-:-:S02]  /*2b70*/  IABS R100, R6 ;  /* 0x0000000600647213 */ /* 0x000fc40000000000 */
[----:B------:R-:W-:Y:S01]  /*2b80*/  LOP3.LUT R6, R4, 0xbc, RZ, 0xfc, !PT ;  /* 0x000000bc04067812 */ /* 0x000fe200078efcff */
[--C-:B------:R-:W-:Y:S01]  /*2b90*/  @!P1 IMAD.IADD R64, R64, 0x1, -R2.reuse ;  /* 0x0000000140409824 */ /* 0x100fe200078e0a02 */
[----:B------:R-:W-:Y:S01]  /*2ba0*/  LOP3.LUT R8, R4, 0xba, RZ, 0xfc, !PT ;  /* 0x000000ba04087812 */ /* 0x000fe200078efcff */
[----:B------:R-:W-:Y:S01]  /*2bb0*/  @!P6 IMAD.IADD R68, R68, 0x1, -R2 ;  /* 0x000000014444e824 */ /* 0x000fe200078e0a02 */
[----:B------:R-:W-:Y:S01]  /*2bc0*/  IABS R70, R6 ;  /* 0x0000000600467213 */ /* 0x000fe20000000000 */
[----:B------:R-:W-:Y:S01]  /*2bd0*/  @!P5 IMAD.MOV R104, RZ, RZ, -R104 ;  /* 0x000000ffff68d224 */ /* 0x000fe200078e0a68 */
[----:B------:R-:W-:Y:S01]  /*2be0*/  ISETP.GE.AND P1, PT, R10, RZ, PT ;  /* 0x000000ff0a00720c */ /* 0x000fe20003f26270 */
[----:B------:R-:W-:Y:S01]  /*2bf0*/  @!P3 IMAD.MOV R64, RZ, RZ, -R64 ;  /* 0x000000ffff40b224 */ /* 0x000fe200078e0a40 */
[----:B------:R-:W-:Y:S01]  /*2c00*/  ISETP.GT.U32.AND P5, PT, R2, R68, PT ;  /* 0x000000440200720c */ /* 0x000fe20003fa4070 */
[----:B------:R-:W-:Y:S01]  /*2c10*/  IMAD.HI.U32 R7, R3, R70, RZ ;  /* 0x0000004603077227 */ /* 0x000fe200078e00ff */
[----:B------:R-:W-:-:S02]  /*2c20*/  ISETP.GE.AND P3, PT, R11, RZ, PT ;  /* 0x000000ff0b00720c */ /* 0x000fc40003f66270 */
[----:B------:R-:W-:Y:S01]  /*2c30*/  LOP3.LUT R10, R4, 0xb8, RZ, 0xfc, !PT ;  /* 0x000000b8040a7812 */ /* 0x000fe200078efcff */
[----:B------:R-:W-:Y:S01]  /*2c40*/  @!P0 IMAD.IADD R102, R102, 0x1, -R2 ;  /* 0x0000000166668824 */ /* 0x000fe200078e0a02 */
[----:B------:R-:W-:Y:S01]  /*2c50*/  ISETP.GE.AND P0, PT, R6, RZ, PT ;  /* 0x000000ff0600720c */ /* 0x000fe20003f06270 */
[----:B------:R-:W-:Y:S01]  /*2c60*/  IMAD.MOV R11, RZ, RZ, -R7 ;  /* 0x000000ffff0b7224 */ /* 0x000fe200078e0a07 */
[----:B------:R-:W-:Y:S01]  /*2c70*/  IABS R98, R8 ;  /* 0x0000000800627213 */ /* 0x000fe20000000000 */
[----:B------:R-:W-:Y:S01]  /*2c80*/  IMAD.HI.U32 R6, R3, R100, RZ ;  /* 0x0000006403067227 */ /* 0x000fe200078e00ff */
[C---:B------:R-:W-:Y:S02]  /*2c90*/  ISETP.GT.U32.AND P6, PT, R2.reuse, R102, PT ;  /* 0x000000660200720c */ /* 0x040fe40003fc4070 */
[----:B------:R-:W-:Y:S01]  /*2ca0*/  ISETP.GE.AND P2, PT, R9, RZ, PT ;  /* 0x000000ff0900720c */ /* 0x000fe20003f46270 */
[----:B------:R-:W-:Y:S01]  /*2cb0*/  IMAD R70, R2, R11, R70 ;  /* 0x0000000b02467224 */ /* 0x000fe200078e0246 */
[----:B------:R-:W-:Y:S01]  /*2cc0*/  IABS R72, R10 ;  /* 0x0000000a00487213 */ /* 0x000fe20000000000 */
[----:B------:R-:W-:Y:S01]  /*2cd0*/  @!P5 IMAD.IADD R68, R68, 0x1, -R2 ;  /* 0x000000014444d824 */ /* 0x000fe200078e0a02 */
[----:B------:R-:W-:Y:S01]  /*2ce0*/  LOP3.LUT R11, R4, 0xb4, RZ, 0xfc, !PT ;  /* 0x000000b4040b7812 */ /* 0x000fe200078efcff */
[----:B------:R-:W-:Y:S01]  /*2cf0*/  IMAD.MOV R9, RZ, RZ, -R6 ;  /* 0x000000ffff097224 */ /* 0x000fe200078e0a06 */
[----:B------:R-:W-:Y:S01]  /*2d00*/  ISETP.GT.U32.AND P5, PT, R2, R70, PT ;  /* 0x000000460200720c */ /* 0x000fe20003fa4070 */
[----:B------:R-:W-:Y:S01]  /*2d10*/  IMAD.HI.U32 R6, R3, R98, RZ ;  /* 0x0000006203067227 */ /* 0x000fe200078e00ff */
[----:B------:R-:W-:-:S03]  /*2d20*/  IABS R74, R11 ;  /* 0x0000000b004a7213 */ /* 0x000fc60000000000 */
[----:B------:R-:W-:Y:S01]  /*2d30*/  @!P6 IMAD.IADD R102, R102, 0x1, -R2 ;  /* 0x000000016666e824 */ /* 0x000fe200078e0a02 */
[----:B------:R-:W-:Y:S01]  /*2d40*/  ISETP.GE.AND P6, PT, R8, RZ, PT ;  /* 0x000000ff0800720c */ /* 0x000fe20003fc6270 */
[----:B------:R-:W-:Y:S01]  /*2d50*/  IMAD R100, R2, R9, R100 ;  /* 0x0000000902647224 */ /* 0x000fe200078e0264 */
[----:B------:R-:W-:Y:S01]  /*2d60*/  LOP3.LUT R8, R4, 0xb6, RZ, 0xfc, !PT ;  /* 0x000000b604087812 */ /* 0x000fe200078efcff */
[----:B------:R-:W-:-:S03]  /*2d70*/  IMAD.HI.U32 R7, R3, R72, RZ ;  /* 0x0000004803077227 */ /* 0x000fc600078e00ff */
[----:B------:R-:W-:Y:S01]  /*2d80*/  IABS R96, R8 ;  /* 0x0000000800607213 */ /* 0x000fe20000000000 */
[----:B------:R-:W-:Y:S02]  /*2d90*/  @!P5 IMAD.IADD R70, R70, 0x1, -R2 ;  /* 0x000000014646d824 */ /* 0x000fe400078e0a02 */
[----:B------:R-:W-:Y:S02]  /*2da0*/  IMAD.MOV R9, RZ, RZ, -R6 ;  /* 0x000000ffff097224 */ /* 0x000fe400078e0a06 */
[----:B------:R-:W-:Y:S01]  /*2db0*/  IMAD.MOV R7, RZ, RZ, -R7 ;  /* 0x000000ffff077224 */ /* 0x000fe200078e0a07 */
[C---:B------:R-:W-:Y:S01]  /*2dc0*/  ISETP.GT.U32.AND P5, PT, R2.reuse, R70, PT ;  /* 0x000000460200720c */ /* 0x040fe20003fa4070 */
[----:B------:R-:W-:Y:S02]  /*2dd0*/  IMAD R98, R2, R9, R98 ;  /* 0x0000000902627224 */ /* 0x000fe400078e0262 */
[----:B------:R-:W-:-:S04]  /*2de0*/  IMAD.HI.U32 R6, R3, R96, RZ ;  /* 0x0000006003067227 */ /* 0x000fc800078e00ff */
[----:B------:R-:W-:Y:S01]  /*2df0*/  @!P1 IMAD.MOV R66, RZ, RZ, -R66 ;  /* 0x000000ffff429224 */ /* 0x000fe200078e0a42 */
[C---:B------:R-:W-:Y:S01]  /*2e00*/  ISETP.GT.U32.AND P1, PT, R2.reuse, R100, PT ;  /* 0x000000640200720c */ /* 0x040fe20003f24070 */
[C---:B------:R-:W-:Y:S02]  /*2e10*/  IMAD R72, R2.reuse, R7, R72 ;  /* 0x0000000702487224 */ /* 0x040fe400078e0248 */
[----:B------:R-:W-:Y:S01]  /*2e20*/  @!P2 IMAD.MOV R102, RZ, RZ, -R102 ;  /* 0x000000ffff66a224 */ /* 0x000fe200078e0a66 */
[C---:B------:R-:W-:Y:S01]  /*2e30*/  ISETP.GT.U32.AND P2, PT, R2.reuse, R98, PT ;  /* 0x000000620200720c */ /* 0x040fe20003f44070 */
[----:B------:R-:W-:Y:S02]  /*2e40*/  IMAD.MOV R9, RZ, RZ, -R6 ;  /* 0x000000ffff097224 */ /* 0x000fe400078e0a06 */
[----:B------:R-:W-:Y:S01]  /*2e50*/  @!P3 IMAD.MOV R68, RZ, RZ, -R68 ;  /* 0x000000ffff44b224 */ /* 0x000fe200078e0a44 */
[C---:B------:R-:W-:Y:S01]  /*2e60*/  ISETP.GT.U32.AND P3, PT, R2.reuse, R72, PT ;  /* 0x000000480200720c */ /* 0x040fe20003f64070 */
[----:B------:R-:W-:-:S02]  /*2e70*/  IMAD R96, R2, R9, R96 ;  /* 0x0000000902607224 */ /* 0x000fc400078e0260 */
[----:B------:R-:W-:Y:S02]  /*2e80*/  @!P5 IMAD.IADD R70, R70, 0x1, -R2 ;  /* 0x000000014646d824 */ /* 0x000fe400078e0a02 */
[----:B------:R-:W-:Y:S01]  /*2e90*/  IMAD.HI.U32 R7, R3, R74, RZ ;  /* 0x0000004a03077227 */ /* 0x000fe200078e00ff */
[----:B------:R-:W-:-:S03]  /*2ea0*/  ISETP.GT.U32.AND P5, PT, R2, R96, PT ;  /* 0x000000600200720c */ /* 0x000fc60003fa4070 */
[--C-:B------:R-:W-:Y:S02]  /*2eb0*/  @!P1 IMAD.IADD R100, R100, 0x1, -R2.reuse ;  /* 0x0000000164649824 */ /* 0x100fe400078e0a02 */
[--C-:B------:R-:W-:Y:S02]  /*2ec0*/  @!P2 IMAD.IADD R98, R98, 0x1, -R2.reuse ;  /* 0x000000016262a824 */ /* 0x100fe400078e0a02 */
[----:B------:R-:W-:Y:S01]  /*2ed0*/  IMAD.HI.U32 R6, R3, R94, RZ ;  /* 0x0000005e03067227 */ /* 0x000fe200078e00ff */
[C---:B------:R-:W-:Y:S02]  /*2ee0*/  ISETP.GT.U32.AND P1, PT, R2.reuse, R100, PT ;  /* 0x000000640200720c */ /* 0x040fe40003f24070 */
[----:B------:R-:W-:Y:S01]  /*2ef0*/  ISETP.GT.U32.AND P2, PT, R2, R98, PT ;  /* 0x000000620200720c */ /* 0x000fe20003f44070 */
[----:B------:R-:W-:Y:S02]  /*2f00*/  IMAD.MOV R7, RZ, RZ, -R7 ;  /* 0x000000ffff077224 */ /* 0x000fe400078e0a07 */
[----:B------:R-:W-:-:S02]  /*2f10*/  @!P3 IMAD.IADD R72, R72, 0x1, -R2 ;  /* 0x000000014848b824 */ /* 0x000fc400078e0a02 */
[----:B------:R-:W-:Y:S02]  /*2f20*/  IMAD.MOV R9, RZ, RZ, -R6 ;  /* 0x000000ffff097224 */ /* 0x000fe400078e0a06 */
[----:B------:R-:W-:Y:S02]  /*2f30*/  IMAD R74, R2, R7, R74 ;  /* 0x00000007024a7224 */ /* 0x000fe400078e024a */
[----:B------:R-:W-:Y:S02]  /*2f40*/  VIADD R7, R5, 0xae ;  /* 0x000000ae05077836 */ /* 0x000fe40000000000 */
[----:B------:R-:W-:Y:S01]  /*2f50*/  @!P5 IMAD.IADD R96, R96, 0x1, -R2 ;  /* 0x000000016060d824 */ /* 0x000fe200078e0a02 */
[C---:B------:R-:W-:Y:S01]  /*2f60*/  ISETP.GT.U32.AND P5, PT, R2.reuse, R72, PT ;  /* 0x000000480200720c */ /* 0x040fe20003fa4070 */
[----:B------:R-:W-:Y:S01]  /*2f70*/  IMAD.HI.U32 R6, R3, R76, RZ ;  /* 0x0000004c03067227 */ /* 0x000fe200078e00ff */
[----:B------:R-:W-:Y:S02]  /*2f80*/  ISETP.GE.AND P3, PT, R7, RZ, PT ;  /* 0x000000ff0700720c */ /* 0x000fe40003f66270 */
[----:B------:R-:W-:Y:S01]  /*2f90*/  IABS R92, R7 ;  /* 0x00000007005c7213 */ /* 0x000fe20000000000 */
[----:B------:R-:W-:Y:S01]  /*2fa0*/  IMAD R94, R2, R9, R94 ;  /* 0x00000009025e7224 */ /* 0x000fe200078e025e */
[----:B------:R-:W-:Y:S01]  /*2fb0*/  LOP3.LUT R9, R4, 0xaa, RZ, 0xfc, !PT ;  /* 0x000000aa04097812 */ /* 0x000fe200078efcff */
[----:B------:R-:W-:-:S02]  /*2fc0*/  IMAD.MOV R7, RZ, RZ, -R6 ;  /* 0x000000ffff077224 */ /* 0x000fc400078e0a06 */
[----:B------:R-:W-:Y:S01]  /*2fd0*/  @!P0 IMAD.MOV R70, RZ, RZ, -R70 ;  /* 0x000000ffff468224 */ /* 0x000fe200078e0a46 */
[----:B------:R-:W-:Y:S01]  /*2fe0*/  ISETP.GT.U32.AND P0, PT, R2, R94, PT ;  /* 0x0000005e0200720c */ /* 0x000fe20003f04070 */
[--C-:B------:R-:W-:Y:S01]  /*2ff0*/  @!P1 IMAD.IADD R100, R100, 0x1, -R2.reuse ;  /* 0x0000000164649824 */ /* 0x100fe200078e0a02 */
[----:B------:R-:W-:Y:S01]  /*3000*/  ISETP.GE.AND P1, PT, R10, RZ, PT ;  /* 0x000000ff0a00720c */ /* 0x000fe20003f26270 */
[----:B------:R-:W-:Y:S01]  /*3010*/  @!P2 IMAD.IADD R98, R98, 0x1, -R2 ;  /* 0x000000016262a824 */ /* 0x000fe200078e0a02 */
[C---:B------:R-:W-:Y:S01]  /*3020*/  ISETP.GT.U32.AND P2, PT, R2.reuse, R74, PT ;  /* 0x0000004a0200720c */ /* 0x040fe20003f44070 */
[C---:B------:R-:W-:Y:S01]  /*3030*/  IMAD R76, R2.reuse, R7, R76 ;  /* 0x00000007024c7224 */ /* 0x040fe200078e024c */
[----:B------:R-:W-:Y:S01]  /*3040*/  IABS R90, R9 ;  /* 0x00000009005a7213 */ /* 0x000fe20000000000 */
[----:B------:R-:W-:Y:S01]  /*3050*/  @!P4 IMAD.MOV R100, RZ, RZ, -R100 ;  /* 0x000000ffff64c224 */ /* 0x000fe200078e0a64 */
[----:B------:R-:W-:Y:S01]  /*3060*/  ISETP.GT.U32.AND P4, PT, R2, R96, PT ;  /* 0x000000600200720c */ /* 0x000fe20003f84070 */
[----:B------:R-:W-:Y:S01]  /*3070*/  @!P6 IMAD.MOV R98, RZ, RZ, -R98 ;  /* 0x000000ffff62e224 */ /* 0x000fe200078e0a62 */
[----:B------:R-:W-:Y:S01]  /*3080*/  ISETP.GE.AND P6, PT, R8, RZ, PT ;  /* 0x000000ff0800720c */ /* 0x000fe20003fc6270 */
[----:B------:R-:W-:Y:S01]  /*3090*/  @!P5 IMAD.IADD R72, R72, 0x1, -R2 ;  /* 0x000000014848d824 */ /* 0x000fe200078e0a02 */
[----:B------:R-:W-:Y:S01]  /*30a0*/  ISETP.GT.U32.AND P5, PT, R2, R76, PT ;  /* 0x0000004c0200720c */ /* 0x000fe20003fa4070 */
[----:B------:R-:W-:Y:S01]  /*30b0*/  IMAD.HI.U32 R6, R3, R92, RZ ;  /* 0x0000005c03067227 */ /* 0x000fe200078e00ff */
[----:B------:R-:W-:-:S02]  /*30c0*/  LOP3.LUT R8, R4, 0xac, RZ, 0xfc, !PT ;  /* 0x000000ac04087812 */ /* 0x000fc400078efcff */
[----:B------:R-:W-:Y:S01]  /*30d0*/  LOP3.LUT R10, R4, 0xa8, RZ, 0xfc, !PT ;  /* 0x000000a8040a7812 */ /* 0x000fe200078efcff */
[----:B------:R-:W-:Y:S01]  /*30e0*/  @!P0 IMAD.IADD R94, R94, 0x1, -R2 ;  /* 0x000000015e5e8824 */ /* 0x000fe200078e0a02 */
[----:B------:R-:W-:Y:S01]  /*30f0*/  IABS R78, R8 ;  /* 0x00000008004e7213 */ /* 0x000fe20000000000 */
[----:B------:R-:W-:Y:S01]  /*3100*/  IMAD.MOV R7, RZ, RZ, -R6 ;  /* 0x000000ffff077224 */ /* 0x000fe200078e0a06 */
[----:B------:R-:W-:Y:S01]  /*3110*/  IABS R80, R10 ;  /* 0x0000000a00507213 */ /* 0x000fe20000000000 */
[----:B------:R-:W-:Y:S01]  /*3120*/  @!P1 IMAD.MOV R72, RZ, RZ, -R72 ;  /* 0x000000ffff489224 */ /* 0x000fe200078e0a48 */
[----:B------:R-:W-:Y:S01]  /*3130*/  ISETP.GT.U32.AND P1, PT, R2, R94, PT ;  /* 0x0000005e0200720c */ /* 0x000fe20003f24070 */
[----:B------:R-:W-:-:S04]  /*3140*/  IMAD.HI.U32 R6, R3, R78, RZ ;  /* 0x0000004e03067227 */ /* 0x000fc800078e00ff */
[--C-:B------:R-:W-:Y:S01]  /*3150*/  @!P4 IMAD.IADD R96, R96, 0x1, -R2.reuse ;  /* 0x000000016060c824 */ /* 0x100fe200078e0a02 */
[----:B------:R-:W-:Y:S01]  /*3160*/  ISETP.GE.AND P4, PT, R11, RZ, PT ;  /* 0x000000ff0b00720c */ /* 0x000fe20003f86270 */
[----:B------:R-:W-:Y:S01]  /*3170*/  @!P2 IMAD.IADD R74, R74, 0x1, -R2 ;  /* 0x000000014a4aa824 */ /* 0x000fe200078e0a02 */
[----:B------:R-:W-:Y:S01]  /*3180*/  ISETP.GE.AND P2, PT, R12, RZ, PT ;  /* 0x000000ff0c00720c */ /* 0x000fe20003f46270 */
[----:B------:R-:W-:Y:S01]  /*3190*/  IMAD R92, R2, R7, R92 ;  /* 0x00000007025c7224 */ /* 0x000fe200078e025c */
[----:B------:R-:W-:Y:S01]  /*31a0*/  LOP3.LUT R11, R4, 0xa4, RZ, 0xfc, !PT ;  /* 0x000000a4040b7812 */ /* 0x000fe200078efcff */
[----:B------:R-:W-:Y:S01]  /*31b0*/  @!P5 IMAD.IADD R76, R76, 0x1, -R2 ;  /* 0x000000014c4cd824 */ /* 0x000fe200078e0a02 */
[----:B------:R-:W-:Y:S01]  /*31c0*/  ISETP.GT.U32.AND P0, PT, R2, R74, PT ;  /* 0x0000004a0200720c */ /* 0x000fe20003f04070 */
[----:B------:R-:W-:Y:S01]  /*31d0*/  IMAD.MOV R7, RZ, RZ, -R6 ;  /* 0x000000ffff077224 */ /* 0x000fe200078e0a06 */
[----:B------:R-:W-:Y:S01]  /*31e0*/  LOP3.LUT R12, R4, 0xa2, RZ, 0xfc, !PT ;  /* 0x000000a2040c7812 */ /* 0x000fe200078efcff */
[----:B------:R-:W-:Y:S01]  /*31f0*/  IMAD.HI.U32 R6, R3, R90, RZ ;  /* 0x0000005a03067227 */ /* 0x000fe200078e00ff */
[----:B------:R-:W-:-:S02]  /*3200*/  ISETP.GT.U32.AND P5, PT, R2, R76, PT ;  /* 0x0000004c0200720c */ /* 0x000fc40003fa4070 */
[----:B------:R-:W-:Y:S01]  /*3210*/  IABS R82, R11 ;  /* 0x0000000b00527213 */ /* 0x000fe20000000000 */
[----:B------:R-:W-:Y:S01]  /*3220*/  @!P6 IMAD.MOV R96, RZ, RZ, -R96 ;  /* 0x000000ffff60e224 */ /* 0x000fe200078e0a60 */
[C---:B------:R-:W-:Y:S01]  /*3230*/  ISETP.GT.U32.AND P6, PT, R2.reuse, R92, PT ;  /* 0x0000005c0200720c */ /* 0x040fe20003fc4070 */
[----:B------:R-:W-:Y:S01]  /*3240*/  IMAD R78, R2, R7, R78 ;  /* 0x00000007024e7224 */ /* 0x000fe200078e024e */
[----:B------:R-:W-:Y:S01]  /*3250*/  IABS R86, R12 ;  /* 0x0000000c00567213 */ /* 0x000fe20000000000 */
[----:B------:R-:W-:Y:S02]  /*3260*/  IMAD.MOV R7, RZ, RZ, -R6 ;  /* 0x000000ffff077224 */ /* 0x000fe400078e0a06 */
[----:B------:R-:W-:Y:S01]  /*3270*/  @!P1 IMAD.IADD R94, R94, 0x1, -R2 ;  /* 0x000000015e5e9824 */ /* 0x000fe200078e0a02 */
[----:B------:R-:W-:Y:S01]  /*3280*/  ISETP.GE.AND P1, PT, R8, RZ, PT ;  /* 0x000000ff0800720c */ /* 0x000fe20003f26270 */
[----:B------:R-:W-:Y:S01]  /*3290*/  IMAD R90, R2, R7, R90 ;  /* 0x00000007025a7224 */ /* 0x000fe200078e025a */
[----:B------:R-:W-:Y:S01]  /*32a0*/  LOP3.LUT R8, R4, 0xa6, RZ, 0xfc, !PT ;  /* 0x000000a604087812 */ /* 0x000fe200078efcff */
[----:B------:R-:W-:-:S02]  /*32b0*/  @!P2 IMAD.MOV R94, RZ, RZ, -R94 ;  /* 0x000000ffff5ea224 */ /* 0x000fc400078e0a5e */
[--C-:B------:R-:W-:Y:S01]  /*32c0*/  @!P0 IMAD.IADD R74, R74, 0x1, -R2.reuse ;  /* 0x000000014a4a8824 */ /* 0x100fe200078e0a02 */
[----:B------:R-:W-:Y:S01]  /*32d0*/  ISETP.GT.U32.AND P2, PT, R2, R90, PT ;  /* 0x0000005a0200720c */ /* 0x000fe20003f44070 */
[--C-:B------:R-:W-:Y:S01]  /*32e0*/  @!P5 IMAD.IADD R76, R76, 0x1, -R2.reuse ;  /* 0x000000014c4cd824 */ /* 0x100fe200078e0a02 */
[----:B------:R-:W-:Y:S01]  /*32f0*/  ISETP.GT.U32.AND P5, PT, R2, R78, PT ;  /* 0x0000004e0200720c */ /* 0x000fe20003fa4070 */
[----:B------:R-:W-:Y:S01]  /*3300*/  @!P6 IMAD.IADD R92, R92, 0x1, -R2 ;  /* 0x000000015c5ce824 */ /* 0x000fe200078e0a02 */
[----:B------:R-:W-:Y:S01]  /*3310*/  IABS R88, R8 ;  /* 0x0000000800587213 */ /* 0x000fe20000000000 */
[----:B------:R-:W-:Y:S01]  /*3320*/  @!P4 IMAD.MOV R74, RZ, RZ, -R74 ;  /* 0x000000ffff4ac224 */ /* 0x000fe200078e0a4a */
[----:B------:R-:W-:Y:S01]  /*3330*/  ISETP.GE.AND P6, PT, R9, RZ, PT ;  /* 0x000000ff0900720c */ /* 0x000fe20003fc6270 */
[----:B------:R-:W-:Y:S01]  /*3340*/  IMAD.HI.U32 R6, R3, R80, RZ ;  /* 0x0000005003067227 */ /* 0x000fe200078e00ff */
[----:B------:R-:W-:Y:S02]  /*3350*/  ISETP.GT.U32.AND P4, PT, R2, R92, PT ;  /* 0x0000005c0200720c */ /* 0x000fe40003f84070 */
[----:B------:R-:W-:Y:S01]  /*3360*/  ISETP.GE.AND P0, PT, R14, RZ, PT ;  /* 0x000000ff0e00720c */ /* 0x000fe20003f06270 */
[----:B------:R-:W-:Y:S01]  /*3370*/  IMAD.MOV R7, RZ, RZ, -R6 ;  /* 0x000000ffff077224 */ /* 0x000fe200078e0a06 */
[----:B------:R-:W-:Y:S01]  /*3380*/  LOP3.LUT R14, R4, 0x82, RZ, 0xfc, !PT ;  /* 0x00000082040e7812 */ /* 0x000fe200078efcff */
[----:B------:R-:W-:-:S02]  /*3390*/  @!P2 IMAD.IADD R90, R90, 0x1, -R2 ;  /* 0x000000015a5aa824 */ /* 0x000fc400078e0a02 */
[----:B------:R-:W-:Y:S01]  /*33a0*/  @!P5 IMAD.IADD R78, R78, 0x1, -R2 ;  /* 0x000000014e4ed824 */ /* 0x000fe200078e0a02 */
[----:B------:R-:W-:Y:S01]  /*33b0*/  IABS R164, R14 ;  /* 0x0000000e00a47213 */ /* 0x000fe20000000000 */
[C---:B------:R-:W-:Y:S01]  /*33c0*/  IMAD R80, R2.reuse, R7, R80 ;  /* 0x0000000702507224 */ /* 0x040fe200078e0250 */
[C---:B------:R-:W-:Y:S01]  /*33d0*/  ISETP.GT.U32.AND P2, PT, R2.reuse, R90, PT ;  /* 0x0000005a0200720c */ /* 0x040fe20003f44070 */
[----:B------:R-:W-:Y:S01]  /*33e0*/  IMAD.HI.U32 R6, R3, R88, RZ ;  /* 0x0000005803067227 */ /* 0x000fe200078e00ff */
[----:B------:R-:W-:-:S03]  /*33f0*/  ISETP.GT.U32.AND P5, PT, R2, R78, PT ;  /* 0x0000004e0200720c */ /* 0x000fc60003fa4070 */
[----:B------:R-:W-:-:S04]  /*3400*/  IMAD.HI.U32 R7, R3, R82, RZ ;  /* 0x0000005203077227 */ /* 0x000fc800078e00ff */
[----:B------:R-:W-:Y:S01]  /*3410*/  @!P4 IMAD.IADD R92, R92, 0x1, -R2 ;  /* 0x000000015c5cc824 */ /* 0x000fe200078e0a02 */
[----:B------:R-:W-:Y:S01]  /*3420*/  ISETP.GT.U32.AND P4, PT, R2, R80, PT ;  /* 0x000000500200720c */ /* 0x000fe20003f84070 */
[----:B------:R-:W-:Y:S02]  /*3430*/  IMAD.MOV R9, RZ, RZ, -R6 ;  /* 0x000000ffff097224 */ /* 0x000fe400078e0a06 */
[----:B------:R-:W-:-:S04]  /*3440*/  IMAD.HI.U32 R6, R3, R86, RZ ;  /* 0x0000005603067227 */ /* 0x000fc800078e00ff */
[----:B------:R-:W-:Y:S02]  /*3450*/  IMAD.MOV R7, RZ, RZ, -R7 ;  /* 0x000000ffff077224 */ /* 0x000fe400078e0a07 */
[C---:B------:R-:W-:Y:S02]  /*3460*/  IMAD R88, R2.reuse, R9, R88 ;  /* 0x0000000902587224 */ /* 0x040fe400078e0258 */
[----:B------:R-:W-:Y:S02]  /*3470*/  IMAD.MOV R9, RZ, RZ, -R6 ;  /* 0x000000ffff097224 */ /* 0x000fe400078e0a06 */
[C---:B------:R-:W-:Y:S02]  /*3480*/  IMAD R82, R2.reuse, R7, R82 ;  /* 0x0000000702527224 */ /* 0x040fe400078e0252 */
[----:B------:R-:W-:Y:S02]  /*3490*/  IMAD R86, R2, R9, R86 ;  /* 0x0000000902567224 */ /* 0x000fe400078e0256 */
[--C-:B------:R-:W-:Y:S01]  /*34a0*/  @!P2 IMAD.IADD R90, R90, 0x1, -R2.reuse ;  /* 0x000000015a5aa824 */ /* 0x100fe200078e0a02 */
[----:B------:R-:W-:Y:S01]  /*34b0*/  ISETP.GT.U32.AND P2, PT, R2, R82, PT ;  /* 0x000000520200720c */ /* 0x000fe20003f44070 */
[--C-:B------:R-:W-:Y:S01]  /*34c0*/  @!P5 IMAD.IADD R78, R78, 0x1, -R2.reuse ;  /* 0x000000014e4ed824 */ /* 0x100fe200078e0a02 */
[----:B------:R-:W-:Y:S01]  /*34d0*/  ISETP.GE.AND P5, PT, R8, RZ, PT ;  /* 0x000000ff0800720c */ /* 0x000fe20003fa6270 */
[----:B------:R-:W-:Y:S01]  /*34e0*/  @!P4 IMAD.IADD R80, R80, 0x1, -R2 ;  /* 0x000000015050c824 */ /* 0x000fe200078e0a02 */
[----:B------:R-:W-:Y:S01]  /*34f0*/  LOP3.LUT R8, R4, 0xa0, RZ, 0xfc, !PT ;  /* 0x000000a004087812 */ /* 0x000fe200078efcff */
[----:B------:R-:W-:Y:S01]  /*3500*/  @!P6 IMAD.MOV R90, RZ, RZ, -R90 ;  /* 0x000000ffff5ae224 */ /* 0x000fe200078e0a5a */
[C---:B------:R-:W-:Y:S01]  /*3510*/  ISETP.GT.U32.AND P6, PT, R2.reuse, R86, PT ;  /* 0x000000560200720c */ /* 0x040fe20003fc4070 */
[----:B------:R-:W-:Y:S01]  /*3520*/  @!P3 IMAD.MOV R92, RZ, RZ, -R92 ;  /* 0x000000ffff5cb224 */ /* 0x000fe200078e0a5c */
[C---:B------:R-:W-:Y:S01]  /*3530*/  ISETP.GT.U32.AND P3, PT, R2.reuse, R80, PT ;  /* 0x000000500200720c */ /* 0x040fe20003f64070 */
[----:B------:R-:W-:Y:S01]  /*3540*/  VIADD R7, R5, 0x9e ;  /* 0x0000009e05077836 */ /* 0x000fe20000000000 */
[----:B------:R-:W-:Y:S01]  /*3550*/  IABS R84, R8 ;  /* 0x0000000800547213 */ /* 0x000fe20000000000 */
[----:B------:R-:W-:Y:S01]  /*3560*/  @!P0 IMAD.MOV R76, RZ, RZ, -R76 ;  /* 0x000000ffff4c8224 */ /* 0x000fe200078e0a4c */
[----:B------:R-:W-:Y:S01]  /*3570*/  ISETP.GT.U32.AND P4, PT, R2, R88, PT ;  /* 0x000000580200720c */ /* 0x000fe20003f84070 */
[----:B------:R-:W-:Y:S01]  /*3580*/  @!P2 IMAD.IADD R82, R82, 0x1, -R2 ;  /* 0x000000015252a824 */ /* 0x000fe200078e0a02 */
[----:B------:R-:W-:Y:S01]  /*3590*/  IABS R136, R7 ;  /* 0x0000000700887213 */ /* 0x000fe20000000000 */
[----:B------:R-:W-:Y:S01]  /*35a0*/  IMAD.HI.U32 R6, R3, R84, RZ ;  /* 0x0000005403067227 */ /* 0x000fe200078e00ff */
[----:B------:R-:W-:-:S02]  /*35b0*/  ISETP.GE.AND P0, PT, R10, RZ, PT ;  /* 0x000000ff0a00720c */ /* 0x000fc40003f06270 */
[----:B------:R-:W-:Y:S01]  /*35c0*/  LOP3.LUT R10, R4, 0x9a, RZ, 0xfc, !PT ;  /* 0x0000009a040a7812 */ /* 0x000fe200078efcff */
[----:B------:R-:W-:Y:S01]  /*35d0*/  @!P6 IMAD.IADD R86, R86, 0x1, -R2 ;  /* 0x000000015656e824 */ /* 0x000fe200078e0a02 */
[----:B------:R-:W-:Y:S01]  /*35e0*/  ISETP.GT.U32.AND P6, PT, R2, R82, PT ;  /* 0x000000520200720c */ /* 0x000fe20003fc4070 */
[----:B------:R-:W-:Y:S01]  /*35f0*/  IMAD.MOV R9, RZ, RZ, -R6 ;  /* 0x000000ffff097224 */ /* 0x000fe200078e0a06 */
[----:B------:R-:W-:Y:S01]  /*3600*/  IABS R140, R10 ;  /* 0x0000000a008c7213 */ /* 0x000fe20000000000 */
[----:B------:R-:W-:-:S04]  /*3610*/  IMAD.HI.U32 R6, R3, R136, RZ ;  /* 0x0000008803067227 */ /* 0x000fc800078e00ff */
[--C-:B------:R-:W-:Y:S01]  /*3620*/  @!P3 IMAD.IADD R80, R80, 0x1, -R2.reuse ;  /* 0x000000015050b824 */ /* 0x100fe200078e0a02 */
[----:B------:R-:W-:Y:S01]  /*3630*/  ISETP.GE.AND P3, PT, R7, RZ, PT ;  /* 0x000000ff0700720c */ /* 0x000fe20003f66270 */
[----:B------:R-:W-:Y:S01]  /*3640*/  @!P4 IMAD.IADD R88, R88, 0x1, -R2 ;  /* 0x000000015858c824 */ /* 0x000fe200078e0a02 */
[----:B------:R-:W-:Y:S01]  /*3650*/  ISETP.GE.AND P4, PT, R12, RZ, PT ;  /* 0x000000ff0c00720c */ /* 0x000fe20003f86270 */
[----:B------:R-:W-:Y:S01]  /*3660*/  IMAD.MOV R7, RZ, RZ, -R6 ;  /* 0x000000ffff077224 */ /* 0x000fe200078e0a06 */
[----:B------:R-:W-:Y:S01]  /*3670*/  LOP3.LUT R12, R4, 0x84, RZ, 0xfc, !PT ;  /* 0x00000084040c7812 */ /* 0x000fe200078efcff */
[----:B------:R-:W-:Y:S01]  /*3680*/  @!P6 IMAD.IADD R82, R82, 0x1, -R2 ;  /* 0x000000015252e824 */ /* 0x000fe200078e0a02 */
[C---:B------:R-:W-:Y:S01]  /*3690*/  ISETP.GT.U32.AND P2, PT, R2.reuse, R88, PT ;  /* 0x000000580200720c */ /* 0x040fe20003f44070 */
[C---:B------:R-:W-:Y:S01]  /*36a0*/  IMAD R136, R2.reuse, R7, R136 ;  /* 0x0000000702887224 */ /* 0x040fe200078e0288 */
[----:B------:R-:W-:Y:S01]  /*36b0*/  IABS R162, R12 ;  /* 0x0000000c00a27213 */ /* 0x000fe20000000000 */
[----:B------:R-:W-:Y:S01]  /*36c0*/  IMAD R84, R2, R9, R84 ;  /* 0x0000000902547224 */ /* 0x000fe200078e0254 */
[----:B------:R-:W-:Y:S01]  /*36d0*/  LOP3.LUT R9, R4, 0x9c, RZ, 0xfc, !PT ;  /* 0x0000009c04097812 */ /* 0x000fe200078efcff */
[----:B------:R-:W-:Y:S01]  /*36e0*/  @!P1 IMAD.MOV R78, RZ, RZ, -R78 ;  /* 0x000000ffff4e9224 */ /* 0x000fe200078e0a4e */
[----:B------:R-:W-:Y:S01]  /*36f0*/  ISETP.GT.U32.AND P6, PT, R2, R136, PT ;  /* 0x000000880200720c */ /* 0x000fe20003fc4070 */
[----:B------:R-:W-:Y:S01]  /*3700*/  @!P0 IMAD.MOV R80, RZ, RZ, -R80 ;  /* 0x000000ffff508224 */ /* 0x000fe200078e0a50 */
[----:B------:R-:W-:-:S02]  /*3710*/  IABS R142, R9 ;  /* 0x00000009008e7213 */ /* 0x000fc40000000000 */
[----:B------:R-:W-:Y:S02]  /*3720*/  ISETP.GE.AND P1, PT, R11, RZ, PT ;  /* 0x000000ff0b00720c */ /* 0x000fe40003f26270 */
[----:B------:R-:W-:Y:S01]  /*3730*/  LOP3.LUT R11, R4, 0x98, RZ, 0xfc, !PT ;  /* 0x00000098040b7812 */ /* 0x000fe200078efcff */
[--C-:B------:R-:W-:Y:S01]  /*3740*/  @!P2 IMAD.IADD R88, R88, 0x1, -R2.reuse ;  /* 0x000000015858a824 */ /* 0x100fe200078e0a02 */
[C---:B------:R-:W-:Y:S01]  /*3750*/  ISETP.GT.U32.AND P2, PT, R2.reuse, R84, PT ;  /* 0x000000540200720c */ /* 0x040fe20003f44070 */
[----:B------:R-:W-:Y:S01]  /*3760*/  IMAD.HI.U32 R6, R3, R142, RZ ;  /* 0x0000008e03067227 */ /* 0x000fe200078e00ff */
[----:B------:R-:W-:Y:S02]  /*3770*/  IABS R138, R11 ;  /* 0x0000000b008a7213 */ /* 0x000fe40000000000 */
[----:B------:R-:W-:Y:S01]  /*3780*/  ISETP.GT.U32.AND P0, PT, R2, R86, PT ;  /* 0x000000560200720c */ /* 0x000fe20003f04070 */
[----:B------:R-:W-:Y:S02]  /*3790*/  @!P6 IMAD.IADD R136, R136, 0x1, -R2 ;  /* 0x000000018888e824 */ /* 0x000fe400078e0a02 */
[----:B------:R-:W-:-:S02]  /*37a0*/  IMAD.MOV R7, RZ, RZ, -R6 ;  /* 0x000000ffff077224 */ /* 0x000fc400078e0a06 */
[----:B------:R-:W-:Y:S01]  /*37b0*/  @!P5 IMAD.MOV R88, RZ, RZ, -R88 ;  /* 0x000000ffff58d224 */ /* 0x000fe200078e0a58 */
[C---:B------:R-:W-:Y:S01]  /*37c0*/  ISETP.GT.U32.AND P6, PT, R2.reuse, R136, PT ;  /* 0x000000880200720c */ /* 0x040fe20003fc4070 */
[----:B------:R-:W-:Y:S02]  /*37d0*/  IMAD R142, R2, R7, R142 ;  /* 0x00000007028e7224 */ /* 0x000fe400078e028e */
[----:B------:R-:W-:-:S04]  /*37e0*/  IMAD.HI.U32 R7, R3, R138, RZ ;  /* 0x0000008a03077227 */ /* 0x000fc800078e00ff */
[----:B------:R-:W-:Y:S01]  /*37f0*/  @!P2 IMAD.IADD R84, R84, 0x1, -R2 ;  /* 0x000000015454a824 */ /* 0x000fe200078e0a02 */
[----:B------:R-:W-:Y:S01]  /*3800*/  ISETP.GE.AND P2, PT, R9, RZ, PT ;  /* 0x000000ff0900720c */ /* 0x000fe20003f46270 */
[----:B------:R-:W-:Y:S02]  /*3810*/  IMAD.MOV R7, RZ, RZ, -R7 ;  /* 0x000000ffff077224 */ /* 0x000fe400078e0a07 */
[----:B------:R-:W-:Y:S01]  /*3820*/  @!P1 IMAD.MOV R82, RZ, RZ, -R82 ;  /* 0x000000ffff529224 */ /* 0x000fe200078e0a52 */
[C---:B------:R-:W-:Y:S01]  /*3830*/  ISETP.GT.U32.AND P5, PT, R2.reuse, R84, PT ;  /* 0x000000540200720c */ /* 0x040fe20003fa4070 */
[C---:B------:R-:W-:Y:S01]  /*3840*/  IMAD R138, R2.reuse, R7, R138 ;  /* 0x00000007028a7224 */ /* 0x040fe200078e028a */
[----:B------:R-:W-:Y:S01]  /*3850*/  ISETP.GT.U32.AND P1, PT, R2, R142, PT ;  /* 0x0000008e0200720c */ /* 0x000fe20003f24070 */
[--C-:B------:R-:W-:Y:S01]  /*3860*/  @!P0 IMAD.IADD R86, R86, 0x1, -R2.reuse ;  /* 0x0000000156568824 */ /* 0x100fe200078e0a02 */
[----:B------:R-:W-:Y:S01]  /*3870*/  ISETP.GE.AND P0, PT, R8, RZ, PT ;  /* 0x000000ff0800720c */ /* 0x000fe20003f06270 */
[----:B------:R-:W-:Y:S01]  /*3880*/  @!P6 IMAD.IADD R136, R136, 0x1, -R2 ;  /* 0x000000018888e824 */ /* 0x000fe200078e0a02 */
[----:B------:R-:W-:Y:S01]  /*3890*/  ISETP.GT.U32.AND P6, PT, R2, R138, PT ;  /* 0x0000008a0200720c */ /* 0x000fe20003fc4070 */
[----:B------:R-:W-:Y:S01]  /*38a0*/  IMAD.HI.U32 R6, R3, R140, RZ ;  /* 0x0000008c03067227 */ /* 0x000fe200078e00ff */
[----:B------:R-:W-:-:S03]  /*38b0*/  LOP3.LUT R8, R4, 0x96, RZ, 0xfc, !PT ;  /* 0x0000009604087812 */ /* 0x000fc600078efcff */
[----:B------:R-:W-:Y:S01]  /*38c0*/  IMAD.MOV R9, RZ, RZ, -R6 ;  /* 0x000000ffff097224 */ /* 0x000fe200078e0a06 */
[----:B------:R-:W-:Y:S01]  /*38d0*/  IABS R144, R8 ;  /* 0x0000000800907213 */ /* 0x000fe20000000000 */
[----:B------:R-:W-:Y:S01]  /*38e0*/  @!P5 IMAD.IADD R84, R84, 0x1, -R2 ;  /* 0x000000015454d824 */ /* 0x000fe200078e0a02 */
[----:B------:R-:W-:Y:S01]  /*38f0*/  ISETP.GE.AND P5, PT, R10, RZ, PT ;  /* 0x000000ff0a00720c */ /* 0x000fe20003fa6270 */
[----:B------:R-:W-:Y:S01]  /*3900*/  IMAD R140, R2, R9, R140 ;  /* 0x00000009028c7224 */ /* 0x000fe200078e028c */
[----:B------:R-:W-:Y:S01]  /*3910*/  LOP3.LUT R9, R4, 0x94, RZ, 0xfc, !PT ;  /* 0x0000009404097812 */ /* 0x000fe200078efcff */
[----:B------:R-:W-:Y:S01]  /*3920*/  @!P1 IMAD.IADD R142, R142, 0x1, -R2 ;  /* 0x000000018e8e9824 */ /* 0x000fe200078e0a02 */
[----:B------:R-:W-:Y:S01]  /*3930*/  LOP3.LUT R10, R4, 0x92, RZ, 0xfc, !PT ;  /* 0x00000092040a7812 */ /* 0x000fe200078efcff */
[----:B------:R-:W-:Y:S01]  /*3940*/  @!P4 IMAD.MOV R86, RZ, RZ, -R86 ;  /* 0x000000ffff56c224 */ /* 0x000fe200078e0a56 */
[----:B------:R-:W-:Y:S01]  /*3950*/  ISETP.GT.U32.AND P4, PT, R2, R140, PT ;  /* 0x0000008c0200720c */ /* 0x000fe20003f84070 */
[----:B------:R-:W-:Y:S01]  /*3960*/  @!P0 IMAD.MOV R84, RZ, RZ, -R84 ;  /* 0x000000ffff548224 */ /* 0x000fe200078e0a54 */
[----:B------:R-:W-:Y:S01]  /*3970*/  IABS R146, R9 ;  /* 0x0000000900927213 */ /* 0x000fe20000000000 */
[----:B------:R-:W-:Y:S01]  /*3980*/  @!P6 IMAD.IADD R138, R138, 0x1, -R2 ;  /* 0x000000018a8ae824 */ /* 0x000fe200078e0a02 */
[----:B------:R-:W-:Y:S01]  /*3990*/  ISETP.GT.U32.AND P0, PT, R2, R142, PT ;  /* 0x0000008e0200720c */ /* 0x000fe20003f04070 */
[----:B------:R-:W-:Y:S01]  /*39a0*/  IMAD.HI.U32 R6, R3, R144, RZ ;  /* 0x0000009003067227 */ /* 0x000fe200078e00ff */
[----:B------:R-:W-:-:S02]  /*39b0*/  IABS R148, R10 ;  /* 0x0000000a00947213 */ /* 0x000fc40000000000 */
[----:B------:R-:W-:Y:S01]  /*39c0*/  ISETP.GT.U32.AND P6, PT, R2, R138, PT ;  /* 0x0000008a0200720c */ /* 0x000fe20003fc4070 */
[----:B------:R-:W-:Y:S01]  /*39d0*/  IMAD.MOV R7, RZ, RZ, -R6 ;  /* 0x000000ffff077224 */ /* 0x000fe200078e0a06 */
[----:B------:R-:W-:Y:S01]  /*39e0*/  ISETP.GE.AND P1, PT, R11, RZ, PT ;  /* 0x000000ff0b00720c */ /* 0x000fe20003f26270 */
[----:B------:R-:W-:Y:S01]  /*39f0*/  IMAD.HI.U32 R6, R3, R146, RZ ;  /* 0x0000009203067227 */ /* 0x000fe200078e00ff */
[----:B------:R-:W-:-:S03]  /*3a00*/  LOP3.LUT R11, R4, 0x8c, RZ, 0xfc, !PT ;  /* 0x0000008c040b7812 */ /* 0x000fc600078efcff */
[----:B------:R-:W-:Y:S01]  /*3a10*/  IMAD R144, R2, R7, R144 ;  /* 0x0000000702907224 */ /* 0x000fe200078e0290 */
[----:B------:R-:W-:Y:S01]  /*3a20*/  IABS R154, R11 ;  /* 0x0000000b009a7213 */ /* 0x000fe20000000000 */
[----:B------:R-:W-:Y:S02]  /*3a30*/  IMAD.MOV R7, RZ, RZ, -R6 ;  /* 0x000000ffff077224 */ /* 0x000fe400078e0a06 */
[--C-:B------:R-:W-:Y:S02]  /*3a40*/  @!P4 IMAD.IADD R140, R140, 0x1, -R2.reuse ;  /* 0x000000018c8cc824 */ /* 0x100fe400078e0a02 */
[----:B------:R-:W-:Y:S01]  /*3a50*/  @!P0 IMAD.IADD R142, R142, 0x1, -R2 ;  /* 0x000000018e8e8824 */ /* 0x000fe200078e0a02 */
[C---:B------:R-:W-:Y:S01]  /*3a60*/  ISETP.GT.U32.AND P0, PT, R2.reuse, R144, PT ;  /* 0x000000900200720c */ /* 0x040fe20003f04070 */
[C---:B------:R-:W-:Y:S01]  /*3a70*/  IMAD R146, R2.reuse, R7, R146 ;  /* 0x0000000702927224 */ /* 0x040fe200078e0292 */
[----:B------:R-:W-:Y:S01]  /*3a80*/  ISETP.GT.U32.AND P4, PT, R2, R140, PT ;  /* 0x0000008c0200720c */ /* 0x000fe20003f84070 */
[----:B------:R-:W-:-:S02]  /*3a90*/  @!P6 IMAD.IADD R138, R138, 0x1, -R2 ;  /* 0x000000018a8ae824 */ /* 0x000fc400078e0a02 */
[----:B------:R-:W-:Y:S01]  /*3aa0*/  @!P3 IMAD.MOV R136, RZ, RZ, -R136 ;  /* 0x000000ffff88b224 */ /* 0x000fe200078e0a88 */
[----:B------:R-:W-:Y:S01]  /*3ab0*/  ISETP.GT.U32.AND P6, PT, R2, R146, PT ;  /* 0x000000920200720c */ /* 0x000fe20003fc4070 */
[----:B------:R-:W-:Y:S01]  /*3ac0*/  IMAD.HI.U32 R6, R3, R148, RZ ;  /* 0x0000009403067227 */ /* 0x000fe200078e00ff */
[----:B------:R-:W-:Y:S02]  /*3ad0*/  ISETP.GE.AND P3, PT, R8, RZ, PT ;  /* 0x000000ff0800720c */ /* 0x000fe40003f66270 */
[----:B------:R-:W-:Y:S01]  /*3ae0*/  LOP3.LUT R8, R4, 0x90, RZ, 0xfc, !PT ;  /* 0x0000009004087812 */ /* 0x000fe200078efcff */
[----:B------:R-:W-:Y:S02]  /*3af0*/  VIADD R7, R5, 0x8e ;  /* 0x0000008e05077836 */ /* 0x000fe40000000000 */
[--C-:B------:R-:W-:Y:S01]  /*3b00*/  @!P0 IMAD.IADD R144, R144, 0x1, -R2.reuse ;  /* 0x0000000190908824 */ /* 0x100fe200078e0a02 */
[----:B------:R-:W-:Y:S01]  /*3b10*/  IABS R150, R8 ;  /* 0x0000000800967213 */ /* 0x000fe20000000000 */
[----:B------:R-:W-:Y:S01]  /*3b20*/  @!P4 IMAD.IADD R140, R140, 0x1, -R2 ;  /* 0x000000018c8cc824 */ /* 0x000fe200078e0a02 */
[----:B------:R-:W-:Y:S01]  /*3b30*/  ISETP.GE.AND P4, PT, R9, RZ, PT ;  /* 0x000000ff0900720c */ /* 0x000fe20003f86270 */
[----:B------:R-:W-:Y:S01]  /*3b40*/  IMAD.MOV R9, RZ, RZ, -R6 ;  /* 0x000000ffff097224 */ /* 0x000fe200078e0a06 */
[----:B------:R-:W-:Y:S01]  /*3b50*/  ISETP.GE.AND P0, PT, R7, RZ, PT ;  /* 0x000000ff0700720c */ /* 0x000fe20003f06270 */
[----:B------:R-:W-:Y:S01]  /*3b60*/  @!P6 IMAD.IADD R146, R146, 0x1, -R2 ;  /* 0x000000019292e824 */ /* 0x000fe200078e0a02 */
[----:B------:R-:W-:Y:S01]  /*3b70*/  ISETP.GT.U32.AND P6, PT, R2, R144, PT ;  /* 0x000000900200720c */ /* 0x000fe20003fc4070 */
[----:B------:R-:W-:Y:S01]  /*3b80*/  IMAD.HI.U32 R6, R3, R150, RZ ;  /* 0x0000009603067227 */ /* 0x000fe200078e00ff */
[----:B------:R-:W-:-:S03]  /*3b90*/  IABS R152, R7 ;  /* 0x0000000700987213 */ /* 0x000fc60000000000 */
[----:B------:R-:W-:Y:S02]  /*3ba0*/  IMAD.MOV R7, RZ, RZ, -R6 ;  /* 0x000000ffff077224 */ /* 0x000fe400078e0a06 */
[----:B------:R-:W-:Y:S01]  /*3bb0*/  @!P2 IMAD.MOV R142, RZ, RZ, -R142 ;  /* 0x000000ffff8ea224 */ /* 0x000fe200078e0a8e */
[C---:B------:R-:W-:Y:S01]  /*3bc0*/  ISETP.GT.U32.AND P2, PT, R2.reuse, R146, PT ;  /* 0x000000920200720c */ /* 0x040fe20003f44070 */
[C---:B------:R-:W-:Y:S02]  /*3bd0*/  IMAD R150, R2.reuse, R7, R150 ;  /* 0x0000000702967224 */ /* 0x040fe400078e0296 */
[----:B------:R-:W-:Y:S02]  /*3be0*/  IMAD R148, R2, R9, R148 ;  /* 0x0000000902947224 */ /* 0x000fe400078e0294 */
[----:B------:R-:W-:Y:S01]  /*3bf0*/  @!P6 IMAD.IADD R144, R144, 0x1, -R2 ;  /* 0x000000019090e824 */ /* 0x000fe200078e0a02 */
[C---:B------:R-:W-:Y:S01]  /*3c00*/  ISETP.GT.U32.AND P6, PT, R2.reuse, R150, PT ;  /* 0x000000960200720c */ /* 0x040fe20003fc4070 */
[----:B------:R-:W-:Y:S01]  /*3c10*/  @!P5 IMAD.MOV R140, RZ, RZ, -R140 ;  /* 0x000000ffff8cd224 */ /* 0x000fe200078e0a8c */
[----:B------:R-:W-:Y:S01]  /*3c20*/  ISETP.GT.U32.AND P5, PT, R2, R148, PT ;  /* 0x000000940200720c */ /* 0x000fe20003fa4070 */
[----:B------:R-:W-:Y:S01]  /*3c30*/  @!P1 IMAD.MOV R138, RZ, RZ, -R138 ;  /* 0x000000ffff8a9224 */ /* 0x000fe200078e0a8a */
[----:B------:R-:W-:Y:S01]  /*3c40*/  ISETP.GE.AND P1, PT, R10, RZ, PT ;  /* 0x000000ff0a00720c */ /* 0x000fe20003f26270 */
[----:B------:R-:W-:Y:S01]  /*3c50*/  IMAD.HI.U32 R6, R3, R152, RZ ;  /* 0x0000009803067227 */ /* 0x000fe200078e00ff */
[----:B------:R-:W-:-:S03]  /*3c60*/  LOP3.LUT R10, R4, 0x8a, RZ, 0xfc, !PT ;  /* 0x0000008a040a7812 */ /* 0x000fc600078efcff */
[--C-:B------:R-:W-:Y:S01]  /*3c70*/  @!P2 IMAD.IADD R146, R146, 0x1, -R2.reuse ;  /* 0x000000019292a824 */ /* 0x100fe200078e0a02 */
[----:B------:R-:W-:Y:S01]  /*3c80*/  ISETP.GE.AND P2, PT, R8, RZ, PT ;  /* 0x000000ff0800720c */ /* 0x000fe20003f46270 */
[C---:B------:R-:W-:Y:S01]  /*3c90*/  IMAD.HI.U32 R7, R3.reuse, R154, RZ ;  /* 0x0000009a03077227 */ /* 0x040fe200078e00ff */
[----:B------:R-:W-:Y:S02]  /*3ca0*/  IABS R156, R10 ;  /* 0x0000000a009c7213 */ /* 0x000fe40000000000 */
[----:B------:R-:W-:Y:S01]  /*3cb0*/  LOP3.LUT R8, R4, 0x88, RZ, 0xfc, !PT ;  /* 0x0000008804087812 */ /* 0x000fe200078efcff */
[----:B------:R-:W-:Y:S02]  /*3cc0*/  @!P6 IMAD.IADD R150, R150, 0x1, -R2 ;  /* 0x000000019696e824 */ /* 0x000fe400078e0a02 */
[----:B------:R-:W-:Y:S01]  /*3cd0*/  IMAD.MOV R9, RZ, RZ, -R6 ;  /* 0x000000ffff097224 */ /* 0x000fe200078e0a06 */
[----:B------:R-:W-:Y:S01]  /*3ce0*/  IABS R158, R8 ;  /* 0x00000008009e7213 */ /* 0x000fe20000000000 */
[----:B------:R-:W-:Y:S01]  /*3cf0*/  IMAD.MOV R7, RZ, RZ, -R7 ;  /* 0x000000ffff077224 */ /* 0x000fe200078e0a07 */
[----:B------:R-:W-:Y:S01]  /*3d00*/  ISETP.GT.U32.AND P6, PT, R2, R150, PT ;  /* 0x000000960200720c */ /* 0x000fe20003fc4070 */
[----:B------:R-:W-:-:S04]  /*3d10*/  IMAD.HI.U32 R6, R3, R156, RZ ;  /* 0x0000009c03067227 */ /* 0x000fc800078e00ff */
[----:B------:R-:W-:Y:S01]  /*3d20*/  @!P5 IMAD.IADD R148, R148, 0x1, -R2 ;  /* 0x000000019494d824 */ /* 0x000fe200078e0a02 */
[----:B------:R-:W-:Y:S01]  /*3d30*/  ISETP.GE.AND P5, PT, R11, RZ, PT ;  /* 0x000000ff0b00720c */ /* 0x000fe20003fa6270 */
[----:B------:R-:W-:Y:S01]  /*3d40*/  IMAD R154, R2, R7, R154 ;  /* 0x00000007029a7224 */ /* 0x000fe200078e029a */
[----:B------:R-:W-:Y:S01]  /*3d50*/  LOP3.LUT R11, R4, 0x86, RZ, 0xfc, !PT ;  /* 0x00000086040b7812 */ /* 0x000fe200078efcff */
[----:B------:R-:W-:Y:S02]  /*3d60*/  IMAD.MOV R7, RZ, RZ, -R6 ;  /* 0x000000ffff077224 */ /* 0x000fe400078e0a06 */
[----:B------:R-:W-:Y:S01]  /*3d70*/  IMAD.HI.U32 R6, R3, R158, RZ ;  /* 0x0000009e03067227 */ /* 0x000fe200078e00ff */
[----:B------:R-:W-:-:S03]  /*3d80*/  IABS R160, R11 ;  /* 0x0000000b00a07213 */ /* 0x000fc60000000000 */
[----:B------:R-:W-:Y:S01]  /*3d90*/  @!P3 IMAD.MOV R144, RZ, RZ, -R144 ;  /* 0x000000ffff90b224 */ /* 0x000fe200078e0a90 */
[C---:B------:R-:W-:Y:S01]  /*3da0*/  ISETP.GT.U32.AND P3, PT, R2.reuse, R148, PT ;  /* 0x000000940200720c */ /* 0x040fe20003f64070 */
[----:B------:R-:W-:Y:S02]  /*3db0*/  IMAD R156, R2, R7, R156 ;  /* 0x00000007029c7224 */ /* 0x000fe400078e029c */
[----:B------:R-:W-:Y:S02]  /*3dc0*/  IMAD.MOV R7, RZ, RZ, -R6 ;  /* 0x000000ffff077224 */ /* 0x000fe400078e0a06 */
[----:B------:R-:W-:Y:S01]  /*3dd0*/  @!P6 IMAD.IADD R150, R150, 0x1, -R2 ;  /* 0x000000019696e824 */ /* 0x000fe200078e0a02 */
[C---:B------:R-:W-:Y:S01]  /*3de0*/  ISETP.GT.U32.AND P6, PT, R2.reuse, R156, PT ;  /* 0x0000009c0200720c */ /* 0x040fe20003fc4070 */
[C---:B------:R-:W-:Y:S02]  /*3df0*/  IMAD R158, R2.reuse, R7, R158 ;  /* 0x00000007029e7224 */ /* 0x040fe400078e029e */
[----:B------:R-:W-:-:S02]  /*3e00*/  IMAD R152, R2, R9, R152 ;  /* 0x0000000902987224 */ /* 0x000fc400078e0298 */
[----:B------:R-:W-:Y:S01]  /*3e10*/  @!P2 IMAD.MOV R150, RZ, RZ, -R150 ;  /* 0x000000ffff96a224 */ /* 0x000fe200078e0a96 */
[C---:B------:R-:W-:Y:S01]  /*3e20*/  ISETP.GT.U32.AND P2, PT, R2.reuse, R158, PT ;  /* 0x0000009e0200720c */ /* 0x040fe20003f44070 */
[----:B------:R-:W-:Y:S01]  /*3e30*/  @!P4 IMAD.MOV R146, RZ, RZ, -R146 ;  /* 0x000000ffff92c224 */ /* 0x000fe200078e0a92 */
[----:B------:R-:W-:Y:S01]  /*3e40*/  ISETP.GT.U32.AND P4, PT, R2, R152, PT ;  /* 0x000000980200720c */ /* 0x000fe20003f84070 */
[----:B------:R-:W-:Y:S01]  /*3e50*/  @!P3 IMAD.IADD R148, R148, 0x1, -R2 ;  /* 0x000000019494b824 */ /* 0x000fe200078e0a02 */
[----:B------:R-:W-:Y:S01]  /*3e60*/  ISETP.GT.U32.AND P3, PT, R2, R154, PT ;  /* 0x0000009a0200720c */ /* 0x000fe20003f64070 */
[----:B------:R-:W-:-:S04]  /*3e70*/  IMAD.HI.U32 R6, R3, R160, RZ ;  /* 0x000000a003067227 */ /* 0x000fc800078e00ff */
[----:B------:R-:W-:Y:S02]  /*3e80*/  IMAD.MOV R7, RZ, RZ, -R6 ;  /* 0x000000ffff077224 */ /* 0x000fe400078e0a06 */
[----:B------:R-:W-:Y:S02]  /*3e90*/  @!P1 IMAD.MOV R148, RZ, RZ, -R148 ;  /* 0x000000ffff949224 */ /* 0x000fe400078e0a94 */
[--C-:B------:R-:W-:Y:S02]  /*3ea0*/  @!P2 IMAD.IADD R158, R158, 0x1, -R2.reuse ;  /* 0x000000019e9ea824 */ /* 0x100fe400078e0a02 */
[--C-:B------:R-:W-:Y:S01]  /*3eb0*/  @!P4 IMAD.IADD R152, R152, 0x1, -R2.reuse ;  /* 0x000000019898c824 */ /* 0x100fe200078e0a02 */
[----:B------:R-:W-:Y:S01]  /*3ec0*/  ISETP.GE.AND P4, PT, R10, RZ, PT ;  /* 0x000000ff0a00720c */ /* 0x000fe20003f86270 */
[----:B------:R-:W-:Y:S01]  /*3ed0*/  @!P3 IMAD.IADD R154, R154, 0x1, -R2 ;  /* 0x000000019a9ab824 */ /* 0x000fe200078e0a02 */
[C---:B------:R-:W-:Y:S01]  /*3ee0*/  ISETP.GT.U32.AND P2, PT, R2.reuse, R158, PT ;  /* 0x0000009e0200720c */ /* 0x040fe20003f44070 */
[C---:B------:R-:W-:Y:S01]  /*3ef0*/  IMAD R160, R2.reuse, R7, R160 ;  /* 0x0000000702a07224 */ /* 0x040fe200078e02a0 */
[C---:B------:R-:W-:Y:S01]  /*3f00*/  ISETP.GT.U32.AND P3, PT, R2.reuse, R152, PT ;  /* 0x000000980200720c */ /* 0x040fe20003f64070 */
[----:B------:R-:W-:Y:S01]  /*3f10*/  IMAD.HI.U32 R7, R3, R164, RZ ;  /* 0x000000a403077227 */ /* 0x000fe200078e00ff */
[----:B------:R-:W-:-:S02]  /*3f20*/  ISETP.GT.U32.AND P1, PT, R2, R154, PT ;  /* 0x0000009a0200720c */ /* 0x000fc40003f24070 */
[----:B------:R-:W-:Y:S01]  /*3f30*/  LOP3.LUT R10, R4, 0x7c, RZ, 0xfc, !PT ;  /* 0x0000007c040a7812 */ /* 0x000fe200078efcff */
[----:B------:R-:W-:Y:S02]  /*3f40*/  IMAD.MOV R7, RZ, RZ, -R7 ;  /* 0x000000ffff077224 */ /* 0x000fe400078e0a07 */
[----:B------:R-:W-:Y:S01]  /*3f50*/  IMAD.HI.U32 R6, R3, R162, RZ ;  /* 0x000000a203067227 */ /* 0x000fe200078e00ff */
[----:B------:R-:W-:-:S03]  /*3f60*/  IABS R170, R10 ;  /* 0x0000000a00aa7213 */ /* 0x000fc60000000000 */
[----:B------:R-:W-:Y:S02]  /*3f70*/  IMAD R164, R2, R7, R164 ;  /* 0x0000000702a47224 */ /* 0x000fe400078e02a4 */
[----:B------:R-:W-:Y:S02]  /*3f80*/  IMAD.MOV R9, RZ, RZ, -R6 ;  /* 0x000000ffff097224 */ /* 0x000fe400078e0a06 */
[--C-:B------:R-:W-:Y:S01]  /*3f90*/  @!P2 IMAD.IADD R158, R158, 0x1, -R2.reuse ;  /* 0x000000019e9ea824 */ /* 0x100fe200078e0a02 */
[----:B------:R-:W-:Y:S01]  /*3fa0*/  ISETP.GT.U32.AND P2, PT, R2, R164, PT ;  /* 0x000000a40200720c */ /* 0x000fe20003f44070 */
[--C-:B------:R-:W-:Y:S01]  /*3fb0*/  @!P3 IMAD.IADD R152, R152, 0x1, -R2.reuse ;  /* 0x000000019898b824 */ /* 0x100fe200078e0a02 */
[----:B------:R-:W-:Y:S01]  /*3fc0*/  ISETP.GE.AND P3, PT, R8, RZ, PT ;  /* 0x000000ff0800720c */ /* 0x000fe20003f66270 */
[----:B------:R-:W-:Y:S01]  /*3fd0*/  @!P1 IMAD.IADD R154, R154, 0x1, -R2 ;  /* 0x000000019a9a9824 */ /* 0x000fe200078e0a02 */
[C---:B------:R-:W-:Y:S01]  /*3fe0*/  ISETP.GT.U32.AND P1, PT, R2.reuse, R160, PT ;  /* 0x000000a00200720c */ /* 0x040fe20003f24070 */
[----:B------:R-:W-:Y:S01]  /*3ff0*/  IMAD R162, R2, R9, R162 ;  /* 0x0000000902a27224 */ /* 0x000fe200078e02a2 */
[----:B------:R-:W-:Y:S01]  /*4000*/  LOP3.LUT R8, R4, 0x80, RZ, 0xfc, !PT ;  /* 0x0000008004087812 */ /* 0x000fe200078efcff */
[----:B------:R-:W-:-:S02]  /*4010*/  VIADD R6, R5, 0x7e ;  /* 0x0000007e05067836 */ /* 0x000fc40000000000 */
[----:B------:R-:W-:Y:S01]  /*4020*/  @!P5 IMAD.MOV R154, RZ, RZ, -R154 ;  /* 0x000000ffff9ad224 */ /* 0x000fe200078e0a9a */
[----:B------:R-:W-:Y:S01]  /*4030*/  ISETP.GT.U32.AND P5, PT, R2, R162, PT ;  /* 0x000000a20200720c */ /* 0x000fe20003fa4070 */
[----:B------:R-:W-:Y:S01]  /*4040*/  @!P6 IMAD.IADD R156, R156, 0x1, -R2 ;  /* 0x000000019c9ce824 */ /* 0x000fe200078e0a02 */
[----:B------:R-:W-:Y:S01]  /*4050*/  IABS R166, R8 ;  /* 0x0000000800a67213 */ /* 0x000fe20000000000 */
[----:B------:R-:W-:Y:S01]  /*4060*/  @!P0 IMAD.MOV R152, RZ, RZ, -R152 ;  /* 0x000000ffff988224 */ /* 0x000fe200078e0a98 */
[----:B------:R-:W-:Y:S01]  /*4070*/  IABS R168, R6 ;  /* 0x0000000600a87213 */ /* 0x000fe20000000000 */
[--C-:B------:R-:W-:Y:S01]  /*4080*/  @!P2 IMAD.IADD R164, R164, 0x1, -R2.reuse ;  /* 0x00000001a4a4a824 */ /* 0x100fe200078e0a02 */
[----:B------:R-:W-:Y:S01]  /*4090*/  ISETP.GT.U32.AND P6, PT, R2, R156, PT ;  /* 0x0000009c0200720c */ /* 0x000fe20003fc4070 */
[----:B------:R-:W-:Y:S01]  /*40a0*/  @!P1 IMAD.IADD R160, R160, 0x1, -R2 ;  /* 0x00000001a0a09824 */ /* 0x000fe200078e0a02 */
[----:B------:R-:W-:Y:S01]  /*40b0*/  ISETP.GE.AND P0, PT, R6, RZ, PT ;  /* 0x000000ff0600720c */ /* 0x000fe20003f06270 */
[----:B------:R-:W-:Y:S01]  /*40c0*/  IMAD.HI.U32 R6, R3, R166, RZ ;  /* 0x000000a603067227 */ /* 0x000fe200078e00ff */
[----:B------:R-:W-:-:S02]  /*40d0*/  ISETP.GT.U32.AND P2, PT, R2, R164, PT ;  /* 0x000000a40200720c */ /* 0x000fc40003f44070 */
[----:B------:R-:W-:Y:S01]  /*40e0*/  ISETP.GT.U32.AND P1, PT, R2, R160, PT ;  /* 0x000000a00200720c */ /* 0x000fe20003f24070 */
[----:B------:R-:W-:-:S04]  /*40f0*/  IMAD.HI.U32 R7, R3, R168, RZ ;  /* 0x000000a803077227 */ /* 0x000fc800078e00ff */
[----:B------:R-:W-:Y:S02]  /*4100*/  IMAD.MOV R9, RZ, RZ, -R6 ;  /* 0x000000ffff097224 */ /* 0x000fe400078e0a06 */
[----:B------:R-:W-:Y:S02]  /*4110*/  IMAD.MOV R7, RZ, RZ, -R7 ;  /* 0x000000ffff077224 */ /* 0x000fe400078e0a07 */
[----:B------:R-:W-:-:S04]  /*4120*/  IMAD.HI.U32 R6, R3, R170, RZ ;  /* 0x000000aa03067227 */ /* 0x000fc800078e00ff */
[----:B------:R-:W-:Y:S02]  /*4130*/  @!P5 IMAD.IADD R162, R162, 0x1, -R2 ;  /* 0x00000001a2a2d824 */ /* 0x000fe400078e0a02 */
[C---:B------:R-:W-:Y:S02]  /*4140*/  IMAD R168, R2.reuse, R7, R168 ;  /* 0x0000000702a87224 */ /* 0x040fe400078e02a8 */
[----:B------:R-:W-:Y:S01]  /*4150*/  IMAD.MOV R7, RZ, RZ, -R6 ;  /* 0x000000ffff077224 */ /* 0x000fe200078e0a06 */
[----:B------:R-:W-:Y:S01]  /*4160*/  ISETP.GT.U32.AND P5, PT, R2, R162, PT ;  /* 0x000000a20200720c */ /* 0x000fe20003fa4070 */
[----:B------:R-:W-:Y:S01]  /*4170*/  @!P6 IMAD.IADD R156, R156, 0x1, -R2 ;  /* 0x000000019c9ce824 */ /* 0x000fe200078e0a02 */
[----:B------:R-:W-:Y:S01]  /*4180*/  ISETP.GE.AND P6, PT, R11, RZ, PT ;  /* 0x000000ff0b00720c */ /* 0x000fe20003fc6270 */
[----:B------:R-:W-:Y:S01]  /*4190*/  IMAD R170, R2, R7, R170 ;  /* 0x0000000702aa7224 */ /* 0x000fe200078e02aa */
[----:B------:R-:W-:Y:S01]  /*41a0*/  LOP3.LUT R11, R4, 0x74, RZ, 0xfc, !PT ;  /* 0x00000074040b7812 */ /* 0x000fe200078efcff */
[----:B------:R-:W-:Y:S01]  /*41b0*/  IMAD R166, R2, R9, R166 ;  /* 0x0000000902a67224 */ /* 0x000fe200078e02a6 */
[----:B------:R-:W-:Y:S01]  /*41c0*/  LOP3.LUT R9, R4, 0x7a, RZ, 0xfc, !PT ;  /* 0x0000007a04097812 */ /* 0x000fe200078efcff */
[----:B------:R-:W-:Y:S01]  /*41d0*/  @!P2 IMAD.IADD R164, R164, 0x1, -R2 ;  /* 0x00000001a4a4a824 */ /* 0x000fe200078e0a02 */
[C---:B------:R-:W-:Y:S01]  /*41e0*/  ISETP.GT.U32.AND P2, PT, R2.reuse, R170, PT ;  /* 0x000000aa0200720c */ /* 0x040fe20003f44070 */
[----:B------:R-:W-:Y:S01]  /*41f0*/  @!P3 IMAD.MOV R158, RZ, RZ, -R158 ;  /* 0x000000ffff9eb224 */ /* 0x000fe200078e0a9e */
[----:B------:R-:W-:Y:S01]  /*4200*/  ISETP.GT.U32.AND P3, PT, R2, R166, PT ;  /* 0x000000a60200720c */ /* 0x000fe20003f64070 */
[----:B------:R-:W-:Y:S01]  /*4210*/  @!P1 IMAD.IADD R160, R160, 0x1, -R2 ;  /* 0x00000001a0a09824 */ /* 0x000fe200078e0a02 */
[----:B------:R-:W-:Y:S01]  /*4220*/  IABS R172, R9 ;  /* 0x0000000900ac7213 */ /* 0x000fe20000000000 */
[----:B------:R-:W-:Y:S01]  /*4230*/  @!P4 IMAD.MOV R156, RZ, RZ, -R156 ;  /* 0x000000ffff9cc224 */ /* 0x000fe200078e0a9c */
[----:B------:R-:W-:Y:S01]  /*4240*/  ISETP.GE.AND P4, PT, R12, RZ, PT ;  /* 0x000000ff0c00720c */ /* 0x000fe20003f86270 */
[----:B------:R-:W-:Y:S01]  /*4250*/  @!P5 IMAD.IADD R162, R162, 0x1, -R2 ;  /* 0x00000001a2a2d824 */ /* 0x000fe200078e0a02 */
[----:B------:R-:W-:Y:S01]  /*4260*/  ISETP.GT.U32.AND P5, PT, R2, R168, PT ;  /* 0x000000a80200720c */ /* 0x000fe20003fa4070 */
[----:B------:R-:W-:Y:S01]  /*4270*/  @!P6 IMAD.MOV R160, RZ, RZ, -R160 ;  /* 0x000000ffffa0e224 */ /* 0x000fe200078e0aa0 */
[----:B------:R-:W-:Y:S01]  /*4280*/  ISETP.GE.AND P6, PT, R8, RZ, PT ;  /* 0x000000ff0800720c */ /* 0x000fe20003fc6270 */
[----:B------:R-:W-:Y:S01]  /*4290*/  IMAD.HI.U32 R6, R3, R172, RZ ;  /* 0x000000ac03067227 */ /* 0x000fe200078e00ff */
[----:B------:R-:W-:-:S02]  /*42a0*/  LOP3.LUT R8, R4, 0x78, RZ, 0xfc, !PT ;  /* 0x0000007804087812 */ /* 0x000fc400078efcff */
[----:B------:R-:W-:Y:S01]  /*42b0*/  IABS R178, R11 ;  /* 0x0000000b00b27213 */ /* 0x000fe20000000000 */
[--C-:B------:R-:W-:Y:S01]  /*42c0*/  @!P2 IMAD.IADD R170, R170, 0x1, -R2.reuse ;  /* 0x00000001aaaaa824 */ /* 0x100fe200078e0a02 */
[----:B------:R-:W-:Y:S01]  /*42d0*/  IABS R174, R8 ;  /* 0x0000000800ae7213 */ /* 0x000fe20000000000 */
[----:B------:R-:W-:Y:S01]  /*42e0*/  @!P3 IMAD.IADD R166, R166, 0x1, -R2 ;  /* 0x00000001a6a6b824 */ /* 0x000fe200078e0a02 */
[----:B------:R-:W-:Y:S01]  /*42f0*/  ISETP.GE.AND P3, PT, R10, RZ, PT ;  /* 0x000000ff0a00720c */ /* 0x000fe20003f66270 */
[----:B------:R-:W-:Y:S01]  /*4300*/  IMAD.MOV R7, RZ, RZ, -R6 ;  /* 0x000000ffff077224 */ /* 0x000fe200078e0a06 */
[----:B------:R-:W-:Y:S01]  /*4310*/  ISETP.GT.U32.AND P2, PT, R2, R170, PT ;  /* 0x000000aa0200720c */ /* 0x000fe20003f44070 */
[----:B------:R-:W-:Y:S01]  /*4320*/  IMAD.HI.U32 R6, R3, R174, RZ ;  /* 0x000000ae03067227 */ /* 0x000fe200078e00ff */
[----:B------:R-:W-:Y:S02]  /*4330*/  LOP3.LUT R10, R4, 0x76, RZ, 0xfc, !PT ;  /* 0x00000076040a7812 */ /* 0x000fe400078efcff */
[----:B------:R-:W-:Y:S01]  /*4340*/  ISETP.GE.AND P1, PT, R14, RZ, PT ;  /* 0x000000ff0e00720c */ /* 0x000fe20003f26270 */
[----:B------:R-:W-:Y:S01]  /*4350*/  @!P4 IMAD.MOV R162, RZ, RZ, -R162 ;  /* 0x000000ffffa2c224 */ /* 0x000fe200078e0aa2 */
[----:B------:R-:W-:Y:S01]  /*4360*/  ISETP.GT.U32.AND P4, PT, R2, R166, PT ;  /* 0x000000a60200720c */ /* 0x000fe20003f84070 */
[----:B------:R-:W-:Y:S01]  /*4370*/  @!P5 IMAD.IADD R168, R168, 0x1, -R2 ;  /* 0x00000001a8a8d824 */ /* 0x000fe200078e0a02 */
[----:B------:R-:W-:Y:S01]  /*4380*/  IABS R176, R10 ;  /* 0x0000000a00b07213 */ /* 0x000fe20000000000 */
[----:B------:R-:W-:Y:S01]  /*4390*/  IMAD R172, R2, R7, R172 ;  /* 0x0000000702ac7224 */ /* 0x000fe200078e02ac */
[----:B------:R-:W-:Y:S01]  /*43a0*/  LOP3.LUT R12, R4, 0x72, RZ, 0xfc, !PT ;  /* 0x00000072040c7812 */ /* 0x000fe200078efcff */
[----:B------:R-:W-:Y:S01]  /*43b0*/  IMAD.MOV R7, RZ, RZ, -R6 ;  /* 0x000000ffff077224 */ /* 0x000fe200078e0a06 */
[----:B------:R-:W-:Y:S01]  /*43c0*/  ISETP.GT.U32.AND P5, PT, R2, R168, PT ;  /* 0x000000a80200720c */ /* 0x000fe20003fa4070 */
[----:B------:R-:W-:Y:S01]  /*43d0*/  @!P2 IMAD.IADD R170, R170, 0x1, -R2 ;  /* 0x00000001aaaaa824 */ /* 0x000fe200078e0a02 */
[----:B------:R-:W-:Y:S01]  /*43e0*/  IABS R180, R12 ;  /* 0x0000000c00b47213 */ /* 0x000fe20000000000 */
[----:B------:R-:W-:-:S02]  /*43f0*/  IMAD R174, R2, R7, R174 ;  /* 0x0000000702ae7224 */ /* 0x000fc400078e02ae */
[----:B------:R-:W-:-:S03]  /*4400*/  IMAD.HI.U32 R6, R3, R176, RZ ;  /* 0x000000b003067227 */ /* 0x000fc600078e00ff */
[----:B------:R-:W-:Y:S01]  /*4410*/  ISETP.GT.U32.AND P2, PT, R2, R174, PT ;  /* 0x000000ae0200720c */ /* 0x000fe20003f44070 */
[----:B------:R-:W-:Y:S01]  /*4420*/  @!P4 IMAD.IADD R166, R166, 0x1, -R2 ;  /* 0x00000001a6a6c824 */ /* 0x000fe200078e0a02 */
[----:B------:R-:W-:Y:S01]  /*4430*/  ISETP.GT.U32.AND P4, PT, R2, R172, PT ;  /* 0x000000ac0200720c */ /* 0x000fe20003f84070 */
[----:B------:R-:W-:-:S04]  /*4440*/  IMAD.HI.U32 R7, R3, R178, RZ ;  /* 0x000000b203077227 */ /* 0x000fc800078e00ff */
[----:B------:R-:W-:Y:S01]  /*4450*/  @!P5 IMAD.IADD R168, R168, 0x1, -R2 ;  /* 0x00000001a8a8d824 */ /* 0x000fe200078e0a02 */
[----:B------:R-:W-:Y:S01]  /*4460*/  ISETP.GE.AND P5, PT, R9, RZ, PT ;  /* 0x000000ff0900720c */ /* 0x000fe20003fa6270 */
[----:B------:R-:W-:Y:S02]  /*4470*/  IMAD.MOV R9, RZ, RZ, -R6 ;  /* 0x000000ffff097224 */ /* 0x000fe400078e0a06 */
[----:B------:R-:W-:Y:S02]  /*4480*/  IMAD.MOV R7, RZ, RZ, -R7 ;  /* 0x000000ffff077224 */ /* 0x000fe400078e0a07 */
[----:B------:R-:W-:Y:S02]  /*4490*/  IMAD R176, R2, R9, R176 ;  /* 0x0000000902b07224 */ /* 0x000fe400078e02b0 */
[--C-:B------:R-:W-:Y:S02]  /*44a0*/  @!P2 IMAD.IADD R174, R174, 0x1, -R2.reuse ;  /* 0x00000001aeaea824 */ /* 0x100fe400078e0a02 */
[----:B------:R-:W-:Y:S01]  /*44b0*/  @!P4 IMAD.IADD R172, R172, 0x1, -R2 ;  /* 0x00000001acacc824 */ /* 0x000fe200078e0a02 */
[C---:B------:R-:W-:Y:S01]  /*44c0*/  ISETP.GT.U32.AND P2, PT, R2.reuse, R176, PT ;  /* 0x000000b00200720c */ /* 0x040fe20003f44070 */
[----:B------:R-:W-:Y:S01]  /*44d0*/  IMAD R178, R2, R7, R178 ;  /* 0x0000000702b27224 */ /* 0x000fe200078e02b2 */
[----:B------:R-:W-:Y:S01]  /*44e0*/  ISETP.GE.AND P4, PT, R8, RZ, PT ;  /* 0x000000ff0800720c */ /* 0x000fe20003f86270 */
[----:B------:R-:W-:Y:S01]  /*44f0*/  @!P6 IMAD.MOV R166, RZ, RZ, -R166 ;  /* 0x000000ffffa6e224 */ /* 0x000fe200078e0aa6 */
[----:B------:R-:W-:Y:S01]  /*4500*/  ISETP.GT.U32.AND P6, PT, R2, R174, PT ;  /* 0x000000ae0200720c */ /* 0x000fe20003fc4070 */
[----:B------:R-:W-:Y:S01]  /*4510*/  IMAD.HI.U32 R6, R3, R180, RZ ;  /* 0x000000b403067227 */ /* 0x000fe200078e00ff */
[----:B------:R-:W-:-:S03]  /*4520*/  LOP3.LUT R8, R4, 0x70, RZ, 0xfc, !PT ;  /* 0x0000007004087812 */ /* 0x000fc600078efcff */
[----:B------:R-:W-:Y:S01]  /*4530*/  @!P1 IMAD.MOV R164, RZ, RZ, -R164 ;  /* 0x000000ffffa49224 */ /* 0x000fe200078e0aa4 */
[C---:B------:R-:W-:Y:S01]  /*4540*/  ISETP.GT.U32.AND P1, PT, R2.reuse, R172, PT ;  /* 0x000000ac0200720c */ /* 0x040fe20003f24070 */
[----:B------:R-:W-:Y:S01]  /*4550*/  @!P0 IMAD.MOV R168, RZ, RZ, -R168 ;  /* 0x000000ffffa88224 */ /* 0x000fe200078e0aa8 */
[C---:B------:R-:W-:Y:S01]  /*4560*/  ISETP.GT.U32.AND P0, PT, R2.reuse, R178, PT ;  /* 0x000000b20200720c */ /* 0x040fe20003f04070 */
[----:B------:R-:W-:Y:S01]  /*4570*/  IMAD.MOV R9, RZ, RZ, -R6 ;  /* 0x000000ffff097224 */ /* 0x000fe200078e0a06 */
[----:B------:R-:W-:Y:S01]  /*4580*/  IABS R184, R8 ;  /* 0x0000000800b87213 */ /* 0x000fe20000000000 */
[----:B------:R-:W-:Y:S02]  /*4590*/  VIADD R7, R5, 0x6e ;  /* 0x0000006e05077836 */ /* 0x000fe40000000000 */
[----:B------:R-:W-:Y:S01]  /*45a0*/  IMAD R180, R2, R9, R180 ;  /* 0x0000000902b47224 */ /* 0x000fe200078e02b4 */
[----:B------:R-:W-:Y:S01]  /*45b0*/  LOP3.LUT R9, R4, 0x6c, RZ, 0xfc, !PT ;  /* 0x0000006c04097812 */ /* 0x000fe200078efcff */
[--C-:B------:R-:W-:Y:S01]  /*45c0*/  @!P6 IMAD.IADD R174, R174, 0x1, -R2.reuse ;  /* 0x00000001aeaee824 */ /* 0x100fe200078e0a02 */
[----:B------:R-:W-:Y:S01]  /*45d0*/  IABS R182, R7 ;  /* 0x0000000700b67213 */ /* 0x000fe20000000000 */
[--C-:B------:R-:W-:Y:S01]  /*45e0*/  @!P2 IMAD.IADD R176, R176, 0x1, -R2.reuse ;  /* 0x00000001b0b0a824 */ /* 0x100fe200078e0a02 */
[----:B------:R-:W-:Y:S01]  /*45f0*/  ISETP.GT.U32.AND P6, PT, R2, R180, PT ;  /* 0x000000b40200720c */ /* 0x000fe20003fc4070 */
[--C-:B------:R-:W-:Y:S01]  /*4600*/  @!P1 IMAD.IADD R172, R172, 0x1, -R2.reuse ;  /* 0x00000001acac9824 */ /* 0x100fe200078e0a02 */
[----:B------:R-:W-:Y:S01]  /*4610*/  ISETP.GE.AND P1, PT, R7, RZ, PT ;  /* 0x000000ff0700720c */ /* 0x000fe20003f26270 */
[----:B------:R-:W-:Y:S01]  /*4620*/  @!P0 IMAD.IADD R178, R178, 0x1, -R2 ;  /* 0x00000001b2b28824 */ /* 0x000fe200078e0a02 */
        /* <DEDUP_REMOVED lines=10> */
[----:B------:R-:W-:Y:S02]  /*46d0*/  IMAD R184, R2, R7, R184 ;  /* 0x0000000702b87224 */ /* 0x000fe400078e02b8 */
[----:B------:R-:W-:Y:S02]  /*46e0*/  IMAD.MOV R7, RZ, RZ, -R6 ;  /* 0x000000ffff077224 */ /* 0x000fe400078e0a06 */
[----:B------:R-:W-:Y:S02]  /*46f0*/  @!P6 IMAD.IADD R180, R180, 0x1, -R2 ;  /* 0x00000001b4b4e824 */ /* 0x000fe400078e0a02 */
[----:B------:R-:W-:Y:S01]  /*4700*/  @!P3 IMAD.MOV R170, RZ, RZ, -R170 ;  /* 0x000000ffffaab224 */ /* 0x000fe200078e0aaa */
[----:B------:R-:W-:Y:S01]  /*4710*/  ISETP.GE.AND P3, PT, R10, RZ, PT ;  /* 0x000000ff0a00720c */ /* 0x000fe20003f66270 */
[C---:B------:R-:W-:Y:S01]  /*4720*/  IMAD R182, R2.reuse, R7, R182 ;  /* 0x0000000702b67224 */ /* 0x040fe200078e02b6 */
[----:B------:R-:W-:Y:S01]  /*4730*/  ISETP.GT.U32.AND P6, PT, R2, R180, PT ;  /* 0x000000b40200720c */ /* 0x000fe20003fc4070 */
[--C-:B------:R-:W-:Y:S01]  /*4740*/  @!P2 IMAD.IADD R176, R176, 0x1, -R2.reuse ;  /* 0x00000001b0b0a824 */ /* 0x100fe200078e0a02 */
[----:B------:R-:W-:Y:S01]  /*4750*/  ISETP.GT.U32.AND P2, PT, R2, R184, PT ;  /* 0x000000b80200720c */ /* 0x000fe20003f44070 */
[----:B------:R-:W-:Y:S01]  /*4760*/  @!P5 IMAD.IADD R178, R178, 0x1, -R2 ;  /* 0x00000001b2b2d824 */ /* 0x000fe200078e0a02 */
[----:B------:R-:W-:Y:S01]  /*4770*/  ISETP.GT.U32.AND P5, PT, R2, R182, PT ;  /* 0x000000b60200720c */ /* 0x000fe20003fa4070 */
[----:B------:R-:W-:Y:S01]  /*4780*/  @!P4 IMAD.MOV R174, RZ, RZ, -R174 ;  /* 0x000000ffffaec224 */ /* 0x000fe200078e0aae */
[----:B------:R-:W-:Y:S01]  /*4790*/  ISETP.GE.AND P4, PT, R12, RZ, PT ;  /* 0x000000ff0c00720c */ /* 0x000fe20003f86270 */
[----:B------:R-:W-:Y:S01]  /*47a0*/  IMAD.HI.U32 R6, R3, R186, RZ ;  /* 0x000000ba03067227 */ /* 0x000fe200078e00ff */
[----:B------:R-:W-:-:S02]  /*47b0*/  LOP3.LUT R10, R4, 0x64, RZ, 0xfc, !PT ;  /* 0x00000064040a7812 */ /* 0x000fc400078efcff */
[----:B------:R-:W-:Y:S01]  /*47c0*/  LOP3.LUT R12, R4, 0x46, RZ, 0xfc, !PT ;  /* 0x00000046040c7812 */ /* 0x000fe200078efcff */
[----:B------:R-:W-:Y:S01]  /*47d0*/  IMAD.MOV R7, RZ, RZ, -R6 ;  /* 0x000000ffff077224 */ /* 0x000fe200078e0a06 */
[----:B------:R-:W-:Y:S01]  /*47e0*/  IABS R194, R10 ;  /* 0x0000000a00c27213 */ /* 0x000fe20000000000 */
[----:B------:R-:W-:Y:S01]  /*47f0*/  @!P3 IMAD.MOV R176, RZ, RZ, -R176 ;  /* 0x000000ffffb0b224 */ /* 0x000fe200078e0ab0 */
[----:B------:R-:W-:Y:S01]  /*4800*/  ISETP.GE.AND P3, PT, R8, RZ, PT ;  /* 0x000000ff0800720c */ /* 0x000fe20003f66270 */
[--C-:B------:R-:W-:Y:S01]  /*4810*/  @!P6 IMAD.IADD R180, R180, 0x1, -R2.reuse ;  /* 0x00000001b4b4e824 */ /* 0x100fe200078e0a02 */
[----:B------:R-:W-:Y:S01]  /*4820*/  LOP3.LUT R8, R4, 0x6a, RZ, 0xfc, !PT ;  /* 0x0000006a04087812 */ /* 0x000fe200078efcff */
[----:B------:R-:W-:Y:S01]  /*4830*/  @!P2 IMAD.IADD R184, R184, 0x1, -R2 ;  /* 0x00000001b8b8a824 */ /* 0x000fe200078e0a02 */
[----:B------:R-:W-:Y:S01]  /*4840*/  ISETP.GE.AND P6, PT, R9, RZ, PT ;  /* 0x000000ff0900720c */ /* 0x000fe20003fc6270 */
        /* <DEDUP_REMOVED lines=8> */
[----:B------:R-:W-:Y:S01]  /*48d0*/  LOP3.LUT R7, R4, 0x68, RZ, 0xfc, !PT ;  /* 0x0000006804077812 */ /* 0x000fe200078efcff */
[----:B------:R-:W-:Y:S01]  /*48e0*/  IMAD.MOV R9, RZ, RZ, -R6 ;  /* 0x000000ffff097224 */ /* 0x000fe200078e0a06 */
[----:B------:R-:W-:Y:S01]  /*48f0*/  IABS R224, R12 ;  /* 0x0000000c00e07213 */ /* 0x000fe20000000000 */
[----:B------:R-:W-:Y:S01]  /*4900*/  @!P0 IMAD.MOV R178, RZ, RZ, -R178 ;  /* 0x000000ffffb28224 */ /* 0x000fe200078e0ab2 */
[----:B------:R-:W-:Y:S01]  /*4910*/  ISETP.GE.AND P0, PT, R8, RZ, PT ;  /* 0x000000ff0800720c */ /* 0x000fe20003f06270 */
[----:B------:R-:W-:Y:S01]  /*4920*/  IMAD R188, R2, R9, R188 ;  /* 0x0000000902bc7224 */ /* 0x000fe200078e02bc */
[----:B------:R-:W-:Y:S01]  /*4930*/  LOP3.LUT R8, R4, 0x66, RZ, 0xfc, !PT ;  /* 0x0000006604087812 */ /* 0x000fe200078efcff */
[--C-:B------:R-:W-:Y:S01]  /*4940*/  @!P2 IMAD.IADD R184, R184, 0x1, -R2.reuse ;  /* 0x00000001b8b8a824 */ /* 0x100fe200078e0a02 */
[----:B------:R-:W-:Y:S01]  /*4950*/  IABS R190, R7 ;  /* 0x0000000700be7213 */ /* 0x000fe20000000000 */
[--C-:B------:R-:W-:Y:S01]  /*4960*/  @!P4 IMAD.IADD R186, R186, 0x1, -R2.reuse ;  /* 0x00000001babac824 */ /* 0x100fe200078e0a02 */
[----:B------:R-:W-:Y:S01]  /*4970*/  IABS R192, R8 ;  /* 0x0000000800c07213 */ /* 0x000fe20000000000 */
[----:B------:R-:W-:Y:S01]  /*4980*/  @!P5 IMAD.IADD R182, R182, 0x1, -R2 ;  /* 0x00000001b6b6d824 */ /* 0x000fe200078e0a02 */
[C---:B------:R-:W-:Y:S01]  /*4990*/  ISETP.GT.U32.AND P5, PT, R2.reuse, R188, PT ;  /* 0x000000bc0200720c */ /* 0x040fe20003fa4070 */
[----:B------:R-:W-:Y:S01]  /*49a0*/  @!P3 IMAD.MOV R184, RZ, RZ, -R184 ;  /* 0x000000ffffb8b224 */ /* 0x000fe200078e0ab8 */
[----:B------:R-:W-:Y:S01]  /*49b0*/  ISETP.GT.U32.AND P3, PT, R2, R186, PT ;  /* 0x000000ba0200720c */ /* 0x000fe20003f64070 */
[----:B------:R-:W-:Y:S01]  /*49c0*/  IMAD.HI.U32 R6, R3, R190, RZ ;  /* 0x000000be03067227 */ /* 0x000fe200078e00ff */
[----:B------:R-:W-:-:S02]  /*49d0*/  ISETP.GE.AND P2, PT, R7, RZ, PT ;  /* 0x000000ff0700720c */ /* 0x000fc40003f46270 */
[----:B------:R-:W-:Y:S01]  /*49e0*/  ISETP.GE.AND P4, PT, R8, RZ, PT ;  /* 0x000000ff0800720c */ /* 0x000fe20003f86270 */
[----:B------:R-:W-:-:S04]  /*49f0*/  IMAD.HI.U32 R7, R3, R192, RZ ;  /* 0x000000c003077227 */ /* 0x000fc800078e00ff */
[----:B------:R-:W-:Y:S02]  /*4a00*/  IMAD.MOV R9, RZ, RZ, -R6 ;  /* 0x000000ffff097224 */ /* 0x000fe400078e0a06 */
[----:B------:R-:W-:Y:S02]  /*4a10*/  IMAD.MOV R7, RZ, RZ, -R7 ;  /* 0x000000ffff077224 */ /* 0x000fe400078e0a07 */
[----:B------:R-:W-:Y:S02]  /*4a20*/  IMAD R190, R2, R9, R190 ;  /* 0x0000000902be7224 */ /* 0x000fe400078e02be */
[--C-:B------:R-:W-:Y:S02]  /*4a30*/  @!P5 IMAD.IADD R188, R188, 0x1, -R2.reuse ;  /* 0x00000001bcbcd824 */ /* 0x100fe400078e0a02 */
[----:B------:R-:W-:Y:S01]  /*4a40*/  @!P3 IMAD.IADD R186, R186, 0x1, -R2 ;  /* 0x00000001babab824 */ /* 0x000fe200078e0a02 */
[C---:B------:R-:W-:Y:S01]  /*4a50*/  ISETP.GT.U32.AND P3, PT, R2.reuse, R190, PT ;  /* 0x000000be0200720c */ /* 0x040fe20003f64070 */
[C---:B------:R-:W-:Y:S01]  /*4a60*/  IMAD R192, R2.reuse, R7, R192 ;  /* 0x0000000702c07224 */ /* 0x040fe200078e02c0 */
[----:B------:R-:W-:Y:S01]  /*4a70*/  ISETP.GT.U32.AND P5, PT, R2, R188, PT ;  /* 0x000000bc0200720c */ /* 0x000fe20003fa4070 */
[----:B------:R-:W-:-:S02]  /*4a80*/  @!P6 IMAD.MOV R186, RZ, RZ, -R186 ;  /* 0x000000ffffbae224 */ /* 0x000fc400078e0aba */
[----:B------:R-:W-:Y:S01]  /*4a90*/  IMAD.HI.U32 R8, R3, R194, RZ ;  /* 0x000000c203087227 */ /* 0x000fe200078e00ff */
[----:B------:R-:W-:-:S03]  /*4aa0*/  ISETP.GT.U32.AND P6, PT, R2, R192, PT ;  /* 0x000000c00200720c */ /* 0x000fc60003fc4070 */
[----:B------:R-:W-:Y:S01]  /*4ab0*/  IMAD.MOV R9, RZ, RZ, -R8 ;  /* 0x000000ffff097224 */ /* 0x000fe200078e0a08 */
[----:B------:R-:W-:Y:S01]  /*4ac0*/  LOP3.LUT R8, R4, 0x62, RZ, 0xfc, !PT ;  /* 0x0000006204087812 */ /* 0x000fe200078efcff */
[----:B------:R-:W-:Y:S01]  /*4ad0*/  @!P1 IMAD.MOV R182, RZ, RZ, -R182 ;  /* 0x000000ffffb69224 */ /* 0x000fe200078e0ab6 */
[----:B------:R-:W-:Y:S01]  /*4ae0*/  ISETP.GE.AND P1, PT, R10, RZ, PT ;  /* 0x000000ff0a00720c */ /* 0x000fe20003f26270 */
[----:B------:R-:W-:Y:S01]  /*4af0*/  IMAD R194, R2, R9, R194 ;  /* 0x0000000902c27224 */ /* 0x000fe200078e02c2 */
[----:B------:R-:W-:Y:S01]  /*4b00*/  IABS R196, R8 ;  /* 0x0000000800c47213 */ /* 0x000fe20000000000 */
[----:B------:R-:W-:Y:S01]  /*4b10*/  VIADD R6, R5, 0x5e ;  /* 0x0000005e05067836 */ /* 0x000fe20000000000 */
[----:B------:R-:W-:Y:S01]  /*4b20*/  LOP3.LUT R10, R4, 0x60, RZ, 0xfc, !PT ;  /* 0x00000060040a7812 */ /* 0x000fe200078efcff */
[--C-:B------:R-:W-:Y:S01]  /*4b30*/  @!P3 IMAD.IADD R190, R190, 0x1, -R2.reuse ;  /* 0x00000001bebeb824 */ /* 0x100fe200078e0a02 */
[----:B------:R-:W-:Y:S01]  /*4b40*/  ISETP.GT.U32.AND P3, PT, R2, R194, PT ;  /* 0x000000c20200720c */ /* 0x000fe20003f64070 */
[--C-:B------:R-:W-:Y:S01]  /*4b50*/  @!P5 IMAD.IADD R188, R188, 0x1, -R2.reuse ;  /* 0x00000001bcbcd824 */ /* 0x100fe200078e0a02 */
[----:B------:R-:W-:Y:S01]  /*4b60*/  ISETP.GE.AND P5, PT, R6, RZ, PT ;  /* 0x000000ff0600720c */ /* 0x000fe20003fa6270 */
[----:B------:R-:W-:Y:S01]  /*4b70*/  @!P6 IMAD.IADD R192, R192, 0x1, -R2 ;  /* 0x00000001c0c0e824 */ /* 0x000fe200078e0a02 */
[----:B------:R-:W-:Y:S01]  /*4b80*/  IABS R200, R6 ;  /* 0x0000000600c87213 */ /* 0x000fe20000000000 */
[----:B------:R-:W-:Y:S01]  /*4b90*/  IMAD.HI.U32 R6, R3, R196, RZ ;  /* 0x000000c403067227 */ /* 0x000fe200078e00ff */
[----:B------:R-:W-:-:S02]  /*4ba0*/  IABS R198, R10 ;  /* 0x0000000a00c67213 */ /* 0x000fc40000000000 */
[----:B------:R-:W-:Y:S01]  /*4bb0*/  ISETP.GT.U32.AND P6, PT, R2, R190, PT ;  /* 0x000000be0200720c */ /* 0x000fe20003fc4070 */
[----:B------:R-:W-:Y:S02]  /*4bc0*/  IMAD.MOV R7, RZ, RZ, -R6 ;  /* 0x000000ffff077224 */ /* 0x000fe400078e0a06 */
[----:B------:R-:W-:-:S04]  /*4bd0*/  IMAD.HI.U32 R6, R3, R198, RZ ;  /* 0x000000c603067227 */ /* 0x000fc800078e00ff */
[----:B------:R-:W-:Y:S02]  /*4be0*/  IMAD.MOV R9, RZ, RZ, -R6 ;  /* 0x000000ffff097224 */ /* 0x000fe400078e0a06 */
[----:B------:R-:W-:Y:S01]  /*4bf0*/  @!P3 IMAD.IADD R194, R194, 0x1, -R2 ;  /* 0x00000001c2c2b824 */ /* 0x000fe200078e0a02 */
[C---:B------:R-:W-:Y:S01]  /*4c00*/  ISETP.GT.U32.AND P3, PT, R2.reuse, R192, PT ;  /* 0x000000c00200720c */ /* 0x040fe20003f64070 */
[----:B------:R-:W-:Y:S02]  /*4c10*/  IMAD R196, R2, R7, R196 ;  /* 0x0000000702c47224 */ /* 0x000fe400078e02c4 */
[----:B------:R-:W-:Y:S02]  /*4c20*/  @!P6 IMAD.IADD R190, R190, 0x1, -R2 ;  /* 0x00000001bebee824 */ /* 0x000fe400078e0a02 */
[C---:B------:R-:W-:Y:S01]  /*4c30*/  IMAD R198, R2.reuse, R9, R198 ;  /* 0x0000000902c67224 */ /* 0x040fe200078e02c6 */
[C---:B------:R-:W-:Y:S01]  /*4c40*/  ISETP.GT.U32.AND P6, PT, R2.reuse, R196, PT ;  /* 0x000000c40200720c */ /* 0x040fe20003fc4070 */
[----:B------:R-:W-:Y:S01]  /*4c50*/  @!P0 IMAD.MOV R188, RZ, RZ, -R188 ;  /* 0x000000ffffbc8224 */ /* 0x000fe200078e0abc */
[C---:B------:R-:W-:Y:S01]  /*4c60*/  ISETP.GT.U32.AND P0, PT, R2.reuse, R194, PT ;  /* 0x000000c20200720c */ /* 0x040fe20003f04070 */
[----:B------:R-:W-:Y:S01]  /*4c70*/  @!P2 IMAD.MOV R190, RZ, RZ, -R190 ;  /* 0x000000ffffbea224 */ /* 0x000fe200078e0abe */
[----:B------:R-:W-:Y:S01]  /*4c80*/  ISETP.GT.U32.AND P2, PT, R2, R198, PT ;  /* 0x000000c60200720c */ /* 0x000fe20003f44070 */
[----:B------:R-:W-:Y:S01]  /*4c90*/  IMAD.HI.U32 R7, R3, R200, RZ ;  /* 0x000000c803077227 */ /* 0x000fe200078e00ff */
[----:B------:R-:W-:-:S03]  /*4ca0*/  LOP3.LUT R9, R4, 0x5a, RZ, 0xfc, !PT ;  /* 0x0000005a04097812 */ /* 0x000fc600078efcff */
[----:B------:R-:W-:Y:S01]  /*4cb0*/  IMAD.MOV R7, RZ, RZ, -R7 ;  /* 0x000000ffff077224 */ /* 0x000fe200078e0a07 */
[----:B------:R-:W-:Y:S01]  /*4cc0*/  IABS R204, R9 ;  /* 0x0000000900cc7213 */ /* 0x000fe20000000000 */
[----:B------:R-:W-:-:S04]  /*4cd0*/  IMAD.HI.U32 R6, R3, R202, RZ ;  /* 0x000000ca03067227 */ /* 0x000fc800078e00ff */
[----:B------:R-:W-:Y:S02]  /*4ce0*/  IMAD R200, R2, R7, R200 ;  /* 0x0000000702c87224 */ /* 0x000fe400078e02c8 */
[----:B------:R-:W-:Y:S02]  /*4cf0*/  IMAD.MOV R7, RZ, RZ, -R6 ;  /* 0x000000ffff077224 */ /* 0x000fe400078e0a06 */
[--C-:B------:R-:W-:Y:S01]  /*4d00*/  @!P0 IMAD.IADD R194, R194, 0x1, -R2.reuse ;  /* 0x00000001c2c28824 */ /* 0x100fe200078e0a02 */
        /* <DEDUP_REMOVED lines=11> */
[----:B------:R-:W-:Y:S01]  /*4dc0*/  @!P1 IMAD.MOV R194, RZ, RZ, -R194 ;  /* 0x000000ffffc29224 */ /* 0x000fe200078e0ac2 */
        /* <DEDUP_REMOVED lines=10> */
[----:B------:R-:W-:Y:S01]  /*4e70*/  ISETP.GE.AND P2, PT, R11, RZ, PT ;  /* 0x000000ff0b00720c */ /* 0x000fe20003f46270 */
[--C-:B------:R-:W-:Y:S01]  /*4e80*/  @!P4 IMAD.IADD R198, R198, 0x1, -R2.reuse ;  /* 0x00000001c6c6c824 */ /* 0x100fe200078e0a02 */
[----:B------:R-:W-:Y:S01]  /*4e90*/  ISETP.GT.U32.AND P4, PT, R2, R204, PT ;  /* 0x000000cc0200720c */ /* 0x000fe20003f84070 */
[----:B------:R-:W-:Y:S01]  /*4ea0*/  @!P1 IMAD.IADD R202, R202, 0x1, -R2 ;  /* 0x00000001caca9824 */ /* 0x000fe200078e0a02 */
        /* <DEDUP_REMOVED lines=8> */
[----:B------:R-:W-:Y:S01]  /*4f30*/  IABS R210, R8 ;  /* 0x0000000800d27213 */ /* 0x000fe20000000000 */
[----:B------:R-:W-:Y:S01]  /*4f40*/  IMAD.HI.U32 R6, R3, R208, RZ ;  /* 0x000000d003067227 */ /* 0x000fe200078e00ff */
[----:B------:R-:W-:-:S02]  /*4f50*/  LOP3.LUT R11, R4, 0x48, RZ, 0xfc, !PT ;  /* 0x00000048040b7812 */ /* 0x000fc400078efcff */
[----:B------:R-:W-:Y:S01]  /*4f60*/  ISETP.GT.U32.AND P3, PT, R2, R200, PT ;  /* 0x000000c80200720c */ /* 0x000fe20003f64070 */
[----:B------:R-:W-:Y:S01]  /*4f70*/  @!P4 IMAD.IADD R204, R204, 0x1, -R2 ;  /* 0x00000001ccccc824 */ /* 0x000fe200078e0a02 */
[----:B------:R-:W-:Y:S01]  /*4f80*/  IABS R222, R11 ;  /* 0x0000000b00de7213 */ /* 0x000fe20000000000 */
[----:B------:R-:W-:Y:S02]  /*4f90*/  IMAD.MOV R7, RZ, RZ, -R6 ;  /* 0x000000ffff077224 */ /* 0x000fe400078e0a06 */
[--C-:B------:R-:W-:Y:S01]  /*4fa0*/  @!P0 IMAD.IADD R202, R202, 0x1, -R2.reuse ;  /* 0x00000001caca8824 */ /* 0x100fe200078e0a02 */
[----:B------:R-:W-:Y:S01]  /*4fb0*/  ISETP.GT.U32.AND P4, PT, R2, R204, PT ;  /* 0x000000cc0200720c */ /* 0x000fe20003f84070 */
[----:B------:R-:W-:Y:S01]  /*4fc0*/  @!P6 IMAD.IADD R206, R206, 0x1, -R2 ;  /* 0x00000001cecee824 */ /* 0x000fe200078e0a02 */
[----:B------:R-:W-:Y:S01]  /*4fd0*/  ISETP.GE.AND P0, PT, R8, RZ, PT ;  /* 0x000000ff0800720c */ /* 0x000fe20003f06270 */
[----:B------:R-:W-:Y:S01]  /*4fe0*/  @!P2 IMAD.MOV R202, RZ, RZ, -R202 ;  /* 0x000000ffffcaa224 */ /* 0x000fe200078e0aca */
[----:B------:R-:W-:Y:S01]  /*4ff0*/  LOP3.LUT R8, R4, 0x50, RZ, 0xfc, !PT ;  /* 0x0000005004087812 */ /* 0x000fe200078efcff */
[C---:B------:R-:W-:Y:S01]  /*5000*/  IMAD R208, R2.reuse, R7, R208 ;  /* 0x0000000702d07224 */ /* 0x040fe200078e02d0 */
[----:B------:R-:W-:Y:S01]  /*5010*/  ISETP.GT.U32.AND P2, PT, R2, R206, PT ;  /* 0x000000ce0200720c */ /* 0x000fe20003f44070 */
[----:B------:R-:W-:Y:S01]  /*5020*/  IMAD.HI.U32 R6, R3, R210, RZ ;  /* 0x000000d203067227 */ /* 0x000fe200078e00ff */
[----:B------:R-:W-:-:S02]  /*5030*/  LOP3.LUT R7, R4, 0x52, RZ, 0xfc, !PT ;  /* 0x0000005204077812 */ /* 0x000fc400078efcff */
[----:B------:R-:W-:Y:S01]  /*5040*/  IABS R214, R8 ;  /* 0x0000000800d67213 */ /* 0x000fe20000000000 */
[--C-:B------:R-:W-:Y:S01]  /*5050*/  @!P3 IMAD.IADD R200, R200, 0x1, -R2.reuse ;  /* 0x00000001c8c8b824 */ /* 0x100fe200078e0a02 */
[----:B------:R-:W-:Y:S01]  /*5060*/  ISETP.GE.AND P6, PT, R7, RZ, PT ;  /* 0x000000ff0700720c */ /* 0x000fe20003fc6270 */
[----:B------:R-:W-:Y:S01]  /*5070*/  @!P4 IMAD.IADD R204, R204, 0x1, -R2 ;  /* 0x00000001ccccc824 */ /* 0x000fe200078e0a02 */
[----:B------:R-:W-:Y:S01]  /*5080*/  IABS R212, R7 ;  /* 0x0000000700d47213 */ /* 0x000fe20000000000 */
[----:B------:R-:W-:Y:S01]  /*5090*/  IMAD.MOV R7, RZ, RZ, -R6 ;  /* 0x000000ffff077224 */ /* 0x000fe200078e0a06 */
[C---:B------:R-:W-:Y:S01]  /*50a0*/  ISETP.GT.U32.AND P4, PT, R2.reuse, R208, PT ;  /* 0x000000d00200720c */ /* 0x040fe20003f84070 */
[----:B------:R-:W-:Y:S01]  /*50b0*/  @!P5 IMAD.MOV R200, RZ, RZ, -R200 ;  /* 0x000000ffffc8d224 */ /* 0x000fe200078e0ac8 */
[----:B------:R-:W-:Y:S01]  /*50c0*/  ISETP.GE.AND P3, PT, R9, RZ, PT ;  /* 0x000000ff0900720c */ /* 0x000fe20003f66270 */
[----:B------:R-:W-:Y:S01]  /*50d0*/  IMAD R210, R2, R7, R210 ;  /* 0x0000000702d27224 */ /* 0x000fe200078e02d2 */
[----:B------:R-:W-:Y:S01]  /*50e0*/  ISETP.GE.AND P5, PT, R10, RZ, PT ;  /* 0x000000ff0a00720c */ /* 0x000fe20003fa6270 */
[----:B------:R-:W-:Y:S01]  /*50f0*/  @!P2 IMAD.IADD R206, R206, 0x1, -R2 ;  /* 0x00000001cecea824 */ /* 0x000fe200078e0a02 */
[----:B------:R-:W-:Y:S01]  /*5100*/  LOP3.LUT R10, R4, 0x4a, RZ, 0xfc, !PT ;  /* 0x0000004a040a7812 */ /* 0x000fe200078efcff */
[----:B------:R-:W-:-:S03]  /*5110*/  IMAD.HI.U32 R6, R3, R212, RZ ;  /* 0x000000d403067227 */ /* 0x000fc600078e00ff */
[----:B------:R-:W-:Y:S01]  /*5120*/  IABS R220, R10 ;  /* 0x0000000a00dc7213 */ /* 0x000fe20000000000 */
[----:B------:R-:W-:Y:S01]  /*5130*/  @!P1 IMAD.MOV R206, RZ, RZ, -R206 ;  /* 0x000000ffffce9224 */ /* 0x000fe200078e0ace */
[----:B------:R-:W-:Y:S01]  /*5140*/  ISETP.GT.U32.AND P1, PT, R2, R210, PT ;  /* 0x000000d20200720c */ /* 0x000fe20003f24070 */
[----:B------:R-:W-:Y:S02]  /*5150*/  @!P4 IMAD.IADD R208, R208, 0x1, -R2 ;  /* 0x00000001d0d0c824 */ /* 0x000fe400078e0a02 */
[----:B------:R-:W-:Y:S01]  /*5160*/  @!P3 IMAD.MOV R204, RZ, RZ, -R204 ;  /* 0x000000ffffccb224 */ /* 0x000fe200078e0acc */
[----:B------:R-:W-:Y:S01]  /*5170*/  ISETP.GE.AND P3, PT, R8, RZ, PT ;  /* 0x000000ff0800720c */ /* 0x000fe20003f66270 */
[----:B------:R-:W-:Y:S01]  /*5180*/  VIADD R8, R5, 0x4e ;  /* 0x0000004e05087836 */ /* 0x000fe20000000000 */
[----:B------:R-:W-:Y:S01]  /*5190*/  ISETP.GT.U32.AND P4, PT, R2, R208, PT ;  /* 0x000000d00200720c */ /* 0x000fe20003f84070 */
[----:B------:R-:W-:-:S03]  /*51a0*/  IMAD.HI.U32 R7, R3, R214, RZ ;  /* 0x000000d603077227 */ /* 0x000fc600078e00ff */
[----:B------:R-:W-:Y:S01]  /*51b0*/  IABS R216, R8 ;  /* 0x0000000800d87213 */ /* 0x000fe20000000000 */
[----:B------:R-:W-:Y:S01]  /*51c0*/  IMAD.MOV R9, RZ, RZ, -R6 ;  /* 0x000000ffff097224 */ /* 0x000fe200078e0a06 */
[----:B------:R-:W-:Y:S01]  /*51d0*/  ISETP.GE.AND P2, PT, R8, RZ, PT ;  /* 0x000000ff0800720c */ /* 0x000fe20003f46270 */
[----:B------:R-:W-:Y:S01]  /*51e0*/  @!P1 IMAD.IADD R210, R210, 0x1, -R2 ;  /* 0x00000001d2d29824 */ /* 0x000fe200078e0a02 */
[----:B------:R-:W-:Y:S01]  /*51f0*/  LOP3.LUT R8, R4, 0x4c, RZ, 0xfc, !PT ;  /* 0x0000004c04087812 */ /* 0x000fe200078efcff */
[----:B------:R-:W-:Y:S02]  /*5200*/  IMAD.MOV R7, RZ, RZ, -R7 ;  /* 0x000000ffff077224 */ /* 0x000fe400078e0a07 */
[C---:B------:R-:W-:Y:S01]  /*5210*/  IMAD R212, R2.reuse, R9, R212 ;  /* 0x0000000902d47224 */ /* 0x040fe200078e02d4 */
[----:B------:R-:W-:Y:S01]  /*5220*/  ISETP.GT.U32.AND P1, PT, R2, R210, PT ;  /* 0x000000d20200720c */ /* 0x000fe20003f24070 */
[----:B------:R-:W-:Y:S01]  /*5230*/  IMAD.HI.U32 R6, R3, R216, RZ ;  /* 0x000000d803067227 */ /* 0x000fe200078e00ff */
[----:B------:R-:W-:-:S03]  /*5240*/  IABS R218, R8 ;  /* 0x0000000800da7213 */ /* 0x000fc60000000000 */
[----:B------:R-:W-:Y:S02]  /*5250*/  IMAD R214, R2, R7, R214 ;  /* 0x0000000702d67224 */ /* 0x000fe400078e02d6 */
[----:B------:R-:W-:Y:S01]  /*5260*/  @!P4 IMAD.IADD R208, R208, 0x1, -R2 ;  /* 0x00000001d0d0c824 */ /* 0x000fe200078e0a02 */
[C---:B------:R-:W-:Y:S01]  /*5270*/  ISETP.GT.U32.AND P4, PT, R2.reuse, R212, PT ;  /* 0x000000d40200720c */ /* 0x040fe20003f84070 */
[----:B------:R-:W-:Y:S02]  /*5280*/  IMAD.MOV R7, RZ, RZ, -R6 ;  /* 0x000000ffff077224 */ /* 0x000fe400078e0a06 */
[----:B------:R-:W-:Y:S01]  /*5290*/  @!P5 IMAD.MOV R208, RZ, RZ, -R208 ;  /* 0x000000ffffd0d224 */ /* 0x000fe200078e0ad0 */
[C---:B------:R-:W-:Y:S01]  /*52a0*/  ISETP.GT.U32.AND P5, PT, R2.reuse, R214, PT ;  /* 0x000000d60200720c */ /* 0x040fe20003fa4070 */
[----:B------:R-:W-:Y:S02]  /*52b0*/  IMAD R216, R2, R7, R216 ;  /* 0x0000000702d87224 */ /* 0x000fe400078e02d8 */
[----:B------:R-:W-:-:S02]  /*52c0*/  @!P1 IMAD.IADD R210, R210, 0x1, -R2 ;  /* 0x00000001d2d29824 */ /* 0x000fc400078e0a02 */
[----:B------:R-:W-:Y:S01]  /*52d0*/  IMAD.HI.U32 R6, R3, R218, RZ ;  /* 0x000000da03067227 */ /* 0x000fe200078e00ff */
[----:B------:R-:W-:-:S03]  /*52e0*/  ISETP.GT.U32.AND P1, PT, R2, R216, PT ;  /* 0x000000d80200720c */ /* 0x000fc60003f24070 */
[----:B------:R-:W-:Y:S02]  /*52f0*/  @!P4 IMAD.IADD R212, R212, 0x1, -R2 ;  /* 0x00000001d4d4c824 */ /* 0x000fe400078e0a02 */
[----:B------:R-:W-:Y:S02]  /*5300*/  IMAD.MOV R7, RZ, RZ, -R6 ;  /* 0x000000ffff077224 */ /* 0x000fe400078e0a06 */
[----:B------:R-:W-:Y:S01]  /*5310*/  IMAD.HI.U32 R6, R3, R220, RZ ;  /* 0x000000dc03067227 */ /* 0x000fe200078e00ff */
[----:B------:R-:W-:-:S03]  /*5320*/  ISETP.GT.U32.AND P4, PT, R2, R212, PT ;  /* 0x000000d40200720c */ /* 0x000fc60003f84070 */
[----:B------:R-:W-:Y:S02]  /*5330*/  IMAD R218, R2, R7, R218 ;  /* 0x0000000702da7224 */ /* 0x000fe400078e02da */
[----:B------:R-:W-:Y:S01]  /*5340*/  @!P1 IMAD.IADD R216, R216, 0x1, -R2 ;  /* 0x00000001d8d89824 */ /* 0x000fe200078e0a02 */
[----:B------:R-:W-:Y:S01]  /*5350*/  ISETP.GE.AND P1, PT, R8, RZ, PT ;  /* 0x000000ff0800720c */ /* 0x000fe20003f26270 */
[----:B------:R-:W-:Y:S01]  /*5360*/  @!P0 IMAD.MOV R210, RZ, RZ, -R210 ;  /* 0x000000ffffd28224 */ /* 0x000fe200078e0ad2 */
[----:B------:R-:W-:Y:S01]  /*5370*/  LOP3.LUT R8, R4, 0x44, RZ, 0xfc, !PT ;  /* 0x0000004404087812 */ /* 0x000fe200078efcff */
[----:B------:R-:W-:Y:S01]  /*5380*/  @!P5 IMAD.IADD R214, R214, 0x1, -R2 ;  /* 0x00000001d6d6d824 */ /* 0x000fe200078e0a02 */
[----:B------:R-:W-:Y:S01]  /*5390*/  ISETP.GT.U32.AND P0, PT, R2, R216, PT ;  /* 0x000000d80200720c */ /* 0x000fe20003f04070 */
[----:B------:R-:W-:Y:S01]  /*53a0*/  IMAD.MOV R7, RZ, RZ, -R6 ;  /* 0x000000ffff077224 */ /* 0x000fe200078e0a06 */
[----:B------:R-:W-:Y:S01]  /*53b0*/  IABS R226, R8 ;  /* 0x0000000800e27213 */ /* 0x000fe20000000000 */
[----:B------:R-:W-:Y:S01]  /*53c0*/  @!P4 IMAD.IADD R212, R212, 0x1, -R2 ;  /* 0x00000001d4d4c824 */ /* 0x000fe200078e0a02 */
[C---:B------:R-:W-:Y:S01]  /*53d0*/  ISETP.GT.U32.AND P5, PT, R2.reuse, R214, PT ;  /* 0x000000d60200720c */ /* 0x040fe20003fa4070 */
[C---:B------:R-:W-:Y:S01]  /*53e0*/  IMAD R220, R2.reuse, R7, R220 ;  /* 0x0000000702dc7224 */ /* 0x040fe200078e02dc */
[----:B------:R-:W-:Y:S01]  /*53f0*/  ISETP.GT.U32.AND P4, PT, R2, R218, PT ;  /* 0x000000da0200720c */ /* 0x000fe20003f84070 */
[----:B------:R-:W-:-:S04]  /*5400*/  IMAD.HI.U32 R7, R3, R224, RZ ;  /* 0x000000e003077227 */ /* 0x000fc800078e00ff */
[----:B------:R-:W-:Y:S02]  /*5410*/  IMAD.MOV R7, RZ, RZ, -R7 ;  /* 0x000000ffff077224 */ /* 0x000fe400078e0a07 */
[----:B------:R-:W-:-:S04]  /*5420*/  IMAD.HI.U32 R6, R3, R222, RZ ;  /* 0x000000de03067227 */ /* 0x000fc800078e00ff */
[----:B------:R-:W-:Y:S02]  /*5430*/  IMAD R224, R2, R7, R224 ;  /* 0x0000000702e07224 */ /* 0x000fe400078e02e0 */
[----:B------:R-:W-:Y:S02]  /*5440*/  @!P0 IMAD.IADD R216, R216, 0x1, -R2 ;  /* 0x00000001d8d88824 */ /* 0x000fe400078e0a02 */
[----:B------:R-:W-:Y:S02]  /*5450*/  IMAD.MOV R9, RZ, RZ, -R6 ;  /* 0x000000ffff097224 */ /* 0x000fe400078e0a06 */
[----:B------:R-:W-:Y:S01]  /*5460*/  @!P2 IMAD.MOV R216, RZ, RZ, -R216 ;  /* 0x000000ffffd8a224 */ /* 0x000fe200078e0ad8 */
[----:B------:R-:W-:Y:S01]  /*5470*/  ISETP.GT.U32.AND P2, PT, R2, R224, PT ;  /* 0x000000e00200720c */ /* 0x000fe20003f44070 */
        /* <DEDUP_REMOVED lines=8> */
[----:B------:R-:W-:Y:S01]  /*5500*/  IMAD.HI.U32 R6, R3, R226, RZ ;  /* 0x000000e203067227 */ /* 0x000fe200078e00ff */
[----:B------:R-:W-:-:S02]  /*5510*/  ISETP.GT.U32.AND P0, PT, R2, R222, PT ;  /* 0x000000de0200720c */ /* 0x000fc40003f04070 */
[----:B------:R-:W-:Y:S01]  /*5520*/  IABS R228, R9 ;  /* 0x0000000900e47213 */ /* 0x000fe20000000000 */
[--C-:B------:R-:W-:Y:S01]  /*5530*/  @!P2 IMAD.IADD R224, R224, 0x1, -R2.reuse ;  /* 0x00000001e0e0a824 */ /* 0x100fe200078e0a02 */
[----:B------:R-:W-:Y:S01]  /*5540*/  LOP3.LUT R10, R4, 0x3a, RZ, 0xfc, !PT ;  /* 0x0000003a040a7812 */ /* 0x000fe200078efcff */
[----:B------:R-:W-:Y:S02]  /*5550*/  @!P5 IMAD.IADD R220, R220, 0x1, -R2 ;  /* 0x00000001dcdcd824 */ /* 0x000fe400078e0a02 */
[----:B------:R-:W-:Y:S01]  /*5560*/  IMAD.MOV R7, RZ, RZ, -R6 ;  /* 0x000000ffff077224 */ /* 0x000fe200078e0a06 */
[C---:B------:R-:W-:Y:S01]  /*5570*/  ISETP.GT.U32.AND P2, PT, R2.reuse, R224, PT ;  /* 0x000000e00200720c */ /* 0x040fe20003f44070 */
[----:B------:R-:W-:Y:S01]  /*5580*/  IMAD.HI.U32 R6, R3, R228, RZ ;  /* 0x000000e403067227 */ /* 0x000fe200078e00ff */
[----:B------:R-:W-:Y:S02]  /*5590*/  ISETP.GT.U32.AND P5, PT, R2, R220, PT ;  /* 0x000000dc0200720c */ /* 0x000fe40003fa4070 */
[----:B------:R-:W-:Y:S01]  /*55a0*/  IABS R236, R10 ;  /* 0x0000000a00ec7213 */ /* 0x000fe20000000000 */
[--C-:B------:R-:W-:Y:S01]  /*55b0*/  @!P6 IMAD.IADD R218, R218, 0x1, -R2.reuse ;  /* 0x00000001dadae824 */ /* 0x100fe200078e0a02 */
[----:B------:R-:W-:Y:S01]  /*55c0*/  ISETP.GE.AND P6, PT, R12, RZ, PT ;  /* 0x000000ff0c00720c */ /* 0x000fe20003fc6270 */
[----:B------:R-:W-:Y:S01]  /*55d0*/  @!P0 IMAD.IADD R222, R222, 0x1, -R2 ;  /* 0x00000001dede8824 */ /* 0x000fe200078e0a02 */
[----:B------:R-:W-:Y:S01]  /*55e0*/  LOP3.LUT R12, R4, 0x26, RZ, 0xfc, !PT ;  /* 0x00000026040c7812 */ /* 0x000fe200078efcff */
[----:B------:R-:W-:-:S02]  /*55f0*/  IMAD R226, R2, R7, R226 ;  /* 0x0000000702e27224 */ /* 0x000fc400078e02e2 */
[----:B------:R-:W-:Y:S01]  /*5600*/  @!P1 IMAD.MOV R218, RZ, RZ, -R218 ;  /* 0x000000ffffda9224 */ /* 0x000fe200078e0ada */
[C---:B------:R-:W-:Y:S01]  /*5610*/  ISETP.GT.U32.AND P0, PT, R2.reuse, R222, PT ;  /* 0x000000de0200720c */ /* 0x040fe20003f04070 */
[----:B------:R-:W-:Y:S01]  /*5620*/  IMAD.MOV R7, RZ, RZ, -R6 ;  /* 0x000000ffff077224 */ /* 0x000fe200078e0a06 */
[C---:B------:R-:W-:Y:S01]  /*5630*/  ISETP.GT.U32.AND P1, PT, R2.reuse, R226, PT ;  /* 0x000000e20200720c */ /* 0x040fe20003f24070 */
[----:B------:R-:W-:Y:S01]  /*5640*/  @!P3 IMAD.MOV R214, RZ, RZ, -R214 ;  /* 0x000000ffffd6b224 */ /* 0x000fe200078e0ad6 */
[----:B------:R-:W-:Y:S01]  /*5650*/  ISETP.GE.AND P3, PT, R11, RZ, PT ;  /* 0x000000ff0b00720c */ /* 0x000fe20003f66270 */
[----:B------:R-:W-:Y:S01]  /*5660*/  IMAD R228, R2, R7, R228 ;  /* 0x0000000702e47224 */ /* 0x000fe200078e02e4 */
[----:B------:R-:W-:Y:S01]  /*5670*/  LOP3.LUT R11, R4, 0x34, RZ, 0xfc, !PT ;  /* 0x00000034040b7812 */ /* 0x000fe200078efcff */
[--C-:B------:R-:W-:Y:S02]  /*5680*/  @!P2 IMAD.IADD R224, R224, 0x1, -R2.reuse ;  /* 0x00000001e0e0a824 */ /* 0x100fe400078e0a02 */
[--C-:B------:R-:W-:Y:S01]  /*5690*/  @!P5 IMAD.IADD R220, R220, 0x1, -R2.reuse ;  /* 0x00000001dcdcd824 */ /* 0x100fe200078e0a02 */
[----:B------:R-:W-:Y:S01]  /*56a0*/  ISETP.GT.U32.AND P2, PT, R2, R228, PT ;  /* 0x000000e40200720c */ /* 0x000fe20003f44070 */
[----:B------:R-:W-:Y:S01]  /*56b0*/  VIADD R7, R5, 0x3e ;  /* 0x0000003e05077836 */ /* 0x000fe20000000000 */
[----:B------:R-:W-:Y:S01]  /*56c0*/  ISETP.GE.AND P5, PT, R8, RZ, PT ;  /* 0x000000ff0800720c */ /* 0x000fe20003fa6270 */
[--C-:B------:R-:W-:Y:S01]  /*56d0*/  @!P0 IMAD.IADD R222, R222, 0x1, -R2.reuse ;  /* 0x00000001dede8824 */ /* 0x100fe200078e0a02 */
[----:B------:R-:W-:Y:S01]  /*56e0*/  LOP3.LUT R8, R4, 0x40, RZ, 0xfc, !PT ;  /* 0x0000004004087812 */ /* 0x000fe200078efcff */
[----:B------:R-:W-:Y:S01]  /*56f0*/  @!P1 IMAD.IADD R226, R226, 0x1, -R2 ;  /* 0x00000001e2e29824 */ /* 0x000fe200078e0a02 */
[----:B------:R-:W-:Y:S01]  /*5700*/  IABS R232, R7 ;  /* 0x0000000700e87213 */ /* 0x000fe20000000000 */
[----:B------:R-:W-:Y:S01]  /*5710*/  @!P3 IMAD.MOV R222, RZ, RZ, -R222 ;  /* 0x000000ffffdeb224 */ /* 0x000fe200078e0ade */
[----:B------:R-:W-:Y:S01]  /*5720*/  IABS R230, R8 ;  /* 0x0000000800e67213 */ /* 0x000fe20000000000 */
[----:B------:R-:W-:Y:S01]  /*5730*/  @!P4 IMAD.MOV R220, RZ, RZ, -R220 ;  /* 0x000000ffffdcc224 */ /* 0x000fe200078e0adc */
[----:B------:R-:W-:Y:S01]  /*5740*/  ISETP.GT.U32.AND P3, PT, R2, R226, PT ;  /* 0x000000e20200720c */ /* 0x000fe20003f64070 */
[----:B------:R-:W-:Y:S01]  /*5750*/  @!P6 IMAD.MOV R224, RZ, RZ, -R224 ;  /* 0x000000ffffe0e224 */ /* 0x000fe200078e0ae0 */
[----:B------:R-:W-:Y:S01]  /*5760*/  ISETP.GE.AND P0, PT, R8, RZ, PT ;  /* 0x000000ff0800720c */ /* 0x000fe20003f06270 */
[----:B------:R-:W-:Y:S01]  /*5770*/  IMAD.HI.U32 R6, R3, R230, RZ ;  /* 0x000000e603067227 */ /* 0x000fe200078e00ff */
[----:B------:R-:W-:-:S02]  /*5780*/  ISETP.GE.AND P4, PT, R9, RZ, PT ;  /* 0x000000ff0900720c */ /* 0x000fc40003f86270 */
[----:B------:R-:W-:Y:S01]  /*5790*/  LOP3.LUT R8, R4, 0x3c, RZ, 0xfc, !PT ;  /* 0x0000003c04087812 */ /* 0x000fe200078efcff */
[----:B------:R-:W-:Y:S01]  /*57a0*/  @!P2 IMAD.IADD R228, R228, 0x1, -R2 ;  /* 0x00000001e4e4a824 */ /* 0x000fe200078e0a02 */
[----:B------:R-:W-:Y:S01]  /*57b0*/  ISETP.GE.AND P1, PT, R7, RZ, PT ;  /* 0x000000ff0700720c */ /* 0x000fe20003f26270 */
[----:B------:R-:W-:Y:S01]  /*57c0*/  IMAD.MOV R9, RZ, RZ, -R6 ;  /* 0x000000ffff097224 */ /* 0x000fe200078e0a06 */
[----:B------:R-:W-:Y:S01]  /*57d0*/  IABS R234, R8 ;  /* 0x0000000800ea7213 */ /* 0x000fe20000000000 */
[C---:B------:R-:W-:Y:S01]  /*57e0*/  IMAD.HI.U32 R6, R3.reuse, R232, RZ ;  /* 0x000000e803067227 */ /* 0x040fe200078e00ff */
[----:B------:R-:W-:Y:S02]  /*57f0*/  ISETP.GT.U32.AND P2, PT, R2, R228, PT ;  /* 0x000000e40200720c */ /* 0x000fe40003f44070 */
[----:B------:R-:W-:Y:S01]  /*5800*/  ISETP.GE.AND P6, PT, R8, RZ, PT ;  /* 0x000000ff0800720c */ /* 0x000fe20003fc6270 */
[----:B------:R-:W-:Y:S01]  /*5810*/  IMAD R230, R2, R9, R230 ;  /* 0x0000000902e67224 */ /* 0x000fe200078e02e6 */
[----:B------:R-:W-:Y:S01]  /*5820*/  LOP3.LUT R8, R4, 0x38, RZ, 0xfc, !PT ;  /* 0x0000003804087812 */ /* 0x000fe200078efcff */
[----:B------:R-:W-:Y:S01]  /*5830*/  IMAD.MOV R7, RZ, RZ, -R6 ;  /* 0x000000ffff077224 */ /* 0x000fe200078e0a06 */
[----:B------:R-:W-:Y:S01]  /*5840*/  IABS R244, R11 ;  /* 0x0000000b00f47213 */ /* 0x000fe20000000000 */
[----:B------:R-:W-:Y:S01]  /*5850*/  @!P3 IMAD.IADD R226, R226, 0x1, -R2 ;  /* 0x00000001e2e2b824 */ /* 0x000fe200078e0a02 */
[----:B------:R-:W-:Y:S01]  /*5860*/  ISETP.GT.U32.AND P3, PT, R2, R230, PT ;  /* 0x000000e60200720c */ /* 0x000fe20003f64070 */
[----:B------:R-:W-:Y:S01]  /*5870*/  IMAD.HI.U32 R6, R3, R234, RZ ;  /* 0x000000ea03067227 */ /* 0x000fe200078e00ff */
[----:B------:R-:W-:-:S03]  /*5880*/  IABS R238, R8 ;  /* 0x0000000800ee7213 */ /* 0x000fc60000000000 */
[----:B------:R-:W-:Y:S02]  /*5890*/  IMAD R232, R2, R7, R232 ;  /* 0x0000000702e87224 */ /* 0x000fe400078e02e8 */
[----:B------:R-:W-:Y:S02]  /*58a0*/  IMAD.MOV R7, RZ, RZ, -R6 ;  /* 0x000000ffff077224 */ /* 0x000fe400078e0a06 */
[----:B------:R-:W-:Y:S01]  /*58b0*/  @!P2 IMAD.IADD R228, R228, 0x1, -R2 ;  /* 0x00000001e4e4a824 */ /* 0x000fe200078e0a02 */
[C---:B------:R-:W-:Y:S01]  /*58c0*/  ISETP.GT.U32.AND P2, PT, R2.reuse, R232, PT ;  /* 0x000000e80200720c */ /* 0x040fe20003f44070 */
[----:B------:R-:W-:Y:S02]  /*58d0*/  IMAD R234, R2, R7, R234 ;  /* 0x0000000702ea7224 */ /* 0x000fe400078e02ea */
[----:B------:R-:W-:Y:S02]  /*58e0*/  @!P4 IMAD.MOV R228, RZ, RZ, -R228 ;  /* 0x000000ffffe4c224 */ /* 0x000fe400078e0ae4 */
[----:B------:R-:W-:Y:S01]  /*58f0*/  @!P3 IMAD.IADD R230, R230, 0x1, -R2 ;  /* 0x00000001e6e6b824 */ /* 0x000fe200078e0a02 */
[----:B------:R-:W-:Y:S01]  /*5900*/  ISETP.GT.U32.AND P4, PT, R2, R234, PT ;  /* 0x000000ea0200720c */ /* 0x000fe20003f84070 */
[----:B------:R-:W-:-:S03]  /*5910*/  IMAD.HI.U32 R6, R3, R236, RZ ;  /* 0x000000ec03067227 */ /* 0x000fc600078e00ff */
[----:B------:R-:W-:Y:S01]  /*5920*/  ISETP.GT.U32.AND P3, PT, R2, R230, PT ;  /* 0x000000e60200720c */ /* 0x000fe20003f64070 */
[----:B------:R-:W-:Y:S02]  /*5930*/  IMAD.MOV R7, RZ, RZ, -R6 ;  /* 0x000000ffff077224 */ /* 0x000fe400078e0a06 */
[----:B------:R-:W-:Y:S01]  /*5940*/  @!P5 IMAD.MOV R226, RZ, RZ, -R226 ;  /* 0x000000ffffe2d224 */ /* 0x000fe200078e0ae2 */
[----:B------:R-:W-:Y:S01]  /*5950*/  ISETP.GE.AND P5, PT, R10, RZ, PT ;  /* 0x000000ff0a00720c */ /* 0x000fe20003fa6270 */
[----:B------:R-:W-:Y:S01]  /*5960*/  IMAD R236, R2, R7, R236 ;  /* 0x0000000702ec7224 */ /* 0x000fe200078e02ec */
[----:B------:R-:W-:Y:S01]  /*5970*/  LOP3.LUT R10, R4, 0x36, RZ, 0xfc, !PT ;  /* 0x00000036040a7812 */ /* 0x000fe200078efcff */
[----:B------:R-:W-:-:S03]  /*5980*/  IMAD.HI.U32 R6, R3, R238, RZ ;  /* 0x000000ee03067227 */ /* 0x000fc600078e00ff */
[----:B------:R-:W-:Y:S01]  /*5990*/  IABS R240, R10 ;  /* 0x0000000a00f07213 */ /* 0x000fe20000000000 */
[--C-:B------:R-:W-:Y:S02]  /*59a0*/  @!P4 IMAD.IADD R234, R234, 0x1, -R2.reuse ;  /* 0x00000001eaeac824 */ /* 0x100fe400078e0a02 */
[----:B------:R-:W-:Y:S01]  /*59b0*/  @!P3 IMAD.IADD R230, R230, 0x1, -R2 ;  /* 0x00000001e6e6b824 */ /* 0x000fe200078e0a02 */
[C---:B------:R-:W-:Y:S01]  /*59c0*/  ISETP.GT.U32.AND P3, PT, R2.reuse, R236, PT ;  /* 0x000000ec0200720c */ /* 0x040fe20003f64070 */
[----:B------:R-:W-:Y:S01]  /*59d0*/  IMAD.HI.U32 R7, R3, R240, RZ ;  /* 0x000000f003077227 */ /* 0x000fe200078e00ff */
[----:B------:R-:W-:-:S03]  /*59e0*/  ISETP.GT.U32.AND P4, PT, R2, R234, PT ;  /* 0x000000ea0200720c */ /* 0x000fc60003f84070 */
[----:B------:R-:W-:Y:S02]  /*59f0*/  IMAD.MOV R9, RZ, RZ, -R6 ;  /* 0x000000ffff097224 */ /* 0x000fe400078e0a06 */
[----:B------:R-:W-:Y:S02]  /*5a00*/  IMAD.MOV R7, RZ, RZ, -R7 ;  /* 0x000000ffff077224 */ /* 0x000fe400078e0a07 */
[----:B------:R-:W-:Y:S01]  /*5a10*/  IMAD R238, R2, R9, R238 ;  /* 0x0000000902ee7224 */ /* 0x000fe200078e02ee */
[----:B------:R-:W-:Y:S01]  /*5a20*/  LOP3.LUT R9, R4, 0x30, RZ, 0xfc, !PT ;  /* 0x0000003004097812 */ /* 0x000fe200078efcff */
[----:B------:R-:W-:Y:S02]  /*5a30*/  IMAD R240, R2, R7, R240 ;  /* 0x0000000702f07224 */ /* 0x000fe400078e02f0 */
[--C-:B------:R-:W-:Y:S01]  /*5a40*/  @!P3 IMAD.IADD R236, R236, 0x1, -R2.reuse ;  /* 0x00000001ececb824 */ /* 0x100fe200078e0a02 */
[----:B------:R-:W-:Y:S01]  /*5a50*/  IABS R242, R9 ;  /* 0x0000000900f27213 */ /* 0x000fe20000000000 */
[----:B------:R-:W-:Y:S01]  /*5a60*/  @!P4 IMAD.IADD R234, R234, 0x1, -R2 ;  /* 0x00000001eaeac824 */ /* 0x000fe200078e0a02 */
[C---:B------:R-:W-:Y:S01]  /*5a70*/  ISETP.GT.U32.AND P4, PT, R2.reuse, R238, PT ;  /* 0x000000ee0200720c */ /* 0x040fe20003f84070 */
[----:B------:R-:W-:Y:S01]  /*5a80*/  IMAD.HI.U32 R6, R3, R244, RZ ;  /* 0x000000f403067227 */ /* 0x000fe200078e00ff */
[----:B------:R-:W-:-:S03]  /*5a90*/  ISETP.GT.U32.AND P3, PT, R2, R236, PT ;  /* 0x000000ec0200720c */ /* 0x000fc60003f64070 */
[----:B------:R-:W-:Y:S01]  /*5aa0*/  @!P6 IMAD.MOV R234, RZ, RZ, -R234 ;  /* 0x000000ffffeae224 */ /* 0x000fe200078e0aea */
[----:B------:R-:W-:Y:S01]  /*5ab0*/  ISETP.GT.U32.AND P6, PT, R2, R240, PT ;  /* 0x000000f00200720c */ /* 0x000fe20003fc4070 */
[----:B------:R-:W-:Y:S01]  /*5ac0*/  @!P0 IMAD.MOV R230, RZ, RZ, -R230 ;  /* 0x000000ffffe68224 */ /* 0x000fe200078e0ae6 */
[----:B------:R-:W-:Y:S01]  /*5ad0*/  ISETP.GE.AND P0, PT, R8, RZ, PT ;  /* 0x000000ff0800720c */ /* 0x000fe20003f06270 */
[----:B------:R-:W-:Y:S01]  /*5ae0*/  IMAD.MOV R7, RZ, RZ, -R6 ;  /* 0x000000ffff077224 */ /* 0x000fe200078e0a06 */
[----:B------:R-:W-:Y:S01]  /*5af0*/  LOP3.LUT R8, R4, 0x32, RZ, 0xfc, !PT ;  /* 0x0000003204087812 */ /* 0x000fe200078efcff */
[----:B------:R-:W-:Y:S02]  /*5b00*/  VIADD R6, R5, 0x2e ;  /* 0x0000002e05067836 */ /* 0x000fe40000000000 */
[--C-:B------:R-:W-:Y:S01]  /*5b10*/  @!P4 IMAD.IADD R238, R238, 0x1, -R2.reuse ;  /* 0x00000001eeeec824 */ /* 0x100fe200078e0a02 */
[----:B------:R-:W-:Y:S01]  /*5b20*/  IABS R246, R8 ;  /* 0x0000000800f67213 */ /* 0x000fe20000000000 */
[----:B------:R-:W-:Y:S01]  /*5b30*/  @!P2 IMAD.IADD R232, R232, 0x1, -R2 ;  /* 0x00000001e8e8a824 */ /* 0x000fe200078e0a02 */
[----:B------:R-:W-:Y:S01]  /*5b40*/  ISETP.GE.AND P4, PT, R6, RZ, PT ;  /* 0x000000ff0600720c */ /* 0x000fe20003f86270 */
[----:B------:R-:W-:Y:S01]  /*5b50*/  IMAD R244, R2, R7, R244 ;  /* 0x0000000702f47224 */ /* 0x000fe200078e02f4 */
[----:B------:R-:W-:Y:S01]  /*5b60*/  IABS R248, R6 ;  /* 0x0000000600f87213 */ /* 0x000fe20000000000 */
[--C-:B------:R-:W-:Y:S01]  /*5b70*/  @!P6 IMAD.IADD R240, R240, 0x1, -R2.reuse ;  /* 0x00000001f0f0e824 */ /* 0x100fe200078e0a02 */
[----:B------:R-:W-:Y:S01]  /*5b80*/  ISETP.GT.U32.AND P6, PT, R2, R238, PT ;  /* 0x000000ee0200720c */ /* 0x000fe20003fc4070 */
[----:B------:R-:W-:Y:S01]  /*5b90*/  @!P3 IMAD.IADD R236, R236, 0x1, -R2 ;  /* 0x00000001ececb824 */ /* 0x000fe200078e0a02 */
[C---:B------:R-:W-:Y:S01]  /*5ba0*/  ISETP.GT.U32.AND P2, PT, R2.reuse, R232, PT ;  /* 0x000000e80200720c */ /* 0x040fe20003f44070 */
[----:B------:R-:W-:Y:S01]  /*5bb0*/  IMAD.HI.U32 R6, R3, R246, RZ ;  /* 0x000000f603067227 */ /* 0x000fe200078e00ff */
[----:B------:R-:W-:-:S03]  /*5bc0*/  ISETP.GT.U32.AND P3, PT, R2, R244, PT ;  /* 0x000000f40200720c */ /* 0x000fc60003f64070 */
[----:B------:R-:W-:Y:S02]  /*5bd0*/  IMAD.MOV R7, RZ, RZ, -R6 ;  /* 0x000000ffff077224 */ /* 0x000fe400078e0a06 */
[----:B------:R-:W-:-:S04]  /*5be0*/  IMAD.HI.U32 R6, R3, R242, RZ ;  /* 0x000000f203067227 */ /* 0x000fc800078e00ff */
[----:B------:R-:W-:Y:S02]  /*5bf0*/  IMAD R246, R2, R7, R246 ;  /* 0x0000000702f67224 */ /* 0x000fe400078e02f6 */
[--C-:B------:R-:W-:Y:S02]  /*5c00*/  @!P6 IMAD.IADD R238, R238, 0x1, -R2.reuse ;  /* 0x00000001eeeee824 */ /* 0x100fe400078e0a02 */
[--C-:B------:R-:W-:Y:S01]  /*5c10*/  @!P2 IMAD.IADD R232, R232, 0x1, -R2.reuse ;  /* 0x00000001e8e8a824 */ /* 0x100fe200078e0a02 */
[----:B------:R-:W-:Y:S01]  /*5c20*/  ISETP.GT.U32.AND P6, PT, R2, R246, PT ;  /* 0x000000f60200720c */ /* 0x000fe20003fc4070 */
[----:B------:R-:W-:Y:S01]  /*5c30*/  @!P3 IMAD.IADD R244, R244, 0x1, -R2 ;  /* 0x00000001f4f4b824 */ /* 0x000fe200078e0a02 */
[----:B------:R-:W-:Y:S01]  /*5c40*/  ISETP.GE.AND P2, PT, R10, RZ, PT ;  /* 0x000000ff0a00720c */ /* 0x000fe20003f46270 */
[----:B------:R-:W-:Y:S01]  /*5c50*/  IMAD.MOV R7, RZ, RZ, -R6 ;  /* 0x000000ffff077224 */ /* 0x000fe200078e0a06 */
[----:B------:R-:W-:Y:S01]  /*5c60*/  LOP3.LUT R10, R4, 0x2c, RZ, 0xfc, !PT ;  /* 0x0000002c040a7812 */ /* 0x000fe200078efcff */
[----:B------:R-:W-:Y:S01]  /*5c70*/  IMAD.HI.U32 R6, R3, R248, RZ ;  /* 0x000000f803067227 */ /* 0x000fe200078e00ff */
[----:B------:R-:W-:-:S02]  /*5c80*/  ISETP.GT.U32.AND P3, PT, R2, R244, PT ;  /* 0x000000f40200720c */ /* 0x000fc40003f64070 */
[----:B------:R-:W-:Y:S01]  /*5c90*/  IABS R250, R10 ;  /* 0x0000000a00fa7213 */ /* 0x000fe20000000000 */
[----:B------:R-:W-:Y:S01]  /*5ca0*/  @!P1 IMAD.MOV R232, RZ, RZ, -R232 ;  /* 0x000000ffffe89224 */ /* 0x000fe200078e0ae8 */
[----:B------:R-:W-:Y:S01]  /*5cb0*/  ISETP.GE.AND P1, PT, R11, RZ, PT ;  /* 0x000000ff0b00720c */ /* 0x000fe20003f26270 */
[----:B------:R-:W-:Y:S01]  /*5cc0*/  IMAD R242, R2, R7, R242 ;  /* 0x0000000702f27224 */ /* 0x000fe200078e02f2 */
[----:B------:R-:W-:Y:S01]  /*5cd0*/  LOP3.LUT R11, R4, 0x2a, RZ, 0xfc, !PT ;  /* 0x0000002a040b7812 */ /* 0x000fe200078efcff */
[----:B------:R-:W-:Y:S02]  /*5ce0*/  IMAD.MOV R7, RZ, RZ, -R6 ;  /* 0x000000ffff077224 */ /* 0x000fe400078e0a06 */
[----:B------:R-:W-:Y:S01]  /*5cf0*/  IMAD.HI.U32 R6, R3, R250, RZ ;  /* 0x000000fa03067227 */ /* 0x000fe200078e00ff */
[----:B------:R-:W-:-:S03]  /*5d00*/  IABS R252, R11 ;  /* 0x0000000b00fc7213 */ /* 0x000fc60000000000 */
[----:B------:R-:W-:Y:S01]  /*5d10*/  @!P6 IMAD.IADD R246, R246, 0x1, -R2 ;  /* 0x00000001f6f6e824 */ /* 0x000fe200078e0a02 */
[----:B------:R-:W-:Y:S01]  /*5d20*/  ISETP.GE.AND P6, PT, R9, RZ, PT ;  /* 0x000000ff0900720c */ /* 0x000fe20003fc6270 */
[----:B------:R-:W-:Y:S02]  /*5d30*/  IMAD.MOV R9, RZ, RZ, -R6 ;  /* 0x000000ffff097224 */ /* 0x000fe400078e0a06 */
[----:B------:R-:W-:Y:S01]  /*5d40*/  @!P3 IMAD.IADD R244, R244, 0x1, -R2 ;  /* 0x00000001f4f4b824 */ /* 0x000fe200078e0a02 */
[----:B------:R-:W-:Y:S01]  /*5d50*/  ISETP.GE.AND P3, PT, R8, RZ, PT ;  /* 0x000000ff0800720c */ /* 0x000fe20003f66270 */
[----:B------:R-:W-:Y:S01]  /*5d60*/  IMAD R250, R2, R9, R250 ;  /* 0x0000000902fa7224 */ /* 0x000fe200078e02fa */
[----:B------:R-:W-:Y:S01]  /*5d70*/  LOP3.LUT R9, R4, 0x28, RZ, 0xfc, !PT ;  /* 0x0000002804097812 */ /* 0x000fe200078efcff */
[----:B------:R-:W-:Y:S01]  /*5d80*/  @!P1 IMAD.MOV R244, RZ, RZ, -R244 ;  /* 0x000000fffff49224 */ /* 0x000fe200078e0af4 */
[----:B------:R-:W-:Y:S01]  /*5d90*/  IABS R8, R12 ;  /* 0x0000000c00087213 */ /* 0x000fe20000000000 */
[----:B------:R-:W-:Y:S01]  /*5da0*/  @!P5 IMAD.MOV R236, RZ, RZ, -R236 ;  /* 0x000000ffffecd224 */ /* 0x000fe200078e0aec */
[C---:B------:R-:W-:Y:S01]  /*5db0*/  ISETP.GT.U32.AND P1, PT, R2.reuse, R250, PT ;  /* 0x000000fa0200720c */ /* 0x040fe20003f24070 */
[C---:B------:R-:W-:Y:S01]  /*5dc0*/  IMAD R248, R2.reuse, R7, R248 ;  /* 0x0000000702f87224 */ /* 0x040fe200078e02f8 */
[----:B------:R-:W-:Y:S01]  /*5dd0*/  ISETP.GT.U32.AND P5, PT, R2, R240, PT ;  /* 0x000000f00200720c */ /* 0x000fe20003fa4070 */
[----:B------:R-:W-:Y:S01]  /*5de0*/  IMAD.HI.U32 R7, R3, R252, RZ ;  /* 0x000000fc03077227 */ /* 0x000fe200078e00ff */
[----:B------:R-:W-:-:S03]  /*5df0*/  IABS R25, R9 ;  /* 0x0000000900197213 */ /* 0x000fc60000000000 */
[----:B------:R-:W-:Y:S01]  /*5e00*/  @!P0 IMAD.MOV R238, RZ, RZ, -R238 ;  /* 0x000000ffffee8224 */ /* 0x000fe200078e0aee */
[----:B------:R-:W-:Y:S01]  /*5e10*/  ISETP.GT.U32.AND P0, PT, R2, R246, PT ;  /* 0x000000f60200720c */ /* 0x000fe20003f04070 */
[----:B------:R-:W-:Y:S02]  /*5e20*/  IMAD.MOV R7, RZ, RZ, -R7 ;  /* 0x000000ffff077224 */ /* 0x000fe400078e0a07 */
[----:B------:R-:W-:-:S04]  /*5e30*/  IMAD.HI.U32 R6, R3, R25, RZ ;  /* 0x0000001903067227 */ /* 0x000fc800078e00ff */
[--C-:B------:R-:W-:Y:S02]  /*5e40*/  @!P1 IMAD.IADD R250, R250, 0x1, -R2.reuse ;  /* 0x00000001fafa9824 */ /* 0x100fe400078e0a02 */
[----:B------:R-:W-:Y:S01]  /*5e50*/  @!P5 IMAD.IADD R240, R240, 0x1, -R2 ;  /* 0x00000001f0f0d824 */ /* 0x000fe200078e0a02 */
[C---:B------:R-:W-:Y:S01]  /*5e60*/  ISETP.GT.U32.AND P5, PT, R2.reuse, R242, PT ;  /* 0x000000f20200720c */ /* 0x040fe20003fa4070 */
[C---:B------:R-:W-:Y:S01]  /*5e70*/  IMAD R252, R2.reuse, R7, R252 ;  /* 0x0000000702fc7224 */ /* 0x040fe200078e02fc */
[C---:B------:R-:W-:Y:S01]  /*5e80*/  ISETP.GT.U32.AND P1, PT, R2.reuse, R250, PT ;  /* 0x000000fa0200720c */ /* 0x040fe20003f24070 */
[----:B------:R-:W-:Y:S01]  /*5e90*/  @!P2 IMAD.MOV R240, RZ, RZ, -R240 ;  /* 0x000000fffff0a224 */ /* 0x000fe200078e0af0 */
[----:B------:R-:W-:Y:S01]  /*5ea0*/  ISETP.GT.U32.AND P2, PT, R2, R248, PT ;  /* 0x000000f80200720c */ /* 0x000fe20003f44070 */
[----:B------:R-:W-:Y:S02]  /*5eb0*/  IMAD.MOV R7, RZ, RZ, -R6 ;  /* 0x000000ffff077224 */ /* 0x000fe400078e0a06 */
[----:B------:R-:W-:Y:S01]  /*5ec0*/  @!P0 IMAD.IADD R246, R246, 0x1, -R2 ;  /* 0x00000001f6f68824 */ /* 0x000fe200078e0a02 */
[----:B------:R-:W-:Y:S01]  /*5ed0*/  ISETP.GE.AND P0, PT, R10, RZ, PT ;  /* 0x000000ff0a00720c */ /* 0x000fe20003f06270 */
[----:B------:R-:W-:Y:S01]  /*5ee0*/  IMAD R25, R2, R7, R25 ;  /* 0x0000000702197224 */ /* 0x000fe200078e0219 */
[----:B------:R-:W-:Y:S01]  /*5ef0*/  LOP3.LUT R10, R4, 0x24, RZ, 0xfc, !PT ;  /* 0x00000024040a7812 */ /* 0x000fe200078efcff */
[----:B------:R-:W-:-:S03]  /*5f00*/  IMAD.HI.U32 R6, R3, R8, RZ ;  /* 0x0000000803067227 */ /* 0x000fc600078e00ff */
[----:B------:R-:W-:Y:S01]  /*5f10*/  IABS R23, R10 ;  /* 0x0000000a00177213 */ /* 0x000fe20000000000 */
[--C-:B------:R-:W-:Y:S01]  /*5f20*/  @!P1 IMAD.IADD R250, R250, 0x1, -R2.reuse ;  /* 0x00000001fafa9824 */ /* 0x100fe200078e0a02 */
[----:B------:R-:W-:Y:S01]  /*5f30*/  ISETP.GT.U32.AND P1, PT, R2, R25, PT ;  /* 0x000000190200720c */ /* 0x000fe20003f24070 */
[----:B------:R-:W-:Y:S01]  /*5f40*/  @!P2 IMAD.IADD R248, R248, 0x1, -R2 ;  /* 0x00000001f8f8a824 */ /* 0x000fe200078e0a02 */
[----:B------:R-:W-:Y:S01]  /*5f50*/  ISETP.GE.AND P2, PT, R11, RZ, PT ;  /* 0x000000ff0b00720c */ /* 0x000fe20003f46270 */
[----:B------:R-:W-:Y:S02]  /*5f60*/  @!P3 IMAD.MOV R246, RZ, RZ, -R246 ;  /* 0x000000fffff6b224 */ /* 0x000fe400078e0af6 */
[----:B------:R-:W-:Y:S01]  /*5f70*/  IMAD.MOV R7, RZ, RZ, -R6 ;  /* 0x000000ffff077224 */ /* 0x000fe200078e0a06 */
[----:B------:R-:W-:Y:S01]  /*5f80*/  ISETP.GT.U32.AND P3, PT, R2, R248, PT ;  /* 0x000000f80200720c */ /* 0x000fe20003f64070 */
[----:B------:R-:W-:-:S04]  /*5f90*/  IMAD.HI.U32 R6, R3, R23, RZ ;  /* 0x0000001703067227 */ /* 0x000fc800078e00ff */
[C---:B------:R-:W-:Y:S02]  /*5fa0*/  IMAD R7, R2.reuse, R7, R8 ;  /* 0x0000000702077224 */ /* 0x040fe400078e0208 */
[----:B------:R-:W-:Y:S02]  /*5fb0*/  @!P1 IMAD.IADD R25, R25, 0x1, -R2 ;  /* 0x0000000119199824 */ /* 0x000fe400078e0a02 */
[----:B------:R-:W-:Y:S01]  /*5fc0*/  IMAD.MOV R6, RZ, RZ, -R6 ;  /* 0x000000ffff067224 */ /* 0x000fe200078e0a06 */
[----:B------:R-:W-:Y:S01]  /*5fd0*/  ISETP.GT.U32.AND P1, PT, R2, R7, PT ;  /* 0x000000070200720c */ /* 0x000fe20003f24070 */
[--C-:B------:R-:W-:Y:S02]  /*5fe0*/  @!P5 IMAD.IADD R242, R242, 0x1, -R2.reuse ;  /* 0x00000001f2f2d824 */ /* 0x100fe400078e0a02 */
[----:B------:R-:W-:Y:S01]  /*5ff0*/  @!P3 IMAD.IADD R248, R248, 0x1, -R2 ;  /* 0x00000001f8f8b824 */ /* 0x000fe200078e0a02 */
[----:B------:R-:W-:Y:S01]  /*6000*/  ISETP.GE.AND P3, PT, R12, RZ, PT ;  /* 0x000000ff0c00720c */ /* 0x000fe20003f66270 */
[----:B------:R-:W-:Y:S01]  /*6010*/  IMAD R23, R2, R6, R23 ;  /* 0x0000000602177224 */ /* 0x000fe200078e0217 */
[----:B------:R-:W-:Y:S01]  /*6020*/  LOP3.LUT R12, R4, 0x22, RZ, 0xfc, !PT ;  /* 0x00000022040c7812 */ /* 0x000fe200078efcff */
[----:B------:R-:W-:Y:S01]  /*6030*/  @!P0 IMAD.MOV R250, RZ, RZ, -R250 ;  /* 0x000000fffffa8224 */ /* 0x000fe200078e0afa */
[C---:B------:R-:W-:Y:S01]  /*6040*/  ISETP.GT.U32.AND P5, PT, R2.reuse, R242, PT ;  /* 0x000000f20200720c */ /* 0x040fe20003fa4070 */
[----:B------:R-:W-:Y:S01]  /*6050*/  @!P4 IMAD.MOV R248, RZ, RZ, -R248 ;  /* 0x000000fffff8c224 */ /* 0x000fe200078e0af8 */
[----:B------:R-:W-:Y:S01]  /*6060*/  IABS R22, R12 ;  /* 0x0000000c00167213 */ /* 0x000fe20000000000 */
[----:B------:R-:W-:Y:S01]  /*6070*/  VIADD R8, R5, 0x1e ;  /* 0x0000001e05087836 */ /* 0x000fe20000000000 */
[C---:B------:R-:W-:Y:S01]  /*6080*/  ISETP.GT.U32.AND P0, PT, R2.reuse, R23, PT ;  /* 0x000000170200720c */ /* 0x040fe20003f04070 */
[----:B------:R-:W-:Y:S01]  /*6090*/  @!P1 IMAD.IADD R7, R7, 0x1, -R2 ;  /* 0x0000000107079824 */ /* 0x000fe200078e0a02 */
[----:B------:R-:W-:Y:S01]  /*60a0*/  ISETP.GT.U32.AND P1, PT, R2, R25, PT ;  /* 0x000000190200720c */ /* 0x000fe20003f24070 */
[----:B------:R-:W-:Y:S01]  /*60b0*/  IMAD.HI.U32 R6, R3, R22, RZ ;  /* 0x0000001603067227 */ /* 0x000fe200078e00ff */
[----:B------:R-:W-:-:S02]  /*60c0*/  IABS R18, R8 ;  /* 0x0000000800127213 */ /* 0x000fc40000000000 */
[----:B------:R-:W-:Y:S01]  /*60d0*/  ISETP.GT.U32.AND P4, PT, R2, R7, PT ;  /* 0x000000070200720c */ /* 0x000fe20003f84070 */
[----:B------:R-:W-:Y:S02]  /*60e0*/  IMAD.MOV R11, RZ, RZ, -R6 ;  /* 0x000000ffff0b7224 */ /* 0x000fe400078e0a06 */
[----:B------:R-:W-:Y:S01]  /*60f0*/  @!P5 IMAD.IADD R242, R242, 0x1, -R2 ;  /* 0x00000001f2f2d824 */ /* 0x000fe200078e0a02 */
[C---:B------:R-:W-:Y:S01]  /*6100*/  ISETP.GT.U32.AND P5, PT, R2.reuse, R252, PT ;  /* 0x000000fc0200720c */ /* 0x040fe20003fa4070 */
[C---:B------:R-:W-:Y:S02]  /*6110*/  IMAD R22, R2.reuse, R11, R22 ;  /* 0x0000000b02167224 */ /* 0x040fe400078e0216 */
[--C-:B------:R-:W-:Y:S02]  /*6120*/  @!P0 IMAD.IADD R23, R23, 0x1, -R2.reuse ;  /* 0x0000000117178824 */ /* 0x100fe400078e0a02 */
[----:B------:R-:W-:Y:S01]  /*6130*/  @!P1 IMAD.IADD R25, R25, 0x1, -R2 ;  /* 0x0000000119199824 */ /* 0x000fe200078e0a02 */
[----:B------:R-:W-:Y:S01]  /*6140*/  ISETP.GT.U32.AND P1, PT, R2, R22, PT ;  /* 0x000000160200720c */ /* 0x000fe20003f24070 */
[----:B------:R-:W-:Y:S01]  /*6150*/  @!P6 IMAD.MOV R242, RZ, RZ, -R242 ;  /* 0x000000fffff2e224 */ /* 0x000fe200078e0af2 */
[----:B------:R-:W-:Y:S01]  /*6160*/  ISETP.GE.AND P6, PT, R9, RZ, PT ;  /* 0x000000ff0900720c */ /* 0x000fe20003fc6270 */
[----:B------:R-:W-:-:S04]  /*6170*/  IMAD.HI.U32 R9, R3, R18, RZ ;  /* 0x0000001203097227 */ /* 0x000fc800078e00ff */
[--C-:B------:R-:W-:Y:S02]  /*6180*/  @!P5 IMAD.IADD R252, R252, 0x1, -R2.reuse ;  /* 0x00000001fcfcd824 */ /* 0x100fe400078e0a02 */
[--C-:B------:R-:W-:Y:S01]  /*6190*/  @!P4 IMAD.IADD R7, R7, 0x1, -R2.reuse ;  /* 0x000000010707c824 */ /* 0x100fe200078e0a02 */
[----:B------:R-:W-:Y:S01]  /*61a0*/  ISETP.GE.AND P4, PT, R12, RZ, PT ;  /* 0x000000ff0c00720c */ /* 0x000fe20003f86270 */
[----:B------:R-:W-:Y:S01]  /*61b0*/  IMAD.MOV R9, RZ, RZ, -R9 ;  /* 0x000000ffff097224 */ /* 0x000fe200078e0a09 */
[----:B------:R-:W-:Y:S01]  /*61c0*/  LOP3.LUT R12, R4, 0x1a, RZ, 0xfc, !PT ;  /* 0x0000001a040c7812 */ /* 0x000fe200078efcff */
[----:B------:R-:W-:Y:S01]  /*61d0*/  @!P1 IMAD.IADD R22, R22, 0x1, -R2 ;  /* 0x0000000116169824 */ /* 0x000fe200078e0a02 */
        /* <DEDUP_REMOVED lines=9> */
[----:B------:R-:W-:Y:S01]  /*6270*/  @!P1 IMAD.IADD R23, R23, 0x1, -R2 ;  /* 0x0000000117179824 */ /* 0x000fe200078e0a02 */
[C---:B------:R-:W-:Y:S01]  /*6280*/  ISETP.GT.U32.AND P1, PT, R2.reuse, R18, PT ;  /* 0x000000120200720c */ /* 0x040fe20003f24070 */
[----:B------:R-:W-:Y:S02]  /*6290*/  IMAD R16, R2, R11, R16 ;  /* 0x0000000b02107224 */ /* 0x000fe400078e0210 */
[----:B------:R-:W-:Y:S02]  /*62a0*/  IMAD.MOV R11, RZ, RZ, -R6 ;  /* 0x000000ffff0b7224 */ /* 0x000fe400078e0a06 */
[----:B------:R-:W-:Y:S01]  /*62b0*/  @!P5 IMAD.IADD R252, R252, 0x1, -R2 ;  /* 0x00000001fcfcd824 */ /* 0x000fe200078e0a02 */
[----:B------:R-:W-:Y:S01]  /*62c0*/  ISETP.GE.AND P5, PT, R8, RZ, PT ;  /* 0x000000ff0800720c */ /* 0x000fe20003fa6270 */
[----:B------:R-:W-:Y:S02]  /*62d0*/  IMAD R14, R2, R11, R14 ;  /* 0x0000000b020e7224 */ /* 0x000fe400078e020e */
[----:B------:R-:W-:-:S04]  /*62e0*/  IMAD.HI.U32 R8, R3, R20, RZ ;  /* 0x0000001403087227 */ /* 0x000fc800078e00ff */
[--C-:B------:R-:W-:Y:S01]  /*62f0*/  @!P6 IMAD.IADD R22, R22, 0x1, -R2.reuse ;  /* 0x000000011616e824 */ /* 0x100fe200078e0a02 */
[----:B------:R-:W-:Y:S01]  /*6300*/  ISETP.GT.U32.AND P6, PT, R2, R16, PT ;  /* 0x000000100200720c */ /* 0x000fe20003fc4070 */
[----:B------:R-:W-:Y:S01]  /*6310*/  @!P1 IMAD.IADD R18, R18, 0x1, -R2 ;  /* 0x0000000112129824 */ /* 0x000fe200078e0a02 */
[----:B------:R-:W-:Y:S01]  /*6320*/  ISETP.GT.U32.AND P1, PT, R2, R14, PT ;  /* 0x0000000e0200720c */ /* 0x000fe20003f24070 */
[----:B------:R-:W-:Y:S02]  /*6330*/  IMAD.MOV R15, RZ, RZ, -R8 ;  /* 0x000000ffff0f7224 */ /* 0x000fe400078e0a08 */
[----:B------:R-:W-:-:S04]  /*6340*/  IMAD.HI.U32 R8, R3, R132, RZ ;  /* 0x0000008403087227 */ /* 0x000fc800078e00ff */
[----:B------:R-:W-:Y:S01]  /*6350*/  IMAD.MOV R11, RZ, RZ, -R8 ;  /* 0x000000ffff0b7224 */ /* 0x000fe200078e0a08 */
[----:B------:R-:W-:Y:S01]  /*6360*/  IABS R8, R37 ;  /* 0x0000002500087213 */ /* 0x000fe20000000000 */
[----:B------:R-:W-:-:S04]  /*6370*/  IMAD.HI.U32 R9, R3, R134, RZ ;  /* 0x0000008603097227 */ /* 0x000fc800078e00ff */
[----:B------:R-:W-:Y:S02]  /*6380*/  IMAD R132, R2, R11, R132 ;  /* 0x0000000b02847224 */ /* 0x000fe400078e0284 */
[--C-:B------:R-:W-:Y:S02]  /*6390*/  @!P6 IMAD.IADD R16, R16, 0x1, -R2.reuse ;  /* 0x000000011010e824 */ /* 0x100fe400078e0a02 */
[----:B------:R-:W-:Y:S01]  /*63a0*/  @!P1 IMAD.IADD R14, R14, 0x1, -R2 ;  /* 0x000000010e0e9824 */ /* 0x000fe200078e0a02 */
[C---:B------:R-:W-:Y:S01]  /*63b0*/  ISETP.GT.U32.AND P6, PT, R2.reuse, R132, PT ;  /* 0x000000840200720c */ /* 0x040fe20003fc4070 */
[----:B------:R-:W-:Y:S01]  /*63c0*/  IMAD.MOV R9, RZ, RZ, -R9 ;  /* 0x000000ffff097224 */ /* 0x000fe200078e0a09 */
[----:B------:R-:W-:Y:S01]  /*63d0*/  ISETP.GT.U32.AND P1, PT, R2, R18, PT ;  /* 0x000000120200720c */ /* 0x000fe20003f24070 */
[----:B------:R-:W-:Y:S01]  /*63e0*/  @!P2 IMAD.MOV R252, RZ, RZ, -R252 ;  /* 0x000000fffffca224 */ /* 0x000fe200078e0afc */
[----:B------:R-:W-:Y:S01]  /*63f0*/  ISETP.GE.AND P2, PT, R10, RZ, PT ;  /* 0x000000ff0a00720c */ /* 0x000fe20003f46270 */
[----:B------:R-:W-:-:S04]  /*6400*/  IMAD.HI.U32 R10, R3, R130, RZ ;  /* 0x00000082030a7227 */ /* 0x000fc800078e00ff */
[C---:B------:R-:W-:Y:S02]  /*6410*/  IMAD R134, R2.reuse, R9, R134 ;  /* 0x0000000902867224 */ /* 0x040fe400078e0286 */
[----:B------:R-:W-:Y:S02]  /*6420*/  VIADD R6, R5, 0xe ;  /* 0x0000000e05067836 */ /* 0x000fe40000000000 */
[----:B------:R-:W-:Y:S02]  /*6430*/  IMAD R20, R2, R15, R20 ;  /* 0x0000000f02147224 */ /* 0x000fe400078e0214 */
[----:B------:R-:W-:Y:S01]  /*6440*/  IMAD.MOV R15, RZ, RZ, -R10 ;  /* 0x000000ffff0f7224 */ /* 0x000fe200078e0a0a */
[----:B------:R-:W-:Y:S01]  /*6450*/  IABS R10, R6 ;  /* 0x00000006000a7213 */ /* 0x000fe20000000000 */
[--C-:B------:R-:W-:Y:S01]  /*6460*/  @!P6 IMAD.IADD R132, R132, 0x1, -R2.reuse ;  /* 0x000000018484e824 */ /* 0x100fe200078e0a02 */
[----:B------:R-:W-:Y:S01]  /*6470*/  ISETP.GE.AND P6, PT, R6, RZ, PT ;  /* 0x000000ff0600720c */ /* 0x000fe20003fc6270 */
[----:B------:R-:W-:Y:S01]  /*6480*/  @!P1 IMAD.IADD R18, R18, 0x1, -R2 ;  /* 0x0000000112129824 */ /* 0x000fe200078e0a02 */
[C---:B------:R-:W-:Y:S01]  /*6490*/  ISETP.GT.U32.AND P1, PT, R2.reuse, R134, PT ;  /* 0x000000860200720c */ /* 0x040fe20003f24070 */
[----:B------:R-:W-:Y:S01]  /*64a0*/  IMAD.HI.U32 R6, R3, R128, RZ ;  /* 0x0000008003067227 */ /* 0x000fe200078e00ff */
[----:B------:R-:W-:-:S03]  /*64b0*/  ISETP.GT.U32.AND P0, PT, R2, R20, PT ;  /* 0x000000140200720c */ /* 0x000fc60003f04070 */
[----:B------:R-:W-:Y:S02]  /*64c0*/  IMAD.MOV.U32 R5, RZ, RZ, R7 ;  /* 0x000000ffff057224 */ /* 0x000fe400078e0007 */
[----:B------:R-:W-:Y:S02]  /*64d0*/  IMAD.MOV R7, RZ, RZ, -R6 ;  /* 0x000000ffff077224 */ /* 0x000fe400078e0a06 */
[----:B------:R-:W-:-:S04]  /*64e0*/  IMAD.HI.U32 R6, R3, R8, RZ ;  /* 0x0000000803067227 */ /* 0x000fc800078e00ff */
[----:B------:R-:W-:Y:S02]  /*64f0*/  IMAD R128, R2, R7, R128 ;  /* 0x0000000702807224 */ /* 0x000fe400078e0280 */
[----:B------:R-:W-:Y:S02]  /*6500*/  @!P1 IMAD.IADD R134, R134, 0x1, -R2 ;  /* 0x0000000186869824 */ /* 0x000fe400078e0a02 */
[----:B------:R-:W-:Y:S01]  /*6510*/  @!P2 IMAD.MOV R23, RZ, RZ, -R23 ;  /* 0x000000ffff17a224 */ /* 0x000fe200078e0a17 */
[C---:B------:R-:W-:Y:S01]  /*6520*/  ISETP.GT.U32.AND P1, PT, R2.reuse, R128, PT ;  /* 0x000000800200720c */ /* 0x040fe20003f24070 */
[----:B------:R-:W-:Y:S01]  /*6530*/  IMAD.HI.U32 R7, R3, R10, RZ ;  /* 0x0000000a03077227 */ /* 0x000fe200078e00ff */
[----:B------:R-:W-:-:S03]  /*6540*/  ISETP.GT.U32.AND P2, PT, R2, R16, PT ;  /* 0x000000100200720c */ /* 0x000fc60003f44070 */
[----:B------:R-:W-:Y:S02]  /*6550*/  IMAD.MOV R9, RZ, RZ, -R6 ;  /* 0x000000ffff097224 */ /* 0x000fe400078e0a06 */
[----:B------:R-:W-:Y:S02]  /*6560*/  @!P0 IMAD.IADD R20, R20, 0x1, -R2 ;  /* 0x0000000114148824 */ /* 0x000fe400078e0a02 */
[----:B------:R-:W-:Y:S02]  /*6570*/  IMAD.MOV R11, RZ, RZ, -R7 ;  /* 0x000000ffff0b7224 */ /* 0x000fe400078e0a07 */
[C---:B------:R-:W-:Y:S01]  /*6580*/  IMAD R7, R2.reuse, R9, R8 ;  /* 0x0000000902077224 */ /* 0x040fe200078e0208 */
[C---:B------:R-:W-:Y:S01]  /*6590*/  ISETP.GT.U32.AND P0, PT, R2.reuse, R20, PT ;  /* 0x000000140200720c */ /* 0x040fe20003f04070 */
[----:B------:R-:W-:Y:S01]  /*65a0*/  @!P3 IMAD.MOV R5, RZ, RZ, -R5 ;  /* 0x000000ffff05b224 */ /* 0x000fe200078e0a05 */
[C---:B------:R-:W-:Y:S01]  /*65b0*/  ISETP.GT.U32.AND P3, PT, R2.reuse, R14, PT ;  /* 0x0000000e0200720c */ /* 0x040fe20003f64070 */
[----:B------:R-:W-:Y:S01]  /*65c0*/  @!P4 IMAD.MOV R22, RZ, RZ, -R22 ;  /* 0x000000ffff16c224 */ /* 0x000fe200078e0a16 */
[C---:B------:R-:W-:Y:S01]  /*65d0*/  ISETP.GT.U32.AND P4, PT, R2.reuse, R132, PT ;  /* 0x000000840200720c */ /* 0x040fe20003f84070 */
[----:B------:R-:W-:-:S02]  /*65e0*/  IMAD R130, R2, R15, R130 ;  /* 0x0000000f02827224 */ /* 0x000fc400078e0282 */
[--C-:B------:R-:W-:Y:S01]  /*65f0*/  @!P1 IMAD.IADD R128, R128, 0x1, -R2.reuse ;  /* 0x0000000180809824 */ /* 0x100fe200078e0a02 */
[----:B------:R-:W-:Y:S01]  /*6600*/  ISETP.GT.U32.AND P1, PT, R2, R7, PT ;  /* 0x000000070200720c */ /* 0x000fe20003f24070 */
[----:B------:R-:W-:Y:S01]  /*6610*/  @!P2 IMAD.IADD R16, R16, 0x1, -R2 ;  /* 0x000000011010a824 */ /* 0x000fe200078e0a02 */
[C---:B------:R-:W-:Y:S01]  /*6620*/  ISETP.GT.U32.AND P2, PT, R2.reuse, R130, PT ;  /* 0x000000820200720c */ /* 0x040fe20003f44070 */
[----:B------:R-:W-:Y:S02]  /*6630*/  IMAD R6, R2, R11, R10 ;  /* 0x0000000b02067224 */ /* 0x000fe400078e020a */
[--C-:B------:R-:W-:Y:S01]  /*6640*/  @!P0 IMAD.IADD R20, R20, 0x1, -R2.reuse ;  /* 0x0000000114148824 */ /* 0x100fe200078e0a02 */
[----:B------:R-:W-:Y:S01]  /*6650*/  ISETP.GE.AND P0, PT, R17, RZ, PT ;  /* 0x000000ff1100720c */ /* 0x000fe20003f06270 */
[--C-:B------:R-:W-:Y:S01]  /*6660*/  @!P3 IMAD.IADD R14, R14, 0x1, -R2.reuse ;  /* 0x000000010e0eb824 */ /* 0x100fe200078e0a02 */
[----:B------:R-:W-:Y:S01]  /*6670*/  ISETP.GE.AND P3, PT, R27, RZ, PT ;  /* 0x000000ff1b00720c */ /* 0x000fe20003f66270 */
[----:B------:R-:W-:Y:S01]  /*6680*/  @!P4 IMAD.IADD R132, R132, 0x1, -R2 ;  /* 0x000000018484c824 */ /* 0x000fe200078e0a02 */
[----:B------:R-:W-:Y:S01]  /*6690*/  ISETP.GE.AND P4, PT, R12, RZ, PT ;  /* 0x000000ff0c00720c */ /* 0x000fe20003f86270 */
[----:B------:R-:W-:Y:S01]  /*66a0*/  @!P5 IMAD.MOV R18, RZ, RZ, -R18 ;  /* 0x000000ffff12d224 */ /* 0x000fe200078e0a12 */
[----:B------:R-:W-:Y:S01]  /*66b0*/  IABS R12, R39 ;  /* 0x00000027000c7213 */ /* 0x000fe20000000000 */
[--C-:B------:R-:W-:Y:S01]  /*66c0*/  @!P1 IMAD.IADD R7, R7, 0x1, -R2.reuse ;  /* 0x0000000107079824 */ /* 0x100fe200078e0a02 */
[----:B------:R-:W-:Y:S01]  /*66d0*/  ISETP.GT.U32.AND P1, PT, R2, R6, PT ;  /* 0x000000060200720c */ /* 0x000fe20003f24070 */
[----:B------:R-:W-:Y:S01]  /*66e0*/  @!P2 IMAD.IADD R130, R130, 0x1, -R2 ;  /* 0x000000018282a824 */ /* 0x000fe200078e0a02 */
[----:B------:R-:W-:Y:S01]  /*66f0*/  ISETP.GE.AND P2, PT, R29, RZ, PT ;  /* 0x000000ff1d00720c */ /* 0x000fe20003f46270 */
[----:B------:R-:W-:Y:S01]  /*6700*/  IMAD.HI.U32 R8, R3, R12, RZ ;  /* 0x0000000c03087227 */ /* 0x000fe200078e00ff */
[----:B------:R-:W-:-:S02]  /*6710*/  LOP3.LUT R29, R4, 0xa, RZ, 0xfc, !PT ;  /* 0x0000000a041d7812 */ /* 0x000fc400078efcff */
[----:B------:R-:W-:Y:S01]  /*6720*/  IABS R17, R41 ;  /* 0x0000002900117213 */ /* 0x000fe20000000000 */
[----:B------:R-:W-:Y:S01]  /*6730*/  IMAD.MOV R11, RZ, RZ, -R8 ;  /* 0x000000ffff0b7224 */ /* 0x000fe200078e0a08 */
[----:B------:R-:W-:Y:S01]  /*6740*/  IABS R15, R29 ;  /* 0x0000001d000f7213 */ /* 0x000fe20000000000 */
[----:B------:R-:W-:Y:S01]  /*6750*/  @!P3 IMAD.MOV R16, RZ, RZ, -R16 ;  /* 0x000000ffff10b224 */ /* 0x000fe200078e0a10 */
[C---:B------:R-:W-:Y:S01]  /*6760*/  ISETP.GT.U32.AND P3, PT, R2.reuse, R128, PT ;  /* 0x000000800200720c */ /* 0x040fe20003f64070 */
[C---:B------:R-:W-:Y:S02]  /*6770*/  IMAD R8, R2.reuse, R11, R12 ;  /* 0x0000000b02087224 */ /* 0x040fe400078e020c */
[----:B------:R-:W-:Y:S01]  /*6780*/  @!P0 IMAD.MOV R20, RZ, RZ, -R20 ;  /* 0x000000ffff148224 */ /* 0x000fe200078e0a14 */
[----:B------:R-:W-:Y:S01]  /*6790*/  ISETP.GT.U32.AND P0, PT, R2, R134, PT ;  /* 0x000000860200720c */ /* 0x000fe20003f04070 */
[----:B------:R-:W-:-:S04]  /*67a0*/  IMAD.HI.U32 R9, R3, R15, RZ ;  /* 0x0000000f03097227 */ /* 0x000fc800078e00ff */
[----:B------:R-:W-:-:S04]  /*67b0*/  IMAD.HI.U32 R11, R3, R126, RZ ;  /* 0x0000007e030b7227 */ /* 0x000fc800078e00ff */
[----:B------:R-:W-:Y:S01]  /*67c0*/  @!P1 IMAD.IADD R6, R6, 0x1, -R2 ;  /* 0x0000000106069824 */ /* 0x000fe200078e0a02 */
[----:B------:R-:W-:Y:S01]  /*67d0*/  ISETP.GT.U32.AND P1, PT, R2, R130, PT ;  /* 0x000000820200720c */ /* 0x000fe20003f24070 */
[----:B------:R-:W-:-:S03]  /*67e0*/  IMAD.HI.U32 R10, R3, R17, RZ ;  /* 0x00000011030a7227 */ /* 0x000fc600078e00ff */
[----:B------:R-:W-:Y:S01]  /*67f0*/  ISETP.GT.U32.AND P5, PT, R2, R6, PT ;  /* 0x000000060200720c */ /* 0x000fe20003fa4070 */
[----:B------:R-:W-:Y:S01]  /*6800*/  IMAD.MOV R12, RZ, RZ, -R9 ;  /* 0x000000ffff0c7224 */ /* 0x000fe200078e0a09 */
[----:B------:R-:W-:Y:S01]  /*6810*/  LOP3.LUT R9, R4, 0x2, RZ, 0xfc, !PT ;  /* 0x0000000204097812 */ /* 0x000fe200078efcff */
[----:B------:R-:W-:Y:S02]  /*6820*/  IMAD.MOV R11, RZ, RZ, -R11 ;  /* 0x000000ffff0b7224 */ /* 0x000fe400078e0a0b */
[----:B------:R-:W-:Y:S01]  /*6830*/  IMAD.MOV R27, RZ, RZ, -R10 ;  /* 0x000000ffff1b7224 */ /* 0x000fe200078e0a0a */
[----:B------:R-:W-:Y:S01]  /*6840*/  IABS R122, R9 ;  /* 0x00000009007a7213 */ /* 0x000fe20000000000 */
[C---:B------:R-:W-:Y:S02]  /*6850*/  IMAD R126, R2.reuse, R11, R126 ;  /* 0x0000000b027e7224 */ /* 0x040fe400078e027e */
[C---:B------:R-:W-:Y:S02]  /*6860*/  IMAD R10, R2.reuse, R12, R15 ;  /* 0x0000000c020a7224 */ /* 0x040fe400078e020f */
[----:B------:R-:W-:-:S02]  /*6870*/  IMAD R12, R2, R27, R17 ;  /* 0x0000001b020c7224 */ /* 0x000fc400078e0211 */
[----:B------:R-:W-:Y:S01]  /*6880*/  @!P4 IMAD.MOV R14, RZ, RZ, -R14 ;  /* 0x000000ffff0ec224 */ /* 0x000fe200078e0a0e */
[----:B------:R-:W-:Y:S01]  /*6890*/  ISETP.GT.U32.AND P4, PT, R2, R7, PT ;  /* 0x000000070200720c */ /* 0x000fe20003f84070 */
[----:B------:R-:W-:-:S04]  /*68a0*/  IMAD.HI.U32 R4, R3, R124, RZ ;  /* 0x0000007c03047227 */ /* 0x000fc800078e00ff */
[----:B------:R-:W-:Y:S01]  /*68b0*/  @!P3 IMAD.IADD R128, R128, 0x1, -R2 ;  /* 0x000000018080b824 */ /* 0x000fe200078e0a02 */
[C---:B------:R-:W-:Y:S01]  /*68c0*/  ISETP.GT.U32.AND P3, PT, R2.reuse, R126, PT ;  /* 0x0000007e0200720c */ /* 0x040fe20003f64070 */
[----:B------:R-:W-:Y:S01]  /*68d0*/  @!P2 IMAD.MOV R132, RZ, RZ, -R132 ;  /* 0x000000ffff84a224 */ /* 0x000fe200078e0a84 */
[----:B------:R-:W-:Y:S01]  /*68e0*/  ISETP.GT.U32.AND P2, PT, R2, R8, PT ;  /* 0x000000080200720c */ /* 0x000fe20003f44070 */
[----:B------:R-:W-:Y:S01]  /*68f0*/  @!P0 IMAD.IADD R134, R134, 0x1, -R2 ;  /* 0x0000000186868824 */ /* 0x000fe200078e0a02 */
[----:B------:R-:W-:Y:S01]  /*6900*/  ISETP.GT.U32.AND P0, PT, R2, R10, PT ;  /* 0x0000000a0200720c */ /* 0x000fe20003f04070 */
[----:B------:R-:W-:-:S04]  /*6910*/  IMAD.HI.U32 R3, R3, R122, RZ ;  /* 0x0000007a03037227 */ /* 0x000fc800078e00ff */
[----:B------:R-:W-:Y:S01]  /*6920*/  @!P1 IMAD.IADD R130, R130, 0x1, -R2 ;  /* 0x0000000182829824 */ /* 0x000fe200078e0a02 */
[C---:B------:R-:W-:Y:S01]  /*6930*/  ISETP.GT.U32.AND P1, PT, R2.reuse, R12, PT ;  /* 0x0000000c0200720c */ /* 0x040fe20003f24070 */
[----:B------:R-:W-:Y:S02]  /*6940*/  IMAD.MOV R11, RZ, RZ, -R4 ;  /* 0x000000ffff0b7224 */ /* 0x000fe400078e0a04 */
[----:B------:R-:W-:Y:S02]  /*6950*/  IMAD.MOV R3, RZ, RZ, -R3 ;  /* 0x000000ffff037224 */ /* 0x000fe400078e0a03 */
[C---:B------:R-:W-:Y:S02]  /*6960*/  IMAD R124, R2.reuse, R11, R124 ;  /* 0x0000000b027c7224 */ /* 0x040fe400078e027c */
[C---:B------:R-:W-:Y:S02]  /*6970*/  IMAD R122, R2.reuse, R3, R122 ;  /* 0x00000003027a7224 */ /* 0x040fe400078e027a */
[--C-:B------:R-:W-:Y:S01]  /*6980*/  @!P4 IMAD.IADD R7, R7, 0x1, -R2.reuse ;  /* 0x000000010707c824 */ /* 0x100fe200078e0a02 */
[----:B------:R-:W-:Y:S01]  /*6990*/  ISETP.GT.U32.AND P4, PT, R2, R124, PT ;  /* 0x0000007c0200720c */ /* 0x000fe20003f84070 */
[--C-:B------:R-:W-:Y:S01]  /*69a0*/  @!P3 IMAD.IADD R126, R126, 0x1, -R2.reuse ;  /* 0x000000017e7eb824 */ /* 0x100fe200078e0a02 */
[----:B------:R-:W-:Y:S01]  /*69b0*/  ISETP.GT.U32.AND P3, PT, R2, R122, PT ;  /* 0x0000007a0200720c */ /* 0x000fe20003f64070 */
[--C-:B------:R-:W-:Y:S01]  /*69c0*/  @!P5 IMAD.IADD R6, R6, 0x1, -R2.reuse ;  /* 0x000000010606d824 */ /* 0x100fe200078e0a02 */
[----:B------:R-:W-:Y:S01]  /*69d0*/  ISETP.GE.AND P5, PT, R31, RZ, PT ;  /* 0x000000ff1f00720c */ /* 0x000fe20003fa6270 */
[--C-:B------:R-:W-:Y:S01]  /*69e0*/  @!P2 IMAD.IADD R8, R8, 0x1, -R2.reuse ;  /* 0x000000010808a824 */ /* 0x100fe200078e0a02 */
[----:B------:R-:W-:Y:S01]  /*69f0*/  ISETP.GE.AND P2, PT, R33, RZ, PT ;  /* 0x000000ff2100720c */ /* 0x000fe20003f46270 */
[--C-:B------:R-:W-:Y:S01]  /*6a00*/  @!P0 IMAD.IADD R10, R10, 0x1, -R2.reuse ;  /* 0x000000010a0a8824 */ /* 0x100fe200078e0a02 */
[----:B------:R-:W-:Y:S01]  /*6a10*/  ISETP.GE.AND P0, PT, R35, RZ, PT ;  /* 0x000000ff2300720c */ /* 0x000fe20003f06270 */
[----:B------:R-:W-:Y:S01]  /*6a20*/  @!P1 IMAD.IADD R12, R12, 0x1, -R2 ;  /* 0x000000010c0c9824 */ /* 0x000fe200078e0a02 */
[----:B------:R-:W-:Y:S01]  /*6a30*/  ISETP.GE.AND P1, PT, R37, RZ, PT ;  /* 0x000000ff2500720c */ /* 0x000fe20003f26270 */
[----:B------:R-:W-:-:S02]  /*6a40*/  IMAD.MOV.U32 R4, RZ, RZ, R7 ;  /* 0x000000ffff047224 */ /* 0x000fc400078e0007 */
[--C-:B------:R-:W-:Y:S01]  /*6a50*/  @!P4 IMAD.IADD R124, R124, 0x1, -R2.reuse ;  /* 0x000000017c7cc824 */ /* 0x100fe200078e0a02 */
[----:B------:R-:W-:Y:S01]  /*6a60*/  ISETP.GT.U32.AND P4, PT, R2, R8, PT ;  /* 0x000000080200720c */ /* 0x000fe20003f84070 */
[----:B------:R-:W-:Y:S02]  /*6a70*/  @!P3 IMAD.IADD R122, R122, 0x1, -R2 ;  /* 0x000000017a7ab824 */ /* 0x000fe400078e0a02 */
[----:B------:R-:W-:Y:S01]  /*6a80*/  @!P5 IMAD.MOV R134, RZ, RZ, -R134 ;  /* 0x000000ffff86d224 */ /* 0x000fe200078e0a86 */
[C---:B------:R-:W-:Y:S01]  /*6a90*/  ISETP.GT.U32.AND P5, PT, R2.reuse, R126, PT ;  /* 0x0000007e0200720c */ /* 0x040fe20003fa4070 */
[----:B------:R-:W-:Y:S01]  /*6aa0*/  @!P2 IMAD.MOV R130, RZ, RZ, -R130 ;  /* 0x000000ffff82a224 */ /* 0x000fe200078e0a82 */
[C---:B------:R-:W-:Y:S01]  /*6ab0*/  ISETP.GT.U32.AND P2, PT, R2.reuse, R10, PT ;  /* 0x0000000a0200720c */ /* 0x040fe20003f44070 */
[----:B------:R-:W-:Y:S01]  /*6ac0*/  @!P0 IMAD.MOV R128, RZ, RZ, -R128 ;  /* 0x000000ffff808224 */ /* 0x000fe200078e0a80 */
[C---:B------:R-:W-:Y:S01]  /*6ad0*/  ISETP.GT.U32.AND P0, PT, R2.reuse, R12, PT ;  /* 0x0000000c0200720c */ /* 0x040fe20003f04070 */
[----:B------:R-:W-:Y:S01]  /*6ae0*/  @!P1 IMAD.MOV R4, RZ, RZ, -R4 ;  /* 0x000000ffff049224 */ /* 0x000fe200078e0a04 */
[C---:B------:R-:W-:Y:S01]  /*6af0*/  ISETP.GT.U32.AND P1, PT, R2.reuse, R124, PT ;  /* 0x0000007c0200720c */ /* 0x040fe20003f24070 */
[----:B------:R-:W-:Y:S01]  /*6b00*/  @!P6 IMAD.MOV R6, RZ, RZ, -R6 ;  /* 0x000000ffff06e224 */ /* 0x000fe200078e0a06 */
[----:B------:R-:W-:Y:S01]  /*6b10*/  ISETP.GT.U32.AND P3, PT, R2, R122, PT ;  /* 0x0000007a0200720c */ /* 0x000fe20003f64070 */
[----:B------:R-:W-:Y:S01]  /*6b20*/  @!P4 IMAD.IADD R8, R8, 0x1, -R2 ;  /* 0x000000010808c824 */ /* 0x000fe200078e0a02 */
[----:B------:R-:W-:-:S02]  /*6b30*/  ISETP.GE.AND P6, PT, R39, RZ, PT ;  /* 0x000000ff2700720c */ /* 0x000fc40003fc6270 */
[----:B------:R-:W-:Y:S01]  /*6b40*/  ISETP.GE.AND P4, PT, R29, RZ, PT ;  /* 0x000000ff1d00720c */ /* 0x000fe20003f86270 */
[--C-:B------:R-:W-:Y:S01]  /*6b50*/  @!P5 IMAD.IADD R126, R126, 0x1, -R2.reuse ;  /* 0x000000017e7ed824 */ /* 0x100fe200078e0a02 */
[----:B------:R-:W-:Y:S01]  /*6b60*/  ISETP.GE.AND P5, PT, R45, RZ, PT ;  /* 0x000000ff2d00720c */ /* 0x000fe20003fa6270 */
[--C-:B------:R-:W-:Y:S01]  /*6b70*/  @!P2 IMAD.IADD R10, R10, 0x1, -R2.reuse ;  /* 0x000000010a0aa824 */ /* 0x100fe200078e0a02 */
[----:B------:R-:W-:Y:S01]  /*6b80*/  ISETP.GE.AND P2, PT, R41, RZ, PT ;  /* 0x000000ff2900720c */ /* 0x000fe20003f46270 */
[--C-:B------:R-:W-:Y:S01]  /*6b90*/  @!P0 IMAD.IADD R12, R12, 0x1, -R2.reuse ;  /* 0x000000010c0c8824 */ /* 0x100fe200078e0a02 */
[----:B------:R-:W-:Y:S01]  /*6ba0*/  ISETP.GE.AND P0, PT, R43, RZ, PT ;  /* 0x000000ff2b00720c */ /* 0x000fe20003f06270 */
[--C-:B------:R-:W-:Y:S01]  /*6bb0*/  @!P1 IMAD.IADD R124, R124, 0x1, -R2.reuse ;  /* 0x000000017c7c9824 */ /* 0x100fe200078e0a02 */
[----:B------:R-:W-:Y:S01]  /*6bc0*/  ISETP.GE.AND P1, PT, R9, RZ, PT ;  /* 0x000000ff0900720c */ /* 0x000fe20003f26270 */
[----:B------:R-:W-:Y:S01]  /*6bd0*/  @!P3 IMAD.IADD R122, R122, 0x1, -R2 ;  /* 0x000000017a7ab824 */ /* 0x000fe200078e0a02 */
[----:B------:R-:W-:Y:S01]  /*6be0*/  ISETP.NE.AND P3, PT, R19, RZ, PT ;  /* 0x000000ff1300720c */ /* 0x000fe20003f65270 */
[----:B------:R-:W-:Y:S01]  /*6bf0*/  IMAD R2, R47, UR14, RZ ;  /* 0x0000000e2f027c24 */ /* 0x000fe2000f8e02ff */
[----:B------:R-:W-:Y:S01]  /*6c00*/  LOP3.LUT R19, RZ, R19, RZ, 0x33, !PT ;  /* 0x00000013ff137212 */ /* 0x000fe200078e33ff */
[----:B------:R-:W-:Y:S01]  /*6c10*/  @!P6 IMAD.MOV R8, RZ, RZ, -R8 ;  /* 0x000000ffff08e224 */ /* 0x000fe200078e0a08 */
[----:B------:R-:W-:Y:S01]  /*6c20*/  USHF.L.U32 UR14, UR14, 0x6, URZ ;  /* 0x000000060e0e7899 */ /* 0x000fe2000800063f */
[----:B------:R-:W-:Y:S01]  /*6c30*/  @!P4 IMAD.MOV R10, RZ, RZ, -R10 ;  /* 0x000000ffff0ac224 */ /* 0x000fe200078e0a0a */
[C---:B------:R-:W-:Y:S01]  /*6c40*/  IADD3 R3, P6, R2.reuse, UR4, RZ ;  /* 0x0000000402037c10 */ /* 0x040fe2000ffde0ff */
[----:B------:R-:W-:Y:S01]  /*6c50*/  @!P2 IMAD.MOV R12, RZ, RZ, -R12 ;  /* 0x000000ffff0ca224 */ /* 0x000fe200078e0a0c */
[C---:B------:R-:W-:Y:S01]  /*6c60*/  SEL R121, R19.reuse, R24, !P3 ;  /* 0x0000001813797207 */ /* 0x040fe20005800000 */
[----:B------:R-:W-:Y:S01]  /*6c70*/  @!P0 IMAD.MOV R126, RZ, RZ, -R126 ;  /* 0x000000ffff7e8224 */ /* 0x000fe200078e0a7e */
[----:B------:R-:W-:Y:S01]  /*6c80*/  LEA.HI.X.SX32 R2, R2, UR5, 0x1, P6 ;  /* 0x0000000502027c11 */ /* 0x000fe2000b0f0eff */
[----:B------:R-:W-:Y:S01]  /*6c90*/  @!P5 IMAD.MOV R124, RZ, RZ, -R124 ;  /* 0x000000ffff7cd224 */ /* 0x000fe200078e0a7c */
[----:B------:R-:W-:Y:S01]  /*6ca0*/  ULDC UR5, c[0x0][0x240] ;  /* 0x0000900000057ab9 */ /* 0x000fe20000000800 */
[----:B------:R-:W-:Y:S01]  /*6cb0*/  @!P1 IMAD.MOV R122, RZ, RZ, -R122 ;  /* 0x000000ffff7a9224 */ /* 0x000fe200078e0a7a */
[----:B------:R-:W-:Y:S01]  /*6cc0*/  SEL R239, R19, R36, !P3 ;  /* 0x0000002413ef7207 */ /* 0x000fe20005800000 */
[----:B------:R-:W-:Y:S01]  /*6cd0*/  IMAD R121, R121, UR5, RZ ;  /* 0x0000000579797c24 */ /* 0x000fe2000f8e02ff */
[C---:B------:R-:W-:Y:S01]  /*6ce0*/  SEL R229, R19.reuse, R26, !P3 ;  /* 0x0000001a13e57207 */ /* 0x040fe20005800000 */
[----:B------:R-:W-:Y:S01]  /*6cf0*/  ULDC UR4, c[0x0][0x234] ;  /* 0x00008d0000047ab9 */ /* 0x000fe20000000800 */
[----:B------:R-:W-:Y:S01]  /*6d00*/  SEL R231, R19, R28, !P3 ;  /* 0x0000001c13e77207 */ /* 0x000fe20005800000 */
[----:B------:R-:W-:Y:S01]  /*6d10*/  IMAD R239, R239, UR5, RZ ;  /* 0x00000005efef7c24 */ /* 0x000fe2000f8e02ff */
        /* <DEDUP_REMOVED lines=58> */
[C---:B------:R-:W-:Y:S01]  /*70c0*/  SEL R118, R19.reuse, R118, !P3 ;  /* 0x0000007613767207 */ /* 0x040fe20005800000 */
        /* <DEDUP_REMOVED lines=39> */
[----:B------:R-:W-:Y:S01]  /*7340*/  SEL R81, R19, R138, !P3 ;  /* 0x0000008a13517207 */ /* 0x000fe20005800000 */
        /* <DEDUP_REMOVED lines=149> */
[-C--:B------:R-:W-:Y:S01]  /*7ca0*/  IADD3 R122, P4, R121, R3.reuse, RZ ;  /* 0x00000003797a7210 */ /* 0x080fe20007f9e0ff */
[----:B------:R-:W-:Y:S01]  /*7cb0*/  IMAD R17, R17, UR5, RZ ;  /* 0x0000000511117c24 */ /* 0x000fe2000f8e02ff */
[-C--:B------:R-:W-:Y:S01]  /*7cc0*/  IADD3 R240, P5, R239, R3.reuse, RZ ;  /* 0x00000003eff07210 */ /* 0x080fe20007fbe0ff */
[----:B------:R-:W-:Y:S01]  /*7cd0*/  IMAD R19, R19, UR5, RZ ;  /* 0x0000000513137c24 */ /* 0x000fe2000f8e02ff */
[-C--:B------:R-:W-:Y:S01]  /*7ce0*/  LEA.HI.X.SX32 R121, R121, R2.reuse, 0x1, P4 ;  /* 0x0000000279797211 */ /* 0x080fe200020f0eff */
[----:B------:R-:W-:Y:S01]  /*7cf0*/  STL [R1+0x794], R122 ;  /* 0x0007947a01007387 */ /* 0x000fe20000100800 */
[-C--:B------:R-:W-:Y:S01]  /*7d00*/  IADD3 R230, P3, R229, R3.reuse, RZ ;  /* 0x00000003e5e67210 */ /* 0x080fe20007f7e0ff */
[----:B------:R-:W-:Y:S01]  /*7d10*/  IMAD R13, R13, UR4, RZ ;  /* 0x000000040d0d7c24 */ /* 0x000fe2000f8e02ff */
[-C--:B------:R-:W-:Y:S01]  /*7d20*/  LEA.HI.X.SX32 R239, R239, R2.reuse, 0x1, P5 ;  /* 0x00000002efef7211 */ /* 0x080fe200028f0eff */
[----:B------:R0:W-:Y:S01]  /*7d30*/  STL [R1+0x790], R121 ;  /* 0x0007907901007387 */ /* 0x0001e20000100800 */
[-C--:B------:R-:W-:Y:S01]  /*7d40*/  IADD3 R242, P4, R241, R3.reuse, RZ ;  /* 0x00000003f1f27210 */ /* 0x080fe20007f9e0ff */
[----:B------:R-:W-:Y:S01]  /*7d50*/  UIADD3 UR4, UR12, 0x4000, URZ ;  /* 0x000040000c047890 */ /* 0x000fe2000fffe03f */
[-C--:B------:R-:W-:Y:S01]  /*7d60*/  LEA.HI.X.SX32 R229, R229, R2.reuse, 0x1, P3 ;  /* 0x00000002e5e57211 */ /* 0x080fe200018f0eff */
[----:B------:R-:W-:Y:S01]  /*7d70*/  UMOV UR5, URZ ;  /* 0x0000003f00057c82 */ /* 0x000fe20008000000 */
[-C--:B------:R-:W-:Y:S01]  /*7d80*/  IADD3 R232, P2, R231, R3.reuse, RZ ;  /* 0x00000003e7e87210 */ /* 0x080fe20007f5e0ff */
[----:B------:R-:W-:Y:S01]  /*7d90*/  USHF.R.U32.HI UR13, URZ, 0x4, UR4 ;  /* 0x000000043f0d7899 */ /* 0x000fe20008011604 */
[-C--:B------:R-:W-:Y:S01]  /*7da0*/  IADD3 R244, P3, R243, R3.reuse, RZ ;  /* 0x00000003f3f47210 */ /* 0x080fe20007f7e0ff */
[----:B------:R-:W-:Y:S01]  /*7db0*/  IMAD.MOV.U32 R224, RZ, RZ, RZ ;  /* 0x000000ffffe07224 */ /* 0x000fe200078e00ff */
[-C--:B------:R-:W-:Y:S01]  /*7dc0*/  IADD3 R234, P1, R233, R3.reuse, RZ ;  /* 0x00000003e9ea7210 */ /* 0x080fe20007f3e0ff */
[----:B------:R-:W-:Y:S01]  /*7dd0*/  USGXT.U32 UR13, UR13, 0xe ;  /* 0x0000000e0d0d789a */ /* 0x000fe20008000000 */
[-C--:B0-----:R-:W-:Y:S01]  /*7de0*/  IADD3 R121, P5, R120, R3.reuse, RZ ;  /* 0x0000000378797210 */ /* 0x081fe20007fbe0ff */
[----:B------:R-:W-:Y:S01]  /*7df0*/  USHF.R.S32.HI UR15, URZ, 0x1f, UR14 ;  /* 0x0000001f3f0f7899 */ /* 0x000fe2000801140e */
[-C--:B------:R-:W-:Y:S01]  /*7e00*/  LEA.HI.X.SX32 R241, R241, R2.reuse, 0x1, P4 ;  /* 0x00000002f1f17211 */ /* 0x080fe200020f0eff */
[----:B------:R-:W-:Y:S01]  /*7e10*/  UIADD3 UR8, UP0, UR13, 0x2, URZ ;  /* 0x000000020d087890 */ /* 0x000fe2000ff1e03f */
[-C--:B------:R-:W-:Y:S01]  /*7e20*/  LEA.HI.X.SX32 R231, R231, R2.reuse, 0x1, P2 ;  /* 0x00000002e7e77211 */ /* 0x080fe200010f0eff */
[----:B------:R0:W-:Y:S01]  /*7e30*/  STL [R1+0x204], R121 ;  /* 0x0002047901007387 */ /* 0x0001e20000100800 */
[----:B------:R-:W-:Y:S01]  /*7e40*/  IADD3 R122, P4, R119, R3, RZ ;  /* 0x00000003777a7210 */ /* 0x000fe20007f9e0ff */
[----:B------:R-:W-:Y:S01]  /*7e50*/  UIADD3.X UR9, UR5, -0x7fffffe0, URZ, UP0, !UPT ;  /* 0x8000002005097890 */ /* 0x000fe200087fe43f */
[----:B------:R-:W-:-:S02]  /*7e60*/  LEA.HI.X.SX32 R243, R243, R2, 0x1, P3 ;  /* 0x00000002f3f37211 */ /* 0x000fc400018f0eff */
[-C--:B------:R-:W-:Y:S01]  /*7e70*/  IADD3 R246, P2, R245, R3.reuse, RZ ;  /* 0x00000003f5f67210 */ /* 0x080fe20007f5e0ff */
[----:B------:R1:W-:Y:S01]  /*7e80*/  STL [R1+0x20c], R122 ;  /* 0x00020c7a01007387 */ /* 0x0003e20000100800 */
[-C--:B------:R-:W-:Y:S01]  /*7e90*/  LEA.HI.X.SX32 R233, R233, R2.reuse, 0x1, P1 ;  /* 0x00000002e9e97211 */ /* 0x080fe200008f0eff */
[----:B------:R-:W-:Y:S01]  /*7ea0*/  UIADD3.64 UR20, UR8, 0xfe, URZ ;  /* 0x000000fe08147897 */ /* 0x000fe2000fffe03f */
[-C--:B------:R-:W-:Y:S01]  /*7eb0*/  IADD3 R236, P0, R235, R3.reuse, RZ ;  /* 0x00000003ebec7210 */ /* 0x080fe20007f1e0ff */
[----:B------:R-:W-:Y:S01]  /*7ec0*/  UIADD3.64 UR24, UR8, 0x100, URZ ;  /* 0x0000010008187897 */ /* 0x000fe2000fffe03f */
[-C--:B0-----:R-:W-:Y:S02]  /*7ed0*/  IADD3 R121, P3, R118, R3.reuse, RZ ;  /* 0x0000000376797210 */ /* 0x081fe40007f7e0ff */
[-C--:B------:R-:W-:Y:S02]  /*7ee0*/  IADD3 R248, P1, R247, R3.reuse, RZ ;  /* 0x00000003f7f87210 */ /* 0x080fe40007f3e0ff */
[----:B------:R-:W-:Y:S01]  /*7ef0*/  IADD3 R238, P6, R237, R3, RZ ;  /* 0x00000003edee7210 */ /* 0x000fe20007fde0ff */
[----:B------:R0:W-:Y:S01]  /*7f00*/  STL [R1+0x214], R121 ;  /* 0x0002147901007387 */ /* 0x0001e20000100800 */
[----:B------:R-:W-:-:S02]  /*7f10*/  LEA.HI.X.SX32 R245, R245, R2, 0x1, P2 ;  /* 0x00000002f5f57211 */ /* 0x000fc400010f0eff */
[-C--:B------:R-:W-:Y:S02]  /*7f20*/  LEA.HI.X.SX32 R235, R235, R2.reuse, 0x1, P0 ;  /* 0x00000002ebeb7211 */ /* 0x080fe400000f0eff */
[-C--:B-1----:R-:W-:Y:S02]  /*7f30*/  IADD3 R122, P2, R117, R3.reuse, RZ ;  /* 0x00000003757a7210 */ /* 0x082fe40007f5e0ff */
[-C--:B------:R-:W-:Y:S02]  /*7f40*/  LEA.HI.X.SX32 R247, R247, R2.reuse, 0x1, P1 ;  /* 0x00000002f7f77211 */ /* 0x080fe400008f0eff */
[-C--:B------:R-:W-:Y:S01]  /*7f50*/  IADD3 R250, P0, R249, R3.reuse, RZ ;  /* 0x00000003f9fa7210 */ /* 0x080fe20007f1e0ff */
[----:B------:R1:W-:Y:S01]  /*7f60*/  STL [R1+0x21c], R122 ;  /* 0x00021c7a01007387 */ /* 0x0003e20000100800 */
[----:B------:R-:W-:Y:S02]  /*7f70*/  LEA.HI.X.SX32 R237, R237, R2, 0x1, P6 ;  /* 0x00000002eded7211 */ /* 0x000fe400030f0eff */
[----:B0-----:R-:W-:-:S02]  /*7f80*/  IADD3 R121, P1, R116, R3, RZ ;  /* 0x0000000374797210 */ /* 0x001fc40007f3e0ff */
[-C--:B------:R-:W-:Y:S02]  /*7f90*/  IADD3 R252, P6, R251, R3.reuse, RZ ;  /* 0x00000003fbfc7210 */ /* 0x080fe40007fde0ff */
[-C--:B------:R-:W-:Y:S01]  /*7fa0*/  LEA.HI.X.SX32 R249, R249, R2.reuse, 0x1, P0 ;  /* 0x00000002f9f97211 */ /* 0x080fe200000f0eff */
[----:B------:R0:W-:Y:S01]  /*7fb0*/  STL [R1+0x224], R121 ;  /* 0x0002247901007387 */ /* 0x0001e20000100800 */
[-C--:B------:R-:W-:Y:S02]  /*7fc0*/  LEA.HI.X.SX32 R251, R251, R2.reuse, 0x1, P6 ;  /* 0x00000002fbfb7211 */ /* 0x080fe400030f0eff */
[----:B-1----:R-:W-:Y:S02]  /*7fd0*/  IADD3 R122, P0, R115, R3, RZ ;  /* 0x00000003737a7210 */ /* 0x002fe40007f1e0ff */
[-C--:B------:R-:W-:Y:S02]  /*7fe0*/  LEA.HI.X.SX32 R120, R120, R2.reuse, 0x1, P5 ;  /* 0x0000000278787211 */ /* 0x080fe400028f0eff */
[----:B------:R-:W-:Y:S01]  /*7ff0*/  LEA.HI.X.SX32 R117, R117, R2, 0x1, P2 ;  /* 0x0000000275757211 */ /* 0x000fe200010f0eff */
[----:B------:R1:W-:Y:S01]  /*8000*/  STL [R1+0x22c], R122 ;  /* 0x00022c7a01007387 */ /* 0x0003e20000100800 */
[----:B------:R-:W-:-:S02]  /*8010*/  LOP3.LUT R228, R163, 0x10, RZ, 0x3c, !PT ;  /* 0x00000010a3e47812 */ /* 0x000fc400078e3cff */
[CC--:B0-----:R-:W-:Y:S02]  /*8020*/  IADD3 R121, P6, R114.reuse, R3.reuse, RZ ;  /* 0x0000000372797210 */ /* 0x0c1fe40007fde0ff */
[----:B------:R-:W-:Y:S02]  /*8030*/  LOP3.LUT R226, R163, 0x30, RZ, 0x3c, !PT ;  /* 0x00000030a3e27812 */ /* 0x000fe400078e3cff */
[----:B------:R-:W-:Y:S01]  /*8040*/  LEA.HI.X.SX32 R114, R114, R2, 0x1, P6 ;  /* 0x0000000272727211 */ /* 0x000fe200030f0eff */
[----:B------:R0:W-:Y:S01]  /*8050*/  STL [R1+0x234], R121 ;  /* 0x0002347901007387 */ /* 0x0001e20000100800 */
[----:B-1----:R-:W-:-:S03]  /*8060*/  IADD3 R122, P5, R113, R3, RZ ;  /* 0x00000003717a7210 */ /* 0x002fc60007fbe0ff */
[----:B------:R1:W-:Y:S04]  /*8070*/  STL [R1+0x200], R120 ;  /* 0x0002007801007387 */ /* 0x0003e80000100800 */
[----:B------:R-:W-:Y:S01]  /*8080*/  STL [R1+0x23c], R122 ;  /* 0x00023c7a01007387 */ /* 0x000fe20000100800 */
[-C--:B0-----:R-:W-:Y:S02]  /*8090*/  LEA.HI.X.SX32 R121, R119, R2.reuse, 0x1, P4 ;  /* 0x0000000277797211 */ /* 0x081fe400020f0eff */
[----:B------:R-:W-:Y:S02]  /*80a0*/  LEA.HI.X.SX32 R119, R118, R2, 0x1, P3 ;  /* 0x0000000276777211 */ /* 0x000fe400018f0eff */
[-C--:B-1----:R-:W-:Y:S01]  /*80b0*/  IADD3 R120, P4, R112, R3.reuse, RZ ;  /* 0x0000000370787210 */ /* 0x082fe20007f9e0ff */
[----:B------:R-:W-:Y:S01]  /*80c0*/  STL [R1+0x208], R121 ;  /* 0x0002087901007387 */ /* 0x000fe20000100800 */
[----:B------:R-:W-:-:S03]  /*80d0*/  IADD3 R118, P3, R111, R3, RZ ;  /* 0x000000036f767210 */ /* 0x000fc60007f7e0ff */
[----:B------:R-:W-:Y:S01]  /*80e0*/  STL [R1+0x244], R120 ;  /* 0x0002447801007387 */ /* 0x000fe20000100800 */
[----:B------:R-:W-:-:S03]  /*80f0*/  LEA.HI.X.SX32 R111, R111, R2, 0x1, P3 ;  /* 0x000000026f6f7211 */ /* 0x000fc600018f0eff */
[----:B------:R0:W-:Y:S04]  /*8100*/  STL [R1+0x210], R119 ;  /* 0x0002107701007387 */ /* 0x0001e80000100800 */
[----:B------:R1:W-:Y:S04]  /*8110*/  STL [R1+0x24c], R118 ;  /* 0x00024c7601007387 */ /* 0x0003e80000100800 */
[----:B------:R2:W-:Y:S01]  /*8120*/  STL [R1+0x218], R117 ;  /* 0x0002187501007387 */ /* 0x0005e20000100800 */
[----:B0-----:R-:W-:Y:S02]  /*8130*/  IADD3 R119, P2, R110, R3, RZ ;  /* 0x000000036e777210 */ /* 0x001fe40007f5e0ff */
[----:B-1----:R-:W-:-:S03]  /*8140*/  LEA.HI.X.SX32 R118, R116, R2, 0x1, P1 ;  /* 0x0000000274767211 */ /* 0x002fc600008f0eff */
[----:B------:R-:W-:Y:S01]  /*8150*/  STL [R1+0x254], R119 ;  /* 0x0002547701007387 */ /* 0x000fe20000100800 */
[----:B------:R-:W-:Y:S02]  /*8160*/  LEA.HI.X.SX32 R116, R115, R2, 0x1, P0 ;  /* 0x0000000273747211 */ /* 0x000fe400000f0eff */
[-C--:B--2---:R-:W-:Y:S01]  /*8170*/  IADD3 R117, P1, R109, R3.reuse, RZ ;  /* 0x000000036d757210 */ /* 0x084fe20007f3e0ff */
        /* <DEDUP_REMOVED lines=14> */
[----:B------:R0:W-:Y:S01]  /*8260*/  STL [R1+0x274], R114 ;  /* 0x0002747201007387 */ /* 0x0001e20000100800 */
[----:B------:R-:W-:-:S03]  /*8270*/  LEA.HI.X.SX32 R105, R105, R2, 0x1, P4 ;  /* 0x0000000269697211 */ /* 0x000fc600020f0eff */
[----:B------:R1:W-:Y:S04]  /*8280*/  STL [R1+0x240], R113 ;  /* 0x0002407101007387 */ /* 0x0003e80000100800 */
[----:B------:R2:W-:Y:S01]  /*8290*/  STL [R1+0x27c], R112 ;  /* 0x00027c7001007387 */ /* 0x0005e20000100800 */
[----:B0-----:R-:W-:-:S03]  /*82a0*/  CS2R R114, SRZ ;  /* 0x0000000000727805 */ /* 0x001fc6000001ff00 */
[----:B------:R0:W-:Y:S01]  /*82b0*/  STL [R1+0x248], R111 ;  /* 0x0002486f01007387 */ /* 0x0001e20000100800 */
[----:B-1----:R-:W-:Y:S02]  /*82c0*/  IADD3 R113, P3, R104, R3, RZ ;  /* 0x0000000368717210 */ /* 0x002fe40007f7e0ff */
[----:B--2---:R-:W-:-:S03]  /*82d0*/  LEA.HI.X.SX32 R112, R110, R2, 0x1, P2 ;  /* 0x000000026e707211 */ /* 0x004fc600010f0eff */
[----:B------:R-:W-:Y:S01]  /*82e0*/  STL [R1+0x284], R113 ;  /* 0x0002847101007387 */ /* 0x000fe20000100800 */
[----:B------:R-:W-:Y:S02]  /*82f0*/  LEA.HI.X.SX32 R110, R109, R2, 0x1, P1 ;  /* 0x000000026d6e7211 */ /* 0x000fe400008f0eff */
[-C--:B0-----:R-:W-:Y:S01]  /*8300*/  IADD3 R111, P2, R103, R3.reuse, RZ ;  /* 0x00000003676f7210 */ /* 0x081fe20007f5e0ff */
[----:B------:R0:W-:Y:S01]  /*8310*/  STL [R1+0x250], R112 ;  /* 0x0002507001007387 */ /* 0x0001e20000100800 */
[----:B------:R-:W-:-:S03]  /*8320*/  IADD3 R109, P1, R102, R3, RZ ;  /* 0x00000003666d7210 */ /* 0x000fc60007f3e0ff */
[----:B------:R-:W-:Y:S01]  /*8330*/  STL [R1+0x28c], R111 ;  /* 0x00028c6f01007387 */ /* 0x000fe20000100800 */
[----:B------:R-:W-:-:S03]  /*8340*/  LEA.HI.X.SX32 R102, R102, R2, 0x1, P1 ;  /* 0x0000000266667211 */ /* 0x000fc600008f0eff */
[----:B------:R1:W-:Y:S01]  /*8350*/  STL [R1+0x258], R110 ;  /* 0x0002586e01007387 */ /* 0x0003e20000100800 */
[----:B0-----:R-:W-:-:S03]  /*8360*/  CS2R R112, SRZ ;  /* 0x0000000000707805 */ /* 0x001fc6000001ff00 */
[----:B------:R0:W-:Y:S04]  /*8370*/  STL [R1+0x294], R109 ;  /* 0x0002946d01007387 */ /* 0x0001e80000100800 */
[----:B------:R2:W-:Y:S01]  /*8380*/  STL [R1+0x260], R108 ;  /* 0x0002606c01007387 */ /* 0x0005e20000100800 */
[----:B-1----:R-:W-:Y:S02]  /*8390*/  IADD3 R110, P0, R101, R3, RZ ;  /* 0x00000003656e7210 */ /* 0x002fe40007f1e0ff */
[----:B0-----:R-:W-:-:S03]  /*83a0*/  LEA.HI.X.SX32 R109, R107, R2, 0x1, P6 ;  /* 0x000000026b6d7211 */ /* 0x001fc600030f0eff */
[----:B------:R0:W-:Y:S01]  /*83b0*/  STL [R1+0x29c], R110 ;  /* 0x00029c6e01007387 */ /* 0x0001e20000100800 */
[----:B------:R-:W-:Y:S02]  /*83c0*/  LEA.HI.X.SX32 R107, R106, R2, 0x1, P5 ;  /* 0x000000026a6b7211 */ /* 0x000fe400028f0eff */
[-C--:B--2---:R-:W-:Y:S01]  /*83d0*/  IADD3 R108, P6, R100, R3.reuse, RZ ;  /* 0x00000003646c7210 */ /* 0x084fe20007fde0ff */
[----:B------:R-:W-:Y:S01]  /*83e0*/  STL [R1+0x268], R109 ;  /* 0x0002686d01007387 */ /* 0x000fe20000100800 */
[----:B------:R-:W-:-:S03]  /*83f0*/  IADD3 R106, P5, R99, R3, RZ ;  /* 0x00000003636a7210 */ /* 0x000fc60007fbe0ff */
[----:B------:R1:W-:Y:S01]  /*8400*/  STL [R1+0x2a4], R108 ;  /* 0x0002a46c01007387 */ /* 0x0003e20000100800 */
[----:B------:R-:W-:Y:S02]  /*8410*/  LEA.HI.X.SX32 R99, R99, R2, 0x1, P5 ;  /* 0x0000000263637211 */ /* 0x000fe400028f0eff */
[----:B0-----:R-:W-:Y:S01]  /*8420*/  CS2R R110, SRZ ;  /* 0x00000000006e7805 */ /* 0x001fe2000001ff00 */
[----:B------:R0:W-:Y:S04]  /*8430*/  STL [R1+0x270], R107 ;  /* 0x0002706b01007387 */ /* 0x0001e80000100800 */
[----:B------:R2:W-:Y:S01]  /*8440*/  STL [R1+0x2ac], R106 ;  /* 0x0002ac6a01007387 */ /* 0x0005e20000100800 */
[----:B-1----:R-:W-:-:S03]  /*8450*/  CS2R R108, SRZ ;  /* 0x00000000006c7805 */ /* 0x002fc6000001ff00 */
[----:B------:R1:W-:Y:S01]  /*8460*/  STL [R1+0x278], R105 ;  /* 0x0002786901007387 */ /* 0x0003e20000100800 */
[----:B0-----:R-:W-:Y:S02]  /*8470*/  IADD3 R107, P4, R98, R3, RZ ;  /* 0x00000003626b7210 */ /* 0x001fe40007f9e0ff */
[----:B--2---:R-:W-:-:S03]  /*8480*/  LEA.HI.X.SX32 R106, R104, R2, 0x1, P3 ;  /* 0x00000002686a7211 */ /* 0x004fc600018f0eff */
[----:B------:R-:W-:Y:S01]  /*8490*/  STL [R1+0x2b4], R107 ;  /* 0x0002b46b01007387 */ /* 0x000fe20000100800 */
[----:B------:R-:W-:Y:S02]  /*84a0*/  LEA.HI.X.SX32 R104, R103, R2, 0x1, P2 ;  /* 0x0000000267687211 */ /* 0x000fe400010f0eff */
[-C--:B-1----:R-:W-:Y:S01]  /*84b0*/  IADD3 R105, P3, R97, R3.reuse, RZ ;  /* 0x0000000361697210 */ /* 0x082fe20007f7e0ff */
        /* <DEDUP_REMOVED lines=378> */
[----:B------:R-:W-:Y:S01]  /*9c60*/  STL [R1+0x520], R22 ;  /* 0x0005201601007387 */ /* 0x000fe20000100800 */
[----:B------:R-:W-:-:S03]  /*9c70*/  IADD3 R16, P2, R6, R3, RZ ;  /* 0x0000000306107210 */ /* 0x000fc60007f5e0ff */
[----:B------:R-:W-:Y:S04]  /*9c80*/  STL [R1+0x55c], R20 ;  /* 0x00055c1401007387 */ /* 0x000fe80000100800 */
[----:B------:R0:W-:Y:S04]  /*9c90*/  STL [R1+0x528], R18 ;  /* 0x0005281201007387 */ /* 0x0001e80000100800 */
[----:B------:R1:W-:Y:S04]  /*9ca0*/  STL [R1+0x564], R16 ;  /* 0x0005641001007387 */ /* 0x0003e80000100800 */
[----:B------:R2:W-:Y:S01]  /*9cb0*/  STL [R1+0x530], R14 ;  /* 0x0005300e01007387 */ /* 0x0005e20000100800 */
[----:B0-----:R-:W-:-:S02]  /*9cc0*/  IADD3 R18, P1, R8, R3, RZ ;  /* 0x0000000308127210 */ /* 0x001fc40007f3e0ff */
[----:B-1----:R-:W-:-:S03]  /*9cd0*/  LEA.HI.X.SX32 R16, R11, R2, 0x1, P0 ;  /* 0x000000020b107211 */ /* 0x002fc600000f0eff */
[----:B------:R-:W-:Y:S01]  /*9ce0*/  STL [R1+0x56c], R18 ;  /* 0x00056c1201007387 */ /* 0x000fe20000100800 */
[----:B------:R-:W-:Y:S02]  /*9cf0*/  LEA.HI.X.SX32 R11, R9, R2, 0x1, P6 ;  /* 0x00000002090b7211 */ /* 0x000fe400030f0eff */
[-C--:B--2---:R-:W-:Y:S01]  /*9d00*/  IADD3 R14, P0, R10, R3.reuse, RZ ;  /* 0x000000030a0e7210 */ /* 0x084fe20007f1e0ff */
        /* <DEDUP_REMOVED lines=9> */
[-C--:B------:R-:W-:Y:S02]  /*9da0*/  LEA.HI.X.SX32 R5, R4, R2.reuse, 0x1, P3 ;  /* 0x0000000204057211 */ /* 0x080fe400018f0eff */
[-C--:B--2---:R-:W-:Y:S01]  /*9db0*/  IADD3 R7, P4, R17, R3.reuse, RZ ;  /* 0x0000000311077210 */ /* 0x084fe20007f9e0ff */
[----:B------:R-:W-:Y:S01]  /*9dc0*/  STL [R1+0x550], R9 ;  /* 0x0005500901007387 */ /* 0x000fe20000100800 */
[----:B------:R-:W-:Y:S02]  /*9dd0*/  IADD3 R4, P3, R19, R3, RZ ;  /* 0x0000000313047210 */ /* 0x000fe40007f7e0ff */
[----:B------:R-:W-:Y:S01]  /*9de0*/  LEA.HI.X.SX32 R3, R6, R2, 0x1, P2 ;  /* 0x0000000206037211 */ /* 0x000fe200010f0eff */
[----:B------:R-:W-:Y:S01]  /*9df0*/  STL [R1+0x788], R7 ;  /* 0x0007880701007387 */ /* 0x000fe20000100800 */
[----:B------:R-:W-:Y:S01]  /*9e00*/  IADD3 R14, P2, R13, UR6, RZ ;  /* 0x000000060d0e7c10 */ /* 0x000fe2000ff5e0ff */
[----:B------:R-:W-:-:S02]  /*9e10*/  USHF.R.U32.HI UR6, URZ, 0x4, UR12 ;  /* 0x000000043f067899 */ /* 0x000fc4000801160c */
[----:B------:R0:W-:Y:S01]  /*9e20*/  STL [R1+0x558], R5 ;  /* 0x0005580501007387 */ /* 0x0001e20000100800 */
[----:B------:R-:W-:Y:S01]  /*9e30*/  LEA.HI.X.SX32 R13, R13, UR7, 0x1, P2 ;  /* 0x000000070d0d7c11 */ /* 0x000fe200090f0eff */
[----:B------:R-:W-:Y:S02]  /*9e40*/  USGXT.U32 UR4, UR6, 0xe ;  /* 0x0000000e0604789a */ /* 0x000fe40008000000 */
[----:B------:R1:W-:Y:S01]  /*9e50*/  STL [R1+0x78c], R4 ;  /* 0x00078c0401007387 */ /* 0x0003e20000100800 */
[----:B------:R-:W-:Y:S01]  /*9e60*/  UMOV UR7, 0x80000020 ;  /* 0x8000002000077882 */ /* 0x000fe20000000000 */
[----:B------:R-:W-:Y:S02]  /*9e70*/  UIADD3.64 UR10, UR4, -UR10, URZ ;  /* 0x8000000a040a7297 */ /* 0x000fe4000fffe03f */
[----:B------:R2:W-:Y:S01]  /*9e80*/  STL [R1+0x560], R3 ;  /* 0x0005600301007387 */ /* 0x0005e20000100800 */
[----:B------:R-:W-:Y:S01]  /*9e90*/  UMOV UR6, UR4 ;  /* 0x0000000400067c82 */ /* 0x000fe20008000000 */
[----:B0-----:R-:W-:-:S02]  /*9ea0*/  LEA.HI.X.SX32 R5, R12, R2, 0x1, P6 ;  /* 0x000000020c057211 */ /* 0x001fc400030f0eff */
[-C--:B-1----:R-:W-:Y:S02]  /*9eb0*/  LEA.HI.X.SX32 R4, R8, R2.reuse, 0x1, P1 ;  /* 0x0000000208047211 */ /* 0x082fe400008f0eff */
[----:B--2---:R-:W-:-:S03]  /*9ec0*/  LEA.HI.X.SX32 R3, R10, R2, 0x1, P0 ;  /* 0x000000020a037211 */ /* 0x004fc600000f0eff */
[----:B------:R0:W-:Y:S04]  /*9ed0*/  STL [R1+0x568], R4 ;  /* 0x0005680401007387 */ /* 0x0001e80000100800 */
[----:B------:R1:W-:Y:S04]  /*9ee0*/  STL [R1+0x570], R3 ;  /* 0x0005700301007387 */ /* 0x0003e80000100800 */
[----:B------:R-:W-:Y:S01]  /*9ef0*/  STL [R1+0x578], R5 ;  /* 0x0005780501007387 */ /* 0x000fe20000100800 */
[-C--:B0-----:R-:W-:Y:S02]  /*9f00*/  LEA.HI.X.SX32 R4, R15, R2.reuse, 0x1, P5 ;  /* 0x000000020f047211 */ /* 0x081fe400028f0eff */
[----:B-1----:R-:W-:-:S03]  /*9f10*/  LEA.HI.X.SX32 R3, R17, R2, 0x1, P4 ;  /* 0x0000000211037211 */ /* 0x002fc600020f0eff */
[----:B------:R0:W-:Y:S01]  /*9f20*/  STL [R1+0x580], R4 ;  /* 0x0005800401007387 */ /* 0x0001e20000100800 */
[----:B------:R-:W-:-:S03]  /*9f30*/  LEA.HI.X.SX32 R2, R19, R2, 0x1, P3 ;  /* 0x0000000213027211 */ /* 0x000fc600018f0eff */
[----:B------:R1:W-:Y:S04]  /*9f40*/  STL [R1+0x784], R3 ;  /* 0x0007840301007387 */ /* 0x0003e80000100800 */
[----:B------:R2:W-:Y:S01]  /*9f50*/  STL [R1+0x584], R2 ;  /* 0x0005840201007387 */ /* 0x0005e20000100800 */
[----:B0-----:R-:W-:Y:S01]  /*9f60*/  IMAD.SHL.U32 R4, R153, 0x8, RZ ;  /* 0x0000000899047824 */ /* 0x001fe200078e00ff */
[----:B-1----:R-:W0:Y:S04]  /*9f70*/  LDC R3, c[0x0][0x238] ;  /* 0x00008e00ff037b82 */ /* 0x002e280000000800 */
[----:B------:R0:W-:Y:S01]  /*9f80*/  STL [R1+0x7b4], R4 ;  /* 0x0007b40401007387 */ /* 0x0001e20000100800 */
[----:B--2---:R-:W-:-:S03]  /*9f90*/  LOP3.LUT R2, R4, 0x30, RZ, 0xc0, !PT ;  /* 0x0000003004027812 */ /* 0x004fc600078ec0ff */
[----:B------:R-:W-:Y:S04]  /*9fa0*/  STL [R1], RZ ;  /* 0x000000ff01007387 */ /* 0x000fe80000100800 */
[----:B------:R-:W-:Y:S01]  /*9fb0*/  STL [R1+0x4], RZ ;  /* 0x000004ff01007387 */ /* 0x000fe20000100800 */
[----:B------:R-:W-:-:S03]  /*9fc0*/  IMAD R2, R163, 0x40, R2 ;  /* 0x00000040a3027824 */ /* 0x000fc600078e0202 */
[----:B------:R-:W-:Y:S04]  /*9fd0*/  STL [R1+0x8], RZ ;  /* 0x000008ff01007387 */ /* 0x000fe80000100800 */
[----:B------:R-:W-:Y:S04]  /*9fe0*/  STL [R1+0xc], RZ ;  /* 0x00000cff01007387 */ /* 0x000fe80000100800 */
[----:B------:R-:W-:Y:S01]  /*9ff0*/  STL [R1+0x10], RZ ;  /* 0x000010ff01007387 */ /* 0x000fe20000100800 */
[----:B0-----:R-:W-:-:S03]  /*a000*/  IMAD R4, R3, 0x3f, RZ ;  /* 0x0000003f03047824 */ /* 0x001fc600078e02ff */
[----:B------:R-:W-:Y:S01]  /*a010*/  STL [R1+0x14], RZ ;  /* 0x000014ff01007387 */ /* 0x000fe20000100800 */
[C---:B------:R-:W-:Y:S02]  /*a020*/  IMAD R5, R3.reuse, 0x3e, RZ ;  /* 0x0000003e03057824 */ /* 0x040fe400078e02ff */
[C---:B------:R-:W-:Y:S01]  /*a030*/  IMAD R6, R3.reuse, 0x3d, RZ ;  /* 0x0000003d03067824 */ /* 0x040fe200078e02ff */
[----:B------:R-:W-:Y:S01]  /*a040*/  STL [R1+0x18], RZ ;  /* 0x000018ff01007387 */ /* 0x000fe20000100800 */
[----:B------:R-:W-:Y:S01]  /*a050*/  IMAD R7, R3, 0x3c, RZ ;  /* 0x0000003c03077824 */ /* 0x000fe200078e02ff */
[-C--:B------:R-:W-:Y:S01]  /*a060*/  IADD3 R162, P1, R5, R14.reuse, RZ ;  /* 0x0000000e05a27210 */ /* 0x080fe20007f3e0ff */
[C---:B------:R-:W-:Y:S01]  /*a070*/  IMAD R8, R3.reuse, 0x3b, RZ ;  /* 0x0000003b03087824 */ /* 0x040fe200078e02ff */
[----:B------:R-:W-:Y:S01]  /*a080*/  STL [R1+0x1c], RZ ;  /* 0x00001cff01007387 */ /* 0x000fe20000100800 */
[----:B------:R-:W-:Y:S01]  /*a090*/  IMAD R9, R3, 0x3a, RZ ;  /* 0x0000003a03097824 */ /* 0x000fe200078e02ff */
[----:B------:R-:W-:Y:S01]  /*a0a0*/  LEA.HI.X.SX32 R5, R5, R13, 0x1, P1 ;  /* 0x0000000d05057211 */ /* 0x000fe200008f0eff */
[C---:B------:R-:W-:Y:S01]  /*a0b0*/  IMAD R10, R3.reuse, 0x39, RZ ;  /* 0x00000039030a7824 */ /* 0x040fe200078e02ff */
[----:B------:R-:W-:Y:S01]  /*a0c0*/  STL [R1+0x20], RZ ;  /* 0x000020ff01007387 */ /* 0x000fe20000100800 */
[----:B------:R-:W-:Y:S01]  /*a0d0*/  IADD3 R163, P4, R8, R14, RZ ;  /* 0x0000000e08a37210 */ /* 0x000fe20007f9e0ff */
[----:B------:R-:W-:-:S02]  /*a0e0*/  IMAD R11, R3, 0x38, RZ ;  /* 0x00000038030b7824 */ /* 0x000fc400078e02ff */
[----:B------:R-:W-:Y:S01]  /*a0f0*/  STL [R1+0x24], RZ ;  /* 0x000024ff01007387 */ /* 0x000fe20000100800 */
[C---:B------:R-:W-:Y:S02]  /*a100*/  IMAD R12, R3.reuse, 0x37, RZ ;  /* 0x00000037030c7824 */ /* 0x040fe400078e02ff */
[C---:B------:R-:W-:Y:S01]  /*a110*/  IMAD R15, R3.reuse, 0x36, RZ ;  /* 0x00000036030f7824 */ /* 0x040fe200078e02ff */
[----:B------:R-:W-:Y:S01]  /*a120*/  STL [R1+0x28], RZ ;  /* 0x000028ff01007387 */ /* 0x000fe20000100800 */
[C---:B------:R-:W-:Y:S02]  /*a130*/  IMAD R16, R3.reuse, 0x35, RZ ;  /* 0x0000003503107824 */ /* 0x040fe400078e02ff */
[C---:B------:R-:W-:Y:S01]  /*a140*/  IMAD R17, R3.reuse, 0x34, RZ ;  /* 0x0000003403117824 */ /* 0x040fe200078e02ff */
[----:B------:R-:W-:Y:S01]  /*a150*/  STL [R1+0x2c], RZ ;  /* 0x00002cff01007387 */ /* 0x000fe20000100800 */
[C---:B------:R-:W-:Y:S02]  /*a160*/  IMAD R18, R3.reuse, 0x33, RZ ;  /* 0x0000003303127824 */ /* 0x040fe400078e02ff */
[C---:B------:R-:W-:Y:S01]  /*a170*/  IMAD R19, R3.reuse, 0x32, RZ ;  /* 0x0000003203137824 */ /* 0x040fe200078e02ff */
[----:B------:R-:W-:Y:S01]  /*a180*/  STL [R1+0x30], RZ ;  /* 0x000030ff01007387 */ /* 0x000fe20000100800 */
[----:B------:R-:W-:-:S02]  /*a190*/  IMAD R20, R3, 0x31, RZ ;  /* 0x0000003103147824 */ /* 0x000fc400078e02ff */
        /* <DEDUP_REMOVED lines=24> */
[C---:B------:R-:W-:Y:S01]  /*a320*/  IMAD.SHL.U32 R131, R3.reuse, 0x20, RZ ;  /* 0x0000002003837824 */ /* 0x040fe200078e00ff */
        /* <DEDUP_REMOVED lines=23> */
[C---:B------:R-:W-:Y:S01]  /*a4a0*/  IMAD.SHL.U32 R147, R3.reuse, 0x10, RZ ;  /* 0x0000001003937824 */ /* 0x040fe200078e00ff */
        /* <DEDUP_REMOVED lines=20> */
[C---:B------:R-:W-:Y:S01]  /*a5f0*/  IMAD.SHL.U32 R161, R3.reuse, 0x2, RZ ;  /* 0x0000000203a17824 */ /* 0x040fe200078e00ff */
[----:B------:R-:W-:Y:S01]  /*a600*/  STL [R1+0x90], RZ ;  /* 0x000090ff01007387 */ /* 0x000fe20000100800 */
[----:B------:R-:W-:-:S03]  /*a610*/  IMAD.SHL.U32 R223, R3, 0x40, RZ ;  /* 0x0000004003df7824 */ /* 0x000fc600078e00ff */
[----:B------:R-:W-:Y:S04]  /*a620*/  STL [R1+0x94], RZ ;  /* 0x000094ff01007387 */ /* 0x000fe80000100800 */
        /* <DEDUP_REMOVED lines=90> */
[----:B------:R0:W-:Y:S04]  /*abd0*/  STL [R1+0x7a0], R21 ;  /* 0x0007a01501007387 */ /* 0x0001e80000100800 */
[----:B------:R-:W-:Y:S01]  /*abe0*/  STL [R1+0x79c], R2 ;  /* 0x00079c0201007387 */ /* 0x000fe20000100800 */
[----:B0-----:R-:W-:-:S04]  /*abf0*/  IADD3 R21, P0, R4, R14, RZ ;  /* 0x0000000e04157210 */ /* 0x001fc80007f1e0ff */
[----:B------:R-:W-:Y:S01]  /*ac00*/  LEA.HI.X.SX32 R4, R4, R13, 0x1, P0 ;  /* 0x0000000d04047211 */ /* 0x000fe200000f0eff */
[----:B------:R0:W-:Y:S04]  /*ac10*/  STL [R1+0x58c], R21 ;  /* 0x00058c1501007387 */ /* 0x0001e80000100800 */
[----:B------:R1:W-:Y:S01]  /*ac20*/  STL [R1+0x594], R162 ;  /* 0x000594a201007387 */ /* 0x0003e20000100800 */
[-C--:B0-----:R-:W-:Y:S02]  /*ac30*/  IADD3 R21, P2, R6, R14.reuse, RZ ;  /* 0x0000000e06157210 */ /* 0x081fe40007f5e0ff */
[----:B-1----:R-:W-:-:S03]  /*ac40*/  IADD3 R162, P3, R7, R14, RZ ;  /* 0x0000000e07a27210 */ /* 0x002fc60007f7e0ff */
[----:B------:R0:W-:Y:S01]  /*ac50*/  STL [R1+0x59c], R21 ;  /* 0x00059c1501007387 */ /* 0x0001e20000100800 */
[----:B------:R-:W-:-:S03]  /*ac60*/  LEA.HI.X.SX32 R6, R6, R13, 0x1, P2 ;  /* 0x0000000d06067211 */ /* 0x000fc600010f0eff */
[----:B------:R1:W-:Y:S04]  /*ac70*/  STL [R1+0x5a4], R162 ;  /* 0x0005a4a201007387 */ /* 0x0003e80000100800 */
[----:B------:R-:W-:Y:S01]  /*ac80*/  STL [R1+0x5ac], R163 ;  /* 0x0005aca301007387 */ /* 0x000fe20000100800 */
[-C--:B0-----:R-:W-:Y:S02]  /*ac90*/  IADD3 R21, P5, R9, R14.reuse, RZ ;  /* 0x0000000e09157210 */ /* 0x081fe40007fbe0ff */
[----:B-1----:R-:W-:-:S03]  /*aca0*/  IADD3 R162, P6, R10, R14, RZ ;  /* 0x0000000e0aa27210 */ /* 0x002fc60007fde0ff */
[----:B------:R0:W-:Y:S04]  /*acb0*/  STL [R1+0x5b4], R21 ;  /* 0x0005b41501007387 */ /* 0x0001e80000100800 */
[----:B------:R-:W-:Y:S04]  /*acc0*/  STL [R1+0x5bc], R162 ;  /* 0x0005bca201007387 */ /* 0x000fe80000100800 */
[----:B------:R1:W-:Y:S01]  /*acd0*/  STL [R1+0x588], R4 ;  /* 0x0005880401007387 */ /* 0x0003e20000100800 */
[----:B0-----:R-:W-:-:S05]  /*ace0*/  IADD3 R21, P0, R11, R14, RZ ;  /* 0x0000000e0b157210 */ /* 0x001fca0007f1e0ff */
[----:B------:R-:W-:Y:S01]  /*acf0*/  STL [R1+0x5c4], R21 ;  /* 0x0005c41501007387 */ /* 0x000fe20000100800 */
[----:B-1----:R-:W-:-:S03]  /*ad00*/  IADD3 R4, P1, R12, R14, RZ ;  /* 0x0000000e0c047210 */ /* 0x002fc60007f3e0ff */
[----:B------:R0:W-:Y:S04]  /*ad10*/  STL [R1+0x590], R5 ;  /* 0x0005900501007387 */ /* 0x0001e80000100800 */
[----:B------:R1:W-:Y:S04]  /*ad20*/  STL [R1+0x5cc], R4 ;  /* 0x0005cc0401007387 */ /* 0x0003e80000100800 */
[----:B------:R2:W-:Y:S01]  /*ad30*/  STL [R1+0x598], R6 ;  /* 0x0005980601007387 */ /* 0x0005e20000100800 */
[----:B0-----:R-:W-:Y:S02]  /*ad40*/  IADD3 R5, P2, R15, R14, RZ ;  /* 0x0000000e0f057210 */ /* 0x001fe40007f5e0ff */
[----:B-1----:R-:W-:-:S03]  /*ad50*/  LEA.HI.X.SX32 R4, R7, R13, 0x1, P3 ;  /* 0x0000000d07047211 */ /* 0x002fc600018f0eff */
[----:B------:R0:W-:Y:S01]  /*ad60*/  STL [R1+0x5d4], R5 ;  /* 0x0005d40501007387 */ /* 0x0001e20000100800 */
[----:B--2---:R-:W-:-:S03]  /*ad70*/  IADD3 R6, P3, R16, R14, RZ ;  /* 0x0000000e10067210 */ /* 0x004fc60007f7e0ff */
[----:B------:R1:W-:Y:S04]  /*ad80*/  STL [R1+0x5a0], R4 ;  /* 0x0005a00401007387 */ /* 0x0003e80000100800 */
[----:B------:R2:W-:Y:S01]  /*ad90*/  STL [R1+0x5dc], R6 ;  /* 0x0005dc0601007387 */ /* 0x0005e20000100800 */
[----:B0-----:R-:W-:Y:S02]  /*ada0*/  LEA.HI.X.SX32 R5, R8, R13, 0x1, P4 ;  /* 0x0000000d08057211 */ /* 0x001fe400020f0eff */
[----:B-1----:R-:W-:-:S03]  /*adb0*/  IADD3 R4, P4, R17, R14, RZ ;  /* 0x0000000e11047210 */ /* 0x002fc60007f9e0ff */
[----:B------:R0:W-:Y:S01]  /*adc0*/  STL [R1+0x5a8], R5 ;  /* 0x0005a80501007387 */ /* 0x0001e20000100800 */
[----:B--2---:R-:W-:-:S03]  /*add0*/  LEA.HI.X.SX32 R6, R9, R13, 0x1, P5 ;  /* 0x0000000d09067211 */ /* 0x004fc600028f0eff */
        /* <DEDUP_REMOVED lines=48> */
[----:B------:R1:W-:Y:S01]  /*b0e0*/  STL [R1+0x644], R4 ;  /* 0x0006440401007387 */ /* 0x0003e20000100800 */
[----:B------:R-:W-:-:S03]  /*b0f0*/  CS2R R116, SRZ ;  /* 0x0000000000747805 */ /* 0x000fc6000001ff00 */
[----:B------:R2:W-:Y:S01]  /*b100*/  STL [R1+0x610], R6 ;  /* 0x0006100601007387 */ /* 0x0005e20000100800 */
[----:B0-----:R-:W-:Y:S02]  /*b110*/  IADD3 R5, P3, R124, R14, RZ ;  /* 0x0000000e7c057210 */ /* 0x001fe40007f7e0ff */
[----:B-1----:R-:W-:-:S03]  /*b120*/  LEA.HI.X.SX32 R4, R118, R13, 0x1, P4 ;  /* 0x0000000d76047211 */ /* 0x002fc600020f0eff */
[----:B------:R0:W-:Y:S01]  /*b130*/  STL [R1+0x64c], R5 ;  /* 0x00064c0501007387 */ /* 0x0001e20000100800 */
[----:B--2---:R-:W-:-:S03]  /*b140*/  IADD3 R6, P4, R125, R14, RZ ;  /* 0x0000000e7d067210 */ /* 0x004fc60007f9e0ff */
[----:B------:R1:W-:Y:S04]  /*b150*/  STL [R1+0x618], R4 ;  /* 0x0006180401007387 */ /* 0x0003e80000100800 */
[----:B------:R2:W-:Y:S01]  /*b160*/  STL [R1+0x654], R6 ;  /* 0x0006540601007387 */ /* 0x0005e20000100800 */
[-C--:B0-----:R-:W-:Y:S02]  /*b170*/  LEA.HI.X.SX32 R5, R119, R13.reuse, 0x1, P5 ;  /* 0x0000000d77057211 */ /* 0x081fe400028f0eff */
[----:B------:R-:W-:Y:S02]  /*b180*/  CS2R R118, SRZ ;  /* 0x0000000000767805 */ /* 0x000fe4000001ff00 */
[----:B-1----:R-:W-:Y:S01]  /*b190*/  IADD3 R4, P5, R126, R14, RZ ;  /* 0x0000000e7e047210 */ /* 0x002fe20007fbe0ff */
[----:B------:R0:W-:Y:S01]  /*b1a0*/  STL [R1+0x620], R5 ;  /* 0x0006200501007387 */ /* 0x0001e20000100800 */
[----:B--2---:R-:W-:-:S03]  /*b1b0*/  LEA.HI.X.SX32 R6, R120, R13, 0x1, P6 ;  /* 0x0000000d78067211 */ /* 0x004fc600030f0eff */
[----:B------:R1:W-:Y:S04]  /*b1c0*/  STL [R1+0x65c], R4 ;  /* 0x00065c0401007387 */ /* 0x0003e80000100800 */
[----:B------:R2:W-:Y:S01]  /*b1d0*/  STL [R1+0x628], R6 ;  /* 0x0006280601007387 */ /* 0x0005e20000100800 */
[----:B0-----:R-:W-:Y:S02]  /*b1e0*/  IADD3 R5, P6, R127, R14, RZ ;  /* 0x0000000e7f057210 */ /* 0x001fe40007fde0ff */
[----:B-1----:R-:W-:-:S03]  /*b1f0*/  LEA.HI.X.SX32 R4, R121, R13, 0x1, P0 ;  /* 0x0000000d79047211 */ /* 0x002fc600000f0eff */
[----:B------:R0:W-:Y:S01]  /*b200*/  STL [R1+0x664], R5 ;  /* 0x0006640501007387 */ /* 0x0001e20000100800 */
[----:B------:R-:W-:Y:S02]  /*b210*/  CS2R R120, SRZ ;  /* 0x0000000000787805 */ /* 0x000fe4000001ff00 */
[-C--:B--2---:R-:W-:Y:S01]  /*b220*/  IADD3 R6, P0, R128, R14.reuse, RZ ;  /* 0x0000000e80067210 */ /* 0x084fe20007f1e0ff */
        /* <DEDUP_REMOVED lines=154> */
[-C--:B------:R-:W-:Y:S02]  /*bbd0*/  LEA.HI.X.SX32 R3, R3, R13.reuse, 0x1, P6 ;  /* 0x0000000d03037211 */ /* 0x080fe400030f0eff */
[----:B------:R-:W-:Y:S01]  /*bbe0*/  SHF.R.S32.HI R156, RZ, 0x1f, R223 ;  /* 0x0000001fff9c7819 */ /* 0x000fe200000114df */
[----:B------:R2:W-:Y:S01]  /*bbf0*/  STL [R1+0x748], R6 ;  /* 0x0007480601007387 */ /* 0x0005e20000100800 */
[-C--:B0-----:R-:W-:Y:S02]  /*bc00*/  LEA.HI.X.SX32 R5, R157, R13.reuse, 0x1, P1 ;  /* 0x0000000d9d057211 */ /* 0x081fe400008f0eff */
[----:B-1----:R-:W-:-:S03]  /*bc10*/  LEA.HI.X.SX32 R4, R158, R13, 0x1, P2 ;  /* 0x0000000d9e047211 */ /* 0x002fc600010f0eff */
[----:B------:R0:W-:Y:S01]  /*bc20*/  STL [R1+0x750], R5 ;  /* 0x0007500501007387 */ /* 0x0001e20000100800 */
[----:B--2---:R-:W-:-:S03]  /*bc30*/  LEA.HI.X.SX32 R6, R159, R13, 0x1, P3 ;  /* 0x0000000d9f067211 */ /* 0x004fc600018f0eff */
[----:B------:R1:W-:Y:S04]  /*bc40*/  STL [R1+0x758], R4 ;  /* 0x0007580401007387 */ /* 0x0003e80000100800 */
[----:B------:R-:W-:Y:S01]  /*bc50*/  STL [R1+0x760], R6 ;  /* 0x0007600601007387 */ /* 0x000fe20000100800 */
[-C--:B0-----:R-:W-:Y:S02]  /*bc60*/  LEA.HI.X.SX32 R5, R160, R13.reuse, 0x1, P4 ;  /* 0x0000000da0057211 */ /* 0x081fe400020f0eff */
[----:B-1----:R-:W-:-:S03]  /*bc70*/  LEA.HI.X.SX32 R4, R161, R13, 0x1, P5 ;  /* 0x0000000da1047211 */ /* 0x002fc600028f0eff */
[----:B------:R-:W-:Y:S04]  /*bc80*/  STL [R1+0x768], R5 ;  /* 0x0007680501007387 */ /* 0x000fe80000100800 */
[----:B------:R0:W-:Y:S04]  /*bc90*/  STL [R1+0x770], R4 ;  /* 0x0007700401007387 */ /* 0x0001e80000100800 */
[----:B------:R1:W-:Y:S01]  /*bca0*/  STL [R1+0x778], R3 ;  /* 0x0007780301007387 */ /* 0x0003e20000100800 */
[C---:B0-----:R-:W-:Y:S02]  /*bcb0*/  LOP3.LUT R4, R2.reuse, 0x10, RZ, 0x3c, !PT ;  /* 0x0000001002047812 */ /* 0x041fe400078e3cff */
[----:B-1----:R-:W-:-:S03]  /*bcc0*/  LOP3.LUT R3, R2, 0x20, RZ, 0x3c, !PT ;  /* 0x0000002002037812 */ /* 0x002fc600078e3cff */
[----:B------:R0:W-:Y:S01]  /*bcd0*/  STL [R1+0x7ac], R4 ;  /* 0x0007ac0401007387 */ /* 0x0001e20000100800 */
[----:B------:R-:W-:-:S03]  /*bce0*/  LOP3.LUT R2, R2, 0x30, RZ, 0x3c, !PT ;  /* 0x0000003002027812 */ /* 0x000fc600078e3cff */
[----:B------:R0:W-:Y:S04]  /*bcf0*/  STL [R1+0x7a8], R3 ;  /* 0x0007a80301007387 */ /* 0x0001e80000100800 */
[----:B------:R0:W-:Y:S02]  /*bd00*/  STL [R1+0x7a4], R2 ;  /* 0x0007a40201007387 */ /* 0x0001e40000100800 */
.L_x_2:
[----:B------:R-:W2:Y:S01]  /*bd10*/  LDL R227, [R1+0x768] ;  /* 0x0007680001e37983 */ /* 0x000ea20000100800 */
[----:B0-----:R-:W0:Y:S03]  /*bd20*/  LDC R2, c[0x0][0x230] ;  /* 0x00008c00ff027b82 */ /* 0x001e260000000800 */
[----:B------:R-:W3:Y:S04]  /*bd30*/  LDL R223, [R1+0x76c] ;  /* 0x00076c0001df7983 */ /* 0x000ee80000100800 */
[----:B------:R-:W4:Y:S04]  /*bd40*/  LDL R195, [R1+0x760] ;  /* 0x0007600001c37983 */ /* 0x000f280000100800 */
[----:B------:R-:W4:Y:S04]  /*bd50*/  LDL R156, [R1+0x764] ;  /* 0x00076400019c7983 */ /* 0x000f280000100800 */
[----:B------:R1:W-:Y:S04]  /*bd60*/  STL [R1+0xad8], R246 ;  /* 0x000ad8f601007387 */ /* 0x0003e80000100800 */
[----:B-1----:R-:W2:Y:S04]  /*bd70*/  LDL R246, [R1+0x774] ;  /* 0x0007740001f67983 */ /* 0x002ea80000100800 */
[----:B------:R1:W-:Y:S04]  /*bd80*/  STL [R1+0xad4], R245 ;  /* 0x000ad4f501007387 */ /* 0x0003e80000100800 */
[----:B-1----:R-:W3:Y:S04]  /*bd90*/  LDL R245, [R1+0x770] ;  /* 0x0007700001f57983 */ /* 0x002ee80000100800 */
[----:B------:R1:W-:Y:S04]  /*bda0*/  STL [R1+0xad0], R238 ;  /* 0x000ad0ee01007387 */ /* 0x0003e80000100800 */
[----:B-1----:R-:W4:Y:S04]  /*bdb0*/  LDL R238, [R1+0x778] ;  /* 0x0007780001ee7983 */ /* 0x002f280000100800 */
[----:B------:R-:W-:Y:S04]  /*bdc0*/  STL [R1+0xacc], R237 ;  /* 0x000acced01007387 */ /* 0x000fe80000100800 */
[----:B------:R-:W2:Y:S04]  /*bdd0*/  LDL.LU R226, [R1+0x77c] ;  /* 0x00077c0001e27983 */ /* 0x000ea80000300800 */
[----:B------:R1:W-:Y:S04]  /*bde0*/  STL [R1+0x8a0], R125 ;  /* 0x0008a07d01007387 */ /* 0x0003e80000100800 */
[----:B-1----:R-:W3:Y:S04]  /*bdf0*/  LDL.LU R125, [R1+0x71c] ;  /* 0x00071c00017d7983 */ /* 0x002ee80000300800 */
        /* <DEDUP_REMOVED lines=10> */
[----:B------:R1:W-:Y:S01]  /*bea0*/  STL [R1+0x888], R131 ;  /* 0x0008888301007387 */ /* 0x0003e20000100800 */
[----:B0-----:R-:W-:-:S03]  /*beb0*/  IMAD R2, R224, -0x40, R2 ;  /* 0xffffffc0e0027824 */ /* 0x001fc600078e0202 */
[----:B-1----:R-:W3:Y:S04]  /*bec0*/  LDL.LU R131, [R1+0x704] ;  /* 0x0007040001837983 */ /* 0x002ee80000300800 */
[----:B------:R0:W-:Y:S04]  /*bed0*/  STL [R1+0x884], R132 ;  /* 0x0008848401007387 */ /* 0x0001e80000100800 */
[----:B0-----:R-:W3:Y:S04]  /*bee0*/  LDL.LU R132, [R1+0x728] ;  /* 0x0007280001847983 */ /* 0x001ee80000300800 */
[----:B------:R0:W-:Y:S04]  /*bef0*/  STL [R1+0x880], R133 ;  /* 0x0008808501007387 */ /* 0x0001e80000100800 */
[----:B0-----:R-:W3:Y:S04]  /*bf00*/  LDL.LU R133, [R1+0x6fc] ;  /* 0x0006fc0001857983 */ /* 0x001ee80000300800 */
[----:B------:R0:W-:Y:S01]  /*bf10*/  STL [R1+0x87c], R134 ;  /* 0x00087c8601007387 */ /* 0x0001e20000100800 */
[----:B------:R-:W-:-:S03]  /*bf20*/  ISETP.GT.AND P2, PT, R2, RZ, PT ;  /* 0x000000ff0200720c */ /* 0x000fc60003f44270 */
[----:B0-----:R-:W3:Y:S04]  /*bf30*/  LDL.LU R134, [R1+0x720] ;  /* 0x0007200001867983 */ /* 0x001ee80000300800 */
[----:B------:R0:W-:Y:S04]  /*bf40*/  STL [R1+0x878], R135 ;  /* 0x0008788701007387 */ /* 0x0001e80000100800 */
[----:B0-----:R-:W3:Y:S04]  /*bf50*/  LDL.LU R135, [R1+0x6f4] ;  /* 0x0006f40001877983 */ /* 0x001ee80000300800 */
[----:B------:R0:W-:Y:S04]  /*bf60*/  STL [R1+0x874], R136 ;  /* 0x0008748801007387 */ /* 0x0001e80000100800 */
[----:B0-----:R-:W3:Y:S04]  /*bf70*/  LDL.LU R136, [R1+0x718] ;  /* 0x0007180001887983 */ /* 0x001ee80000300800 */
[----:B------:R0:W-:Y:S01]  /*bf80*/  STL [R1+0x870], R137 ;  /* 0x0008708901007387 */ /* 0x0001e20000100800 */
[----:B------:R-:W-:-:S03]  /*bf90*/  ISETP.GT.AND P3, PT, R2, 0x1, PT ;  /* 0x000000010200780c */ /* 0x000fc60003f64270 */
        /* <DEDUP_REMOVED lines=8> */
[----:B------:R0:W-:Y:S01]  /*c020*/  STL [R1+0x860], R141 ;  /* 0x0008608d01007387 */ /* 0x0001e20000100800 */
[----:B------:R-:W-:Y:S01]  /*c030*/  PRMT R12, RZ, 0x7610, R12 ;  /* 0x00007610ff0c7816 */ /* 0x000fe2000000000c */
[----:B------:R-:W-:Y:S02]  /*c040*/  @P2 IMAD.MOV.U32 R4, RZ, RZ, R14 ;  /* 0x000000ffff042224 */ /* 0x000fe400078e000e */
[----:B0-----:R-:W3:Y:S04]  /*c050*/  LDL.LU R141, [R1+0x6dc] ;  /* 0x0006dc00018d7983 */ /* 0x001ee80000300800 */
[----:B------:R0:W-:Y:S01]  /*c060*/  STL [R1+0x85c], R142 ;  /* 0x00085c8e01007387 */ /* 0x0001e20000100800 */
[----:B------:R-:W-:Y:S01]  /*c070*/  @P2 IMAD.MOV.U32 R5, RZ, RZ, R13 ;  /* 0x000000ffff052224 */ /* 0x000fe200078e000d */
[----:B------:R-:W-:-:S02]  /*c080*/  PRMT R11, RZ, 0x7610, R11 ;  /* 0x00007610ff0b7816 */ /* 0x000fc4000000000b */
[----:B------:R-:W-:Y:S02]  /*c090*/  ISETP.GT.AND P1, PT, R2, 0x3, PT ;  /* 0x000000030200780c */ /* 0x000fe40003f24270 */
[----:B------:R4:W3:Y:S04]  /*c0a0*/  @P2 LDG.E.U8 R12, desc[UR16][R4.64] ;  /* 0x00000010040c2981 */ /* 0x0008e8000c1e1100 */
[----:B0-----:R-:W3:Y:S04]  /*c0b0*/  LDL.LU R142, [R1+0x700] ;  /* 0x00070000018e7983 */ /* 0x001ee80000300800 */
[----:B------:R0:W-:Y:S04]  /*c0c0*/  STL [R1+0x858], R143 ;  /* 0x0008588f01007387 */ /* 0x0001e80000100800 */
[----:B0-----:R-:W3:Y:S04]  /*c0d0*/  LDL.LU R143, [R1+0x6d4] ;  /* 0x0006d400018f7983 */ /* 0x001ee80000300800 */
[----:B------:R0:W-:Y:S04]  /*c0e0*/  STL [R1+0x854], R144 ;  /* 0x0008549001007387 */ /* 0x0001e80000100800 */
[----:B0-----:R-:W3:Y:S04]  /*c0f0*/  LDL.LU R144, [R1+0x6f8] ;  /* 0x0006f80001907983 */ /* 0x001ee80000300800 */
[----:B------:R0:W-:Y:S04]  /*c100*/  STL [R1+0x850], R145 ;  /* 0x0008509101007387 */ /* 0x0001e80000100800 */
[----:B0-----:R-:W3:Y:S04]  /*c110*/  LDL.LU R145, [R1+0x6cc] ;  /* 0x0006cc0001917983 */ /* 0x001ee80000300800 */
[----:B------:R0:W-:Y:S01]  /*c120*/  STL [R1+0x84c], R146 ;  /* 0x00084c9201007387 */ /* 0x0001e20000100800 */
[----:B----4-:R-:W-:-:S02]  /*c130*/  @P3 IMAD.MOV.U32 R5, RZ, RZ, R238 ;  /* 0x000000ffff053224 */ /* 0x010fc400078e00ee */
[----:B--2---:R-:W-:Y:S01]  /*c140*/  @P3 IMAD.MOV.U32 R4, RZ, RZ, R226 ;  /* 0x000000ffff043224 */ /* 0x004fe200078e00e2 */
[----:B------:R-:W-:-:S04]  /*c150*/  PRMT R194, RZ, 0x7610, R194 ;  /* 0x00007610ffc27816 */ /* 0x000fc800000000c2 */
[----:B------:R1:W2:Y:S04]  /*c160*/  @P3 LDG.E.U8 R11, desc[UR16][R4.64] ;  /* 0x00000010040b3981 */ /* 0x0002a8000c1e1100 */
[----:B0-----:R-:W4:Y:S04]  /*c170*/  LDL.LU R146, [R1+0x6f0] ;  /* 0x0006f00001927983 */ /* 0x001f280000300800 */
[----:B------:R0:W-:Y:S01]  /*c180*/  STL [R1+0x848], R147 ;  /* 0x0008489301007387 */ /* 0x0001e20000100800 */
[----:B-1----:R-:W-:-:S03]  /*c190*/  @P4 IMAD.MOV.U32 R4, RZ, RZ, R246 ;  /* 0x000000ffff044224 */ /* 0x002fc600078e00f6 */
[----:B0-----:R-:W2:Y:S04]  /*c1a0*/  LDL.LU R147, [R1+0x6c4] ;  /* 0x0006c40001937983 */ /* 0x001ea80000300800 */
[----:B------:R0:W-:Y:S01]  /*c1b0*/  STL [R1+0x844], R148 ;  /* 0x0008449401007387 */ /* 0x0001e20000100800 */
[----:B---3--:R-:W-:Y:S01]  /*c1c0*/  @P4 IMAD.MOV.U32 R5, RZ, RZ, R245 ;  /* 0x000000ffff054224 */ /* 0x008fe200078e00f5 */
[----:B------:R-:W-:-:S04]  /*c1d0*/  ISETP.GT.AND P0, PT, R2, 0x4, PT ;  /* 0x000000040200780c */ /* 0x000fc80003f04270 */
[----:B------:R1:W3:Y:S04]  /*c1e0*/  @P4 LDG.E.U8 R194, desc[UR16][R4.64] ;  /* 0x0000001004c24981 */ /* 0x0002e8000c1e1100 */
[----:B0-----:R-:W2:Y:S04]  /*c1f0*/  LDL.LU R148, [R1+0x6e8] ;  /* 0x0006e80001947983 */ /* 0x001ea80000300800 */
[----:B------:R-:W-:Y:S04]  /*c200*/  STL [R1+0x840], R149 ;  /* 0x0008409501007387 */ /* 0x000fe80000100800 */
[----:B------:R0:W-:Y:S01]  /*c210*/  STL [R1+0x83c], R150 ;  /* 0x00083c9601007387 */ /* 0x0001e20000100800 */
[----:B-1----:R-:W-:-:S03]  /*c220*/  @P1 IMAD.MOV.U32 R5, RZ, RZ, R227 ;  /* 0x000000ffff051224 */ /* 0x002fc600078e00e3 */
[----:B0-----:R-:W3:Y:S04]  /*c230*/  LDL.LU R150, [R1+0x6e0] ;  /* 0x0006e00001967983 */ /* 0x001ee80000300800 */
[----:B------:R-:W-:Y:S04]  /*c240*/  STL [R1+0x838], R151 ;  /* 0x0008389701007387 */ /* 0x000fe80000100800 */
[----:B-----5:R-:W-:Y:S04]  /*c250*/  STL [R1+0x7b8], R0 ;  /* 0x0007b80001007387 */ /* 0x020fe80000100800 */
[----:B------:R0:W-:Y:S04]  /*c260*/  STL [R1+0xaac], R224 ;  /* 0x000aace001007387 */ /* 0x0001e80000100800 */
[----:B------:R-:W-:Y:S04]  /*c270*/  STL [R1+0xab0], R14 ;  /* 0x000ab00e01007387 */ /* 0x000fe80000100800 */
[----:B------:R1:W-:Y:S04]  /*c280*/  STL [R1+0xaa8], R13 ;  /* 0x000aa80d01007387 */ /* 0x0003e80000100800 */
[----:B------:R1:W-:Y:S04]  /*c290*/  STL [R1+0xab4], R226 ;  /* 0x000ab4e201007387 */ /* 0x0003e80000100800 */
[----:B0-----:R-:W4:Y:S04]  /*c2a0*/  LDL.LU R224, [R1+0x754] ;  /* 0x0007540001e07983 */ /* 0x001f280000300800 */
[----:B-1----:R-:W2:Y:S04]  /*c2b0*/  LDL.LU R13, [R1+0x75c] ;  /* 0x00075c00010d7983 */ /* 0x002ea80000300800 */
[----:B------:R-:W3:Y:S01]  /*c2c0*/  LDL R227, [R1+0x758] ;  /* 0x0007580001e37983 */ /* 0x000ee20000100800 */
[----:B------:R-:W-:Y:S01]  /*c2d0*/  PRMT R10, RZ, 0x7610, R10 ;  /* 0x00007610ff0a7816 */ /* 0x000fe2000000000a */
[----:B------:R-:W-:-:S02]  /*c2e0*/  @P1 IMAD.MOV.U32 R4, RZ, RZ, R223 ;  /* 0x000000ffff041224 */ /* 0x000fc400078e00df */
[----:B------:R-:W4:Y:S04]  /*c2f0*/  LDL R226, [R1+0x750] ;  /* 0x0007500001e27983 */ /* 0x000f280000100800 */
[----:B------:R0:W4:Y:S04]  /*c300*/  @P1 LDG.E.U8 R10, desc[UR16][R4.64] ;  /* 0x00000010040a1981 */ /* 0x000128000c1e1100 */
[----:B------:R-:W4:Y:S04]  /*c310*/  LDL R223, [R1+0x748] ;  /* 0x0007480001df7983 */ /* 0x000f280000100800 */
[----:B------:R-:W4:Y:S01]  /*c320*/  LDL R151, [R1+0x73c] ;  /* 0x00073c0001977983 */ /* 0x000f220000100800 */
[----:B0-----:R-:W-:-:S03]  /*c330*/  @P0 IMAD.MOV.U32 R5, RZ, RZ, R195 ;  /* 0x000000ffff050224 */ /* 0x001fc600078e00c3 */
[----:B------:R-:W4:Y:S01]  /*c340*/  LDL R195, [R1+0x74c] ;  /* 0x00074c0001c37983 */ /* 0x000f220000100800 */
[----:B------:R-:W-:-:S03]  /*c350*/  @P0 IMAD.MOV.U32 R4, RZ, RZ, R156 ;  /* 0x000000ffff040224 */ /* 0x000fc600078e009c */
[----:B------:R-:W4:Y:S04]  /*c360*/  LDL R156, [R1+0x744] ;  /* 0x00074400019c7983 */ /* 0x000f280000100800 */
[----:B------:R-:W4:Y:S04]  /*c370*/  LDL R149, [R1+0x734] ;  /* 0x0007340001957983 */ /* 0x000f280000100800 */
[----:B------:R-:W4:Y:S04]  /*c380*/  LDL R14, [R1+0x72c] ;  /* 0x00072c00010e7983 */ /* 0x000f280000100800 */
[----:B------:R-:W4:Y:S01]  /*c390*/  LDL R0, [R1+0x724] ;  /* 0x0007240001007983 */ /* 0x000f220000100800 */
[----:B------:R-:W-:-:S02]  /*c3a0*/  ISETP.GT.AND P2, PT, R2, 0x5, PT ;  /* 0x000000050200780c */ /* 0x000fc40003f44270 */
[----:B------:R-:W-:Y:S02]  /*c3b0*/  PRMT R193, RZ, 0x7610, R193 ;  /* 0x00007610ffc17816 */ /* 0x000fe400000000c1 */
[C---:B------:R-:W-:Y:S02]  /*c3c0*/  ISETP.GT.AND P3, PT, R2.reuse, 0x6, PT ;  /* 0x000000060200780c */ /* 0x040fe40003f64270 */
[C---:B------:R-:W-:Y:S02]  /*c3d0*/  ISETP.GT.AND P4, PT, R2.reuse, 0x7, PT ;  /* 0x000000070200780c */ /* 0x040fe40003f84270 */
[----:B------:R2:W4:Y:S01]  /*c3e0*/  @P0 LDG.E.U8 R193, desc[UR16][R4.64] ;  /* 0x0000001004c10981 */ /* 0x000522000c1e1100 */
[----:B------:R-:W-:Y:S02]  /*c3f0*/  PRMT R9, RZ, 0x7610, R9 ;  /* 0x00007610ff097816 */ /* 0x000fe40000000009 */
[----:B------:R-:W-:Y:S02]  /*c400*/  PRMT R192, RZ, 0x7610, R192 ;  /* 0x00007610ffc07816 */ /* 0x000fe400000000c0 */
[----:B------:R-:W-:-:S02]  /*c410*/  ISETP.GT.AND P1, PT, R2, 0x8, PT ;  /* 0x000000080200780c */ /* 0x000fc40003f24270 */
[----:B------:R-:W-:Y:S02]  /*c420*/  PRMT R191, RZ, 0x7610, R191 ;  /* 0x00007610ffbf7816 */ /* 0x000fe400000000bf */
[----:B------:R-:W-:Y:S02]  /*c430*/  ISETP.GT.AND P0, PT, R2, 0x9, PT ;  /* 0x000000090200780c */ /* 0x000fe40003f04270 */
[----:B------:R-:W-:Y:S02]  /*c440*/  PRMT R190, RZ, 0x7610, R190 ;  /* 0x00007610ffbe7816 */ /* 0x000fe400000000be */
[----:B------:R-:W-:Y:S01]  /*c450*/  PRMT R8, RZ, 0x7610, R8 ;  /* 0x00007610ff087816 */ /* 0x000fe20000000008 */
[----:B--2---:R-:W-:Y:S02]  /*c460*/  @P2 IMAD.MOV.U32 R4, RZ, RZ, R13 ;  /* 0x000000ffff042224 */ /* 0x004fe400078e000d */
[----:B---3--:R-:W-:-:S05]  /*c470*/  @P2 IMAD.MOV.U32 R5, RZ, RZ, R227 ;  /* 0x000000ffff052224 */ /* 0x008fca00078e00e3 */
[----:B------:R4:W2:Y:S02]  /*c480*/  @P2 LDG.E.U8 R9, desc[UR16][R4.64] ;  /* 0x0000001004092981 */ /* 0x0008a4000c1e1100 */
[----:B----4-:R-:W-:Y:S02]  /*c490*/  @P3 IMAD.MOV.U32 R4, RZ, RZ, R224 ;  /* 0x000000ffff043224 */ /* 0x010fe400078e00e0 */
[----:B------:R-:W-:-:S05]  /*c4a0*/  @P3 IMAD.MOV.U32 R5, RZ, RZ, R226 ;  /* 0x000000ffff053224 */ /* 0x000fca00078e00e2 */
[----:B------:R0:W3:Y:S01]  /*c4b0*/  @P3 LDG.E.U8 R192, desc[UR16][R4.64] ;  /* 0x0000001004c03981 */ /* 0x0000e2000c1e1100 */
[----:B------:R-:W-:Y:S01]  /*c4c0*/  ISETP.GT.AND P2, PT, R2, 0xa, PT ;  /* 0x0000000a0200780c */ /* 0x000fe20003f44270 */
[----:B0-----:R-:W-:Y:S02]  /*c4d0*/  @P4 IMAD.MOV.U32 R4, RZ, RZ, R195 ;  /* 0x000000ffff044224 */ /* 0x001fe400078e00c3 */
[----:B------:R-:W-:-:S05]  /*c4e0*/  @P4 IMAD.MOV.U32 R5, RZ, RZ, R223 ;  /* 0x000000ffff054224 */ /* 0x000fca00078e00df */
[----:B------:R0:W4:Y:S02]  /*c4f0*/  @P4 LDG.E.U8 R191, desc[UR16][R4.64] ;  /* 0x0000001004bf4981 */ /* 0x000124000c1e1100 */
[----:B0-----:R-:W-:Y:S02]  /*c500*/  @P1 IMAD.MOV.U32 R4, RZ, RZ, R156 ;  /* 0x000000ffff041224 */ /* 0x001fe400078e009c */
[----:B------:R-:W-:-:S05]  /*c510*/  @P1 IMAD.MOV.U32 R5, RZ, RZ, R126 ;  /* 0x000000ffff051224 */ /* 0x000fca00078e007e */
[----:B------:R0:W3:Y:S04]  /*c520*/  @P1 LDG.E.U8 R190, desc[UR16][R4.64] ;  /* 0x0000001004be1981 */ /* 0x0000e8000c1e1100 */
[----:B------:R1:W-:Y:S01]  /*c530*/  STL [R1+0xab8], R13 ;  /* 0x000ab80d01007387 */ /* 0x0003e20000100800 */
[----:B0-----:R-:W-:Y:S02]  /*c540*/  @P0 IMAD.MOV.U32 R4, RZ, RZ, R151 ;  /* 0x000000ffff040224 */ /* 0x001fe400078e0097 */
[----:B------:R-:W-:Y:S01]  /*c550*/  @P0 IMAD.MOV.U32 R5, RZ, RZ, R128 ;  /* 0x000000ffff050224 */ /* 0x000fe200078e0080 */
[----:B------:R0:W-:Y:S04]  /*c560*/  STL [R1+0xabc], R224 ;  /* 0x000abce001007387 */ /* 0x0001e80000100800 */
[----:B------:R1:W4:Y:S04]  /*c570*/  @P0 LDG.E.U8 R8, desc[UR16][R4.64] ;  /* 0x0000001004080981 */ /* 0x000328000c1e1100 */
[----:B------:R-:W2:Y:S01]  /*c580*/  LDL R151, [R1+0x6d0] ;  /* 0x0006d00001977983 */ /* 0x000ea20000100800 */
[----:B------:R-:W-:-:S02]  /*c590*/  ISETP.GT.AND P3, PT, R2, 0xb, PT ;  /* 0x0000000b0200780c */ /* 0x000fc40003f64270 */
[----:B------:R-:W-:Y:S01]  /*c5a0*/  ISETP.GT.AND P4, PT, R2, 0xc, PT ;  /* 0x0000000c0200780c */ /* 0x000fe20003f84270 */
[----:B------:R-:W3:Y:S01]  /*c5b0*/  LDL R156, [R1+0x6c8] ;  /* 0x0006c800019c7983 */ /* 0x000ee20000100800 */
[----:B-1----:R-:W-:-:S03]  /*c5c0*/  @P2 IMAD.MOV.U32 R4, RZ, RZ, R149 ;  /* 0x000000ffff042224 */ /* 0x002fc600078e0095 */
[----:B------:R-:W4:Y:S01]  /*c5d0*/  LDL R149, [R1+0x6d8] ;  /* 0x0006d80001957983 */ /* 0x000f220000100800 */
[----:B------:R-:W-:Y:S01]  /*c5e0*/  PRMT R189, RZ, 0x7610, R189 ;  /* 0x00007610ffbd7816 */ /* 0x000fe200000000bd */
[----:B------:R-:W-:Y:S01]  /*c5f0*/  @P2 IMAD.MOV.U32 R5, RZ, RZ, R130 ;  /* 0x000000ffff052224 */ /* 0x000fe200078e0082 */
[----:B------:R-:W-:Y:S01]  /*c600*/  PRMT R188, RZ, 0x7610, R188 ;  /* 0x00007610ffbc7816 */ /* 0x000fe200000000bc */
[----:B------:R-:W3:Y:S01]  /*c610*/  LDL R13, [R1+0x6b8] ;  /* 0x0006b800010d7983 */ /* 0x000ee20000100800 */
[----:B------:R-:W-:-:S03]  /*c620*/  ISETP.GT.AND P0, PT, R2, 0xd, PT ;  /* 0x0000000d0200780c */ /* 0x000fc60003f04270 */
[----:B------:R1:W3:Y:S01]  /*c630*/  @P2 LDG.E.U8 R189, desc[UR16][R4.64] ;  /* 0x0000001004bd2981 */ /* 0x0002e2000c1e1100 */
[----:B------:R-:W-:Y:S02]  /*c640*/  PRMT R187, RZ, 0x7610, R187 ;  /* 0x00007610ffbb7816 */ /* 0x000fe400000000bb */
[C---:B------:R-:W-:Y:S01]  /*c650*/  ISETP.GT.AND P1, PT, R2.reuse, 0xe, PT ;  /* 0x0000000e0200780c */ /* 0x040fe20003f24270 */
[----:B-1----:R-:W-:Y:S02]  /*c660*/  @P3 IMAD.MOV.U32 R4, RZ, RZ, R14 ;  /* 0x000000ffff043224 */ /* 0x002fe400078e000e */
[----:B------:R-:W-:Y:S01]  /*c670*/  @P3 IMAD.MOV.U32 R5, RZ, RZ, R132 ;  /* 0x000000ffff053224 */ /* 0x000fe200078e0084 */
[----:B------:R-:W-:Y:S01]  /*c680*/  PRMT R186, RZ, 0x7610, R186 ;  /* 0x00007610ffba7816 */ /* 0x000fe200000000ba */
[----:B------:R-:W3:Y:S04]  /*c690*/  LDL R14, [R1+0x6c0] ;  /* 0x0006c000010e7983 */ /* 0x000ee80000100800 */
[----:B------:R1:W3:Y:S01]  /*c6a0*/  @P3 LDG.E.U8 R188, desc[UR16][R4.64] ;  /* 0x0000001004bc3981 */ /* 0x0002e2000c1e1100 */
[----:B------:R-:W-:Y:S01]  /*c6b0*/  ISETP.GT.AND P2, PT, R2, 0xf, PT ;  /* 0x0000000f0200780c */ /* 0x000fe20003f44270 */
[----:B-1----:R-:W-:-:S02]  /*c6c0*/  @P4 IMAD.MOV.U32 R4, RZ, RZ, R0 ;  /* 0x000000ffff044224 */ /* 0x002fc400078e0000 */
[----:B------:R-:W-:Y:S01]  /*c6d0*/  @P4 IMAD.MOV.U32 R5, RZ, RZ, R134 ;  /* 0x000000ffff054224 */ /* 0x000fe200078e0086 */
[----:B------:R-:W-:Y:S01]  /*c6e0*/  PRMT R7, RZ, 0x7610, R7 ;  /* 0x00007610ff077816 */ /* 0x000fe20000000007 */
[----:B------:R-:W3:Y:S04]  /*c6f0*/  LDL R0, [R1+0x6b0] ;  /* 0x0006b00001007983 */ /* 0x000ee80000100800 */
[----:B------:R1:W3:Y:S02]  /*c700*/  @P4 LDG.E.U8 R187, desc[UR16][R4.64] ;  /* 0x0000001004bb4981 */ /* 0x0002e4000c1e1100 */
[----:B-1----:R-:W-:Y:S02]  /*c710*/  @P0 IMAD.MOV.U32 R4, RZ, RZ, R125 ;  /* 0x000000ffff040224 */ /* 0x002fe400078e007d */
[----:B------:R-:W-:-:S05]  /*c720*/  @P0 IMAD.MOV.U32 R5, RZ, RZ, R136 ;  /* 0x000000ffff050224 */ /* 0x000fca00078e0088 */
[----:B------:R1:W3:Y:S01]  /*c730*/  @P0 LDG.E.U8 R186, desc[UR16][R4.64] ;  /* 0x0000001004ba0981 */ /* 0x0002e2000c1e1100 */
[----:B------:R-:W-:Y:S02]  /*c740*/  ISETP.GT.AND P0, PT, R2, 0x10, PT ;  /* 0x000000100200780c */ /* 0x000fe40003f04270 */
[----:B------:R-:W-:Y:S01]  /*c750*/  PRMT R6, RZ, 0x7610, R6 ;  /* 0x00007610ff067816 */ /* 0x000fe20000000006 */
        /* <DEDUP_REMOVED lines=8> */
[----:B------:R-:W-:Y:S01]  /*c7e0*/  PRMT R184, RZ, 0x7610, R184 ;  /* 0x00007610ffb87816 */ /* 0x000fe200000000b8 */
[----:B-1----:R-:W-:Y:S02]  /*c7f0*/  @P0 IMAD.MOV.U32 R4, RZ, RZ, R131 ;  /* 0x000000ffff040224 */ /* 0x002fe400078e0083 */
[----:B------:R-:W-:-:S05]  /*c800*/  @P0 IMAD.MOV.U32 R5, RZ, RZ, R142 ;  /* 0x000000ffff050224 */ /* 0x000fca00078e008e */
[----:B------:R1:W3:Y:S01]  /*c810*/  @P0 LDG.E.U8 R185, desc[UR16][R4.64] ;  /* 0x0000001004b90981 */ /* 0x0002e2000c1e1100 */
[----:B------:R-:W-:Y:S01]  /*c820*/  ISETP.GT.AND P0, PT, R2, 0x12, PT ;  /* 0x000000120200780c */ /* 0x000fe20003f04270 */
[----:B-1----:R-:W-:Y:S02]  /*c830*/  @P1 IMAD.MOV.U32 R4, RZ, RZ, R133 ;  /* 0x000000ffff041224 */ /* 0x002fe400078e0085 */
[----:B------:R-:W-:-:S05]  /*c840*/  @P1 IMAD.MOV.U32 R5, RZ, RZ, R144 ;  /* 0x000000ffff051224 */ /* 0x000fca00078e0090 */
[----:B------:R1:W3:Y:S01]  /*c850*/  @P1 LDG.E.U8 R184, desc[UR16][R4.64] ;  /* 0x0000001004b81981 */ /* 0x0002e2000c1e1100 */
[----:B------:R-:W-:Y:S02]  /*c860*/  ISETP.GT.AND P1, PT, R2, 0x13, PT ;  /* 0x000000130200780c */ /* 0x000fe40003f24270 */
[----:B------:R-:W-:Y:S02]  /*c870*/  PRMT R183, RZ, 0x7610, R183 ;  /* 0x00007610ffb77816 */ /* 0x000fe400000000b7 */
        /* <DEDUP_REMOVED lines=10> */
[----:B-1----:R-:W-:Y:S02]  /*c920*/  @P0 IMAD.MOV.U32 R4, RZ, RZ, R139 ;  /* 0x000000ffff040224 */ /* 0x002fe400078e008b */
[----:B------:R-:W-:-:S05]  /*c930*/  @P0 IMAD.MOV.U32 R5, RZ, RZ, R150 ;  /* 0x000000ffff050224 */ /* 0x000fca00078e0096 */
[----:B------:R4:W3:Y:S02]  /*c940*/  @P0 LDG.E.U8 R181, desc[UR16][R4.64] ;  /* 0x0000001004b50981 */ /* 0x0008e4000c1e1100 */
[----:B----4-:R-:W-:Y:S02]  /*c950*/  @P1 IMAD.MOV.U32 R5, RZ, RZ, R149 ;  /* 0x000000ffff051224 */ /* 0x010fe400078e0095 */
[----:B------:R-:W4:Y:S01]  /*c960*/  LDL.LU R149, [R1+0x6bc] ;  /* 0x0006bc0001957983 */ /* 0x000f220000300800 */
[----:B------:R-:W-:Y:S01]  /*c970*/  ISETP.GT.AND P0, PT, R2, 0x16, PT ;  /* 0x000000160200780c */ /* 0x000fe20003f04270 */
[----:B------:R-:W-:Y:S01]  /*c980*/  @P1 IMAD.MOV.U32 R4, RZ, RZ, R141 ;  /* 0x000000ffff041224 */ /* 0x000fe200078e008d */
[----:B------:R-:W-:-:S06]  /*c990*/  PRMT R180, RZ, 0x7610, R180 ;  /* 0x00007610ffb47816 */ /* 0x000fcc00000000b4 */
[----:B------:R2:W4:Y:S05]  /*c9a0*/  @P1 LDG.E.U8 R180, desc[UR16][R4.64] ;  /* 0x0000001004b41981 */ /* 0x00052a000c1e1100 */
[----:B--2---:R-:W-:Y:S02]  /*c9b0*/  @P0 IMAD.MOV.U32 R5, RZ, RZ, R151 ;  /* 0x000000ffff050224 */ /* 0x004fe400078e0097 */
[----:B------:R-:W2:Y:S01]  /*c9c0*/  LDL.LU R151, [R1+0x6b4] ;  /* 0x0006b40001977983 */ /* 0x000ea20000300800 */
[----:B------:R-:W-:Y:S01]  /*c9d0*/  ISETP.GT.AND P1, PT, R2, 0x17, PT ;  /* 0x000000170200780c */ /* 0x000fe20003f24270 */
[----:B------:R-:W-:Y:S01]  /*c9e0*/  @P0 IMAD.MOV.U32 R4, RZ, RZ, R143 ;  /* 0x000000ffff040224 */ /* 0x000fe200078e008f */
[----:B------:R-:W-:Y:S01]  /*c9f0*/  PRMT R179, RZ, 0x7610, R179 ;  /* 0x00007610ffb37816 */ /* 0x000fe200000000b3 */
[----:B------:R-:W2:Y:S01]  /*ca00*/  LDL R245, [R1+0x6a0] ;  /* 0x0006a00001f57983 */ /* 0x000ea20000100800 */
[----:B------:R-:W-:-:S02]  /*ca10*/  PRMT R178, RZ, 0x7610, R178 ;  /* 0x00007610ffb27816 */ /* 0x000fc400000000b2 */
[----:B------:R-:W-:Y:S01]  /*ca20*/  PRMT R177, RZ, 0x7610, R177 ;  /* 0x00007610ffb17816 */ /* 0x000fe200000000b1 */
[----:B------:R-:W2:Y:S04]  /*ca30*/  LDL R238, [R1+0x6a4] ;  /* 0x0006a40001ee7983 */ /* 0x000ea80000100800 */
[----:B------:R1:W2:Y:S01]  /*ca40*/  @P0 LDG.E.U8 R179, desc[UR16][R4.64] ;  /* 0x0000001004b30981 */ /* 0x0002a2000c1e1100 */
[----:B------:R-:W-:-:S03]  /*ca50*/  ISETP.GT.AND P0, PT, R2, 0x18, PT ;  /* 0x000000180200780c */ /* 0x000fc60003f04270 */
[----:B------:R-:W2:Y:S04]  /*ca60*/  LDL R237, [R1+0x698] ;  /* 0x0006980001ed7983 */ /* 0x000ea80000100800 */
[----:B------:R-:W2:Y:S01]  /*ca70*/  LDL R227, [R1+0x69c] ;  /* 0x00069c0001e37983 */ /* 0x000ea20000100800 */
[----:B-1----:R-:W-:Y:S02]  /*ca80*/  @P1 IMAD.MOV.U32 R4, RZ, RZ, R145 ;  /* 0x000000ffff041224 */ /* 0x002fe400078e0091 */
[----:B---3--:R-:W-:Y:S01]  /*ca90*/  @P1 IMAD.MOV.U32 R5, RZ, RZ, R156 ;  /* 0x000000ffff051224 */ /* 0x008fe200078e009c */
[----:B------:R-:W3:Y:S04]  /*caa0*/  LDL R226, [R1+0x690] ;  /* 0x0006900001e27983 */ /* 0x000ee80000100800 */
[----:B------:R1:W3:Y:S01]  /*cab0*/  @P1 LDG.E.U8 R178, desc[UR16][R4.64] ;  /* 0x0000001004b21981 */ /* 0x0002e2000c1e1100 */
[----:B------:R-:W-:-:S03]  /*cac0*/  ISETP.GT.AND P1, PT, R2, 0x19, PT ;  /* 0x000000190200780c */ /* 0x000fc60003f24270 */
[----:B0-----:R-:W3:Y:S01]  /*cad0*/  LDL R224, [R1+0x694] ;  /* 0x0006940001e07983 */ /* 0x001ee20000100800 */
[----:B------:R-:W-:-:S03]  /*cae0*/  PRMT R176, RZ, 0x7610, R176 ;  /* 0x00007610ffb07816 */ /* 0x000fc600000000b0 */
[----:B------:R-:W3:Y:S01]  /*caf0*/  LDL R223, [R1+0x688] ;  /* 0x0006880001df7983 */ /* 0x000ee20000100800 */
[----:B-1----:R-:W-:Y:S02]  /*cb00*/  @P0 IMAD.MOV.U32 R4, RZ, RZ, R147 ;  /* 0x000000ffff040224 */ /* 0x002fe400078e0093 */
[----:B------:R-:W-:Y:S01]  /*cb10*/  @P0 IMAD.MOV.U32 R5, RZ, RZ, R14 ;  /* 0x000000ffff050224 */ /* 0x000fe200078e000e */
[----:B------:R-:W3:Y:S04]  /*cb20*/  LDL R195, [R1+0x68c] ;  /* 0x00068c0001c37983 */ /* 0x000ee80000100800 */
[----:B------:R0:W3:Y:S04]  /*cb30*/  @P0 LDG.E.U8 R177, desc[UR16][R4.64] ;  /* 0x0000001004b10981 */ /* 0x0000e8000c1e1100 */
[----:B------:R-:W3:Y:S04]  /*cb40*/  LDL R14, [R1+0x6a8] ;  /* 0x0006a800010e7983 */ /* 0x000ee80000100800 */
[----:B------:R-:W3:Y:S01]  /*cb50*/  LDL R156, [R1+0x680] ;  /* 0x00068000019c7983 */ /* 0x000ee20000100800 */
[----:B0-----:R-:W-:-:S03]  /*cb60*/  @P1 IMAD.MOV.U32 R5, RZ, RZ, R13 ;  /* 0x000000ffff051224 */ /* 0x001fc600078e000d */
[----:B------:R-:W3:Y:S01]  /*cb70*/  LDL R13, [R1+0x6ac] ;  /* 0x0006ac00010d7983 */ /* 0x000ee20000100800 */
[----:B------:R-:W-:Y:S01]  /*cb80*/  ISETP.GT.AND P0, PT, R2, 0x1a, PT ;  /* 0x0000001a0200780c */ /* 0x000fe20003f04270 */
[----:B----4-:R-:W-:-:S05]  /*cb90*/  @P1 IMAD.MOV.U32 R4, RZ, RZ, R149 ;  /* 0x000000ffff041224 */ /* 0x010fca00078e0095 */
[----:B------:R0:W4:Y:S07]  /*cba0*/  @P1 LDG.E.U8 R176, desc[UR16][R4.64] ;  /* 0x0000001004b01981 */ /* 0x00012e000c1e1100 */
[----:B0-----:R-:W-:Y:S02]  /*cbb0*/  @P0 IMAD.MOV.U32 R5, RZ, RZ, R0 ;  /* 0x000000ffff050224 */ /* 0x001fe400078e0000 */
[----:B------:R-:W4:Y:S04]  /*cbc0*/  LDL R0, [R1+0x684] ;  /* 0x0006840001007983 */ /* 0x000f280000100800 */
[----:B--2---:R-:W-:Y:S04]  /*cbd0*/  STL.64 [R1+0xaa0], R150 ;  /* 0x000aa09601007387 */ /* 0x004fe80000100a00 */
[----:B------:R-:W-:Y:S04]  /*cbe0*/  STL.64 [R1+0xa98], R148 ;  /* 0x000a989401007387 */ /* 0x000fe80000100a00 */
        /* <DEDUP_REMOVED lines=44> */
[----:B------:R-:W-:Y:S01]  /*ceb0*/  STL.64 [R1+0x930], R58 ;  /* 0x0009303a01007387 */ /* 0x000fe20000100a00 */
[----:B------:R-:W-:-:S03]  /*cec0*/  ISETP.GT.AND P1, PT, R2, 0x1b, PT ;  /* 0x0000001b0200780c */ /* 0x000fc60003f24270 */
[----:B------:R-:W-:Y:S04]  /*ced0*/  STL.64 [R1+0x928], R56 ;  /* 0x0009283801007387 */ /* 0x000fe80000100a00 */
[----:B------:R-:W-:Y:S04]  /*cee0*/  STL.64 [R1+0x920], R54 ;  /* 0x0009203601007387 */ /* 0x000fe80000100a00 */
[----:B------:R-:W-:Y:S04]  /*cef0*/  STL.64 [R1+0x918], R52 ;  /* 0x0009183401007387 */ /* 0x000fe80000100a00 */
[----:B------:R-:W-:Y:S04]  /*cf00*/  STL.64 [R1+0x910], R50 ;  /* 0x0009103201007387 */ /* 0x000fe80000100a00 */
[----:B------:R-:W-:Y:S04]  /*cf10*/  STL.64 [R1+0x908], R48 ;  /* 0x0009083001007387 */ /* 0x000fe80000100a00 */
[----:B------:R-:W-:Y:S01]  /*cf20*/  STL.64 [R1+0x900], R46 ;  /* 0x0009002e01007387 */ /* 0x000fe20000100a00 */
[----:B------:R-:W-:-:S03]  /*cf30*/  PRMT R175, RZ, 0x7610, R175 ;  /* 0x00007610ffaf7816 */ /* 0x000fc600000000af */
[----:B------:R-:W-:Y:S01]  /*cf40*/  STL.64 [R1+0x8f8], R44 ;  /* 0x0008f82c01007387 */ /* 0x000fe20000100a00 */
[----:B------:R-:W-:-:S03]  /*cf50*/  @P0 IMAD.MOV.U32 R4, RZ, RZ, R151 ;  /* 0x000000ffff040224 */ /* 0x000fc600078e0097 */
[----:B------:R-:W-:Y:S04]  /*cf60*/  STL.64 [R1+0x8f0], R42 ;  /* 0x0008f02a01007387 */ /* 0x000fe80000100a00 */
[----:B------:R-:W-:Y:S04]  /*cf70*/  STL.64 [R1+0x8e8], R40 ;  /* 0x0008e82801007387 */ /* 0x000fe80000100a00 */
[----:B------:R-:W-:Y:S04]  /*cf80*/  STL.64 [R1+0x8e0], R38 ;  /* 0x0008e02601007387 */ /* 0x000fe80000100a00 */
[----:B------:R-:W-:Y:S04]  /*cf90*/  STL.64 [R1+0x8d8], R36 ;  /* 0x0008d82401007387 */ /* 0x000fe80000100a00 */
[----:B------:R-:W-:Y:S04]  /*cfa0*/  STL.64 [R1+0x8d0], R34 ;  /* 0x0008d02201007387 */ /* 0x000fe80000100a00 */
[----:B------:R0:W-:Y:S04]  /*cfb0*/  STL.64 [R1+0x8c8], R32 ;  /* 0x0008c82001007387 */ /* 0x0001e80000100a00 */
[----:B------:R1:W-:Y:S04]  /*cfc0*/  STL.64 [R1+0x8c0], R30 ;  /* 0x0008c01e01007387 */ /* 0x0003e80000100a00 */
[----:B------:R2:W-:Y:S04]  /*cfd0*/  STL.64 [R1+0x8b8], R28 ;  /* 0x0008b81c01007387 */ /* 0x0005e80000100a00 */
[----:B------:R2:W-:Y:S04]  /*cfe0*/  STL.64 [R1+0x8b0], R26 ;  /* 0x0008b01a01007387 */ /* 0x0005e80000100a00 */
[----:B------:R3:W4:Y:S04]  /*cff0*/  @P0 LDG.E.U8 R175, desc[UR16][R4.64] ;  /* 0x0000001004af0981 */ /* 0x000728000c1e1100 */
[----:B------:R2:W-:Y:S01]  /*d000*/  STL.64 [R1+0x8a8], R24 ;  /* 0x0008a81801007387 */ /* 0x0005e20000100a00 */
[----:B---3--:R-:W-:-:S02]  /*d010*/  @P1 IMAD.MOV.U32 R4, RZ, RZ, R13 ;  /* 0x000000ffff041224 */ /* 0x008fc400078e000d */
[----:B------:R-:W-:Y:S01]  /*d020*/  @P1 IMAD.MOV.U32 R5, RZ, RZ, R14 ;  /* 0x000000ffff051224 */ /* 0x000fe200078e000e */
[----:B------:R-:W3:Y:S04]  /*d030*/  LDL R13, [R1+0x67c] ;  /* 0x00067c00010d7983 */ /* 0x000ee80000100800 */
[----:B------:R-:W3:Y:S01]  /*d040*/  LDL R14, [R1+0x678] ;  /* 0x00067800010e7983 */ /* 0x000ee20000100800 */
[----:B------:R-:W-:Y:S02]  /*d050*/  ISETP.GT.AND P0, PT, R2, 0x1c, PT ;  /* 0x0000001c0200780c */ /* 0x000fe40003f04270 */
[----:B------:R-:W-:Y:S01]  /*d060*/  PRMT R174, RZ, 0x7610, R174 ;  /* 0x00007610ffae7816 */ /* 0x000fe200000000ae */
[----:B0-----:R-:W3:Y:S04]  /*d070*/  LDL R32, [R1+0x670] ;  /* 0x0006700001207983 */ /* 0x001ee80000100800 */
[----:B-1----:R-:W3:Y:S01]  /*d080*/  LDL R31, [R1+0x674] ;  /* 0x00067400011f7983 */ /* 0x002ee20000100800 */
[----:B------:R-:W-:-:S03]  /*d090*/  PRMT R173, RZ, 0x7610, R173 ;  /* 0x00007610ffad7816 */ /* 0x000fc600000000ad */
[----:B------:R0:W3:Y:S01]  /*d0a0*/  @P1 LDG.E.U8 R174, desc[UR16][R4.64] ;  /* 0x0000001004ae1981 */ /* 0x0000e2000c1e1100 */
[----:B------:R-:W-:-:S03]  /*d0b0*/  ISETP.GT.AND P1, PT, R2, 0x1d, PT ;  /* 0x0000001d0200780c */ /* 0x000fc60003f24270 */
[----:B------:R-:W3:Y:S04]  /*d0c0*/  LDL R30, [R1+0x668] ;  /* 0x00066800011e7983 */ /* 0x000ee80000100800 */
[----:B--2---:R-:W2:Y:S01]  /*d0d0*/  LDL R29, [R1+0x66c] ;  /* 0x00066c00011d7983 */ /* 0x004ea20000100800 */
[----:B0-----:R-:W-:Y:S02]  /*d0e0*/  @P0 IMAD.MOV.U32 R4, RZ, RZ, R238 ;  /* 0x000000ffff040224 */ /* 0x001fe400078e00ee */
[----:B------:R-:W-:Y:S01]  /*d0f0*/  @P0 IMAD.MOV.U32 R5, RZ, RZ, R245 ;  /* 0x000000ffff050224 */ /* 0x000fe200078e00f5 */
[----:B------:R-:W-:Y:S01]  /*d100*/  PRMT R172, RZ, 0x7610, R172 ;  /* 0x00007610ffac7816 */ /* 0x000fe200000000ac */
[----:B------:R-:W2:Y:S04]  /*d110*/  LDL R28, [R1+0x660] ;  /* 0x00066000011c7983 */ /* 0x000ea80000100800 */
[----:B------:R0:W2:Y:S01]  /*d120*/  @P0 LDG.E.U8 R173, desc[UR16][R4.64] ;  /* 0x0000001004ad0981 */ /* 0x0000a2000c1e1100 */
[----:B------:R-:W-:-:S02]  /*d130*/  ISETP.GT.AND P0, PT, R2, 0x1e, PT ;  /* 0x0000001e0200780c */ /* 0x000fc40003f04270 */
[----:B------:R-:W-:Y:S01]  /*d140*/  PRMT R171, RZ, 0x7610, R171 ;  /* 0x00007610ffab7816 */ /* 0x000fe200000000ab */
[----:B------:R-:W2:Y:S01]  /*d150*/  LDL R27, [R1+0x664] ;  /* 0x00066400011b7983 */ /* 0x000ea20000100800 */
[----:B------:R-:W-:-:S03]  /*d160*/  PRMT R169, RZ, 0x7610, R169 ;  /* 0x00007610ffa97816 */ /* 0x000fc600000000a9 */
[----:B------:R-:W2:Y:S01]  /*d170*/  LDL R26, [R1+0x658] ;  /* 0x00065800011a7983 */ /* 0x000ea20000100800 */
[----:B0-----:R-:W-:Y:S02]  /*d180*/  @P1 IMAD.MOV.U32 R4, RZ, RZ, R227 ;  /* 0x000000ffff041224 */ /* 0x001fe400078e00e3 */
[----:B------:R-:W-:Y:S01]  /*d190*/  @P1 IMAD.MOV.U32 R5, RZ, RZ, R237 ;  /* 0x000000ffff051224 */ /* 0x000fe200078e00ed */
[----:B------:R-:W2:Y:S04]  /*d1a0*/  LDL R25, [R1+0x65c] ;  /* 0x00065c0001197983 */ /* 0x000ea80000100800 */
[----:B------:R0:W2:Y:S01]  /*d1b0*/  @P1 LDG.E.U8 R172, desc[UR16][R4.64] ;  /* 0x0000001004ac1981 */ /* 0x0000a2000c1e1100 */
[----:B------:R-:W-:Y:S02]  /*d1c0*/  ISETP.GT.AND P1, PT, R2, 0x1f, PT ;  /* 0x0000001f0200780c */ /* 0x000fe40003f24270 */
[----:B------:R-:W-:Y:S01]  /*d1d0*/  PRMT R170, RZ, 0x7610, R170 ;  /* 0x00007610ffaa7816 */ /* 0x000fe200000000aa */
[----:B------:R-:W2:Y:S01]  /*d1e0*/  LDL R24, [R1+0x650] ;  /* 0x0006500001187983 */ /* 0x000ea20000100800 */
[----:B------:R-:W-:-:S02]  /*d1f0*/  PRMT R168, RZ, 0x7610, R168 ;  /* 0x00007610ffa87816 */ /* 0x000fc400000000a8 */
[----:B------:R-:W-:Y:S01]  /*d200*/  PRMT R167, RZ, 0x7610, R167 ;  /* 0x00007610ffa77816 */ /* 0x000fe200000000a7 */
[----:B------:R-:W2:Y:S01]  /*d210*/  LDL R34, [R1+0x5e0] ;  /* 0x0005e00001227983 */ /* 0x000ea20000100800 */
        /* <DEDUP_REMOVED lines=8> */
[----:B------:R-:W-:Y:S02]  /*d2a0*/  PRMT R163, RZ, 0x7610, R163 ;  /* 0x00007610ffa37816 */ /* 0x000fe400000000a3 */
[----:B------:R-:W-:Y:S01]  /*d2b0*/  PRMT R161, RZ, 0x7610, R161 ;  /* 0x00007610ffa17816 */ /* 0x000fe200000000a1 */
[----:B------:R-:W2:Y:S01]  /*d2c0*/  LDL R37, [R1+0x794] ;  /* 0x0007940001257983 */ /* 0x000ea20000100800 */
[----:B0-----:R-:W-:Y:S02]  /*d2d0*/  @P1 IMAD.MOV.U32 R4, RZ, RZ, R195 ;  /* 0x000000ffff041224 */ /* 0x001fe400078e00c3 */
[----:B------:R-:W-:Y:S01]  /*d2e0*/  @P1 IMAD.MOV.U32 R5, RZ, RZ, R223 ;  /* 0x000000ffff051224 */ /* 0x000fe200078e00df */
[----:B------:R-:W-:Y:S01]  /*d2f0*/  PRMT R159, RZ, 0x7610, R159 ;  /* 0x00007610ff9f7816 */ /* 0x000fe2000000009f */
[----:B------:R-:W2:Y:S04]  /*d300*/  LDL R36, [R1+0x578] ;  /* 0x0005780001247983 */ /* 0x000ea80000100800 */
[----:B------:R4:W2:Y:S01]  /*d310*/  @P1 LDG.E.U8 R169, desc[UR16][R4.64] ;  /* 0x0000001004a91981 */ /* 0x0008a2000c1e1100 */
[----:B------:R-:W-:-:S02]  /*d320*/  PRMT R157, RZ, 0x7610, R157 ;  /* 0x00007610ff9d7816 */ /* 0x000fc4000000009d */
[----:B------:R-:W-:Y:S01]  /*d330*/  PRMT R154, RZ, 0x7610, R154 ;  /* 0x00007610ff9a7816 */ /* 0x000fe2000000009a */
[----:B------:R-:W2:Y:S01]  /*d340*/  LDL R35, [R1+0x57c] ;  /* 0x00057c0001237983 */ /* 0x000ea20000100800 */
[----:B----4-:R-:W-:-:S03]  /*d350*/  @P0 IMAD.MOV.U32 R4, RZ, RZ, R0 ;  /* 0x000000ffff040224 */ /* 0x010fc600078e0000 */
[----:B------:R-:W4:Y:S01]  /*d360*/  LDL R0, [R1+0x654] ;  /* 0x0006540001007983 */ /* 0x000f220000100800 */
[----:B------:R-:W-:Y:S01]  /*d370*/  ISETP.GT.AND P1, PT, R2, 0x21, PT ;  /* 0x000000210200780c */ /* 0x000fe20003f24270 */
[----:B------:R-:W-:-:S05]  /*d380*/  @P0 IMAD.MOV.U32 R5, RZ, RZ, R156 ;  /* 0x000000ffff050224 */ /* 0x000fca00078e009c */
[----:B------:R3:W4:Y:S01]  /*d390*/  @P0 LDG.E.U8 R170, desc[UR16][R4.64] ;  /* 0x0000001004aa0981 */ /* 0x000722000c1e1100 */
[----:B------:R-:W-:-:S06]  /*d3a0*/  ISETP.GT.AND P0, PT, R2, 0x22, PT ;  /* 0x000000220200780c */ /* 0x000fcc0003f04270 */
[----:B---3--:R-:W-:Y:S02]  /*d3b0*/  @P1 IMAD.MOV.U32 R4, RZ, RZ, R13 ;  /* 0x000000ffff041224 */ /* 0x008fe400078e000d */
[----:B------:R-:W3:Y:S01]  /*d3c0*/  LDL R13, [R1+0x64c] ;  /* 0x00064c00010d7983 */ /* 0x000ee20000100800 */
[----:B------:R-:W-:-:S03]  /*d3d0*/  @P1 IMAD.MOV.U32 R5, RZ, RZ, R14 ;  /* 0x000000ffff051224 */ /* 0x000fc600078e000e */
[----:B------:R-:W3:Y:S04]  /*d3e0*/  LDL R14, [R1+0x648] ;  /* 0x00064800010e7983 */ /* 0x000ee80000100800 */
[----:B------:R0:W3:Y:S01]  /*d3f0*/  @P1 LDG.E.U8 R168, desc[UR16][R4.64] ;  /* 0x0000001004a81981 */ /* 0x0000e2000c1e1100 */
[C---:B------:R-:W-:Y:S01]  /*d400*/  ISETP.GT.AND P1, PT, R2.reuse, 0x23, PT ;  /* 0x000000230200780c */ /* 0x040fe20003f24270 */
[----:B0-----:R-:W-:Y:S02]  /*d410*/  @P0 IMAD.MOV.U32 R4, RZ, RZ, R31 ;  /* 0x000000ffff040224 */ /* 0x001fe400078e001f */
[----:B------:R-:W-:Y:S01]  /*d420*/  @P0 IMAD.MOV.U32 R5, RZ, RZ, R32 ;  /* 0x000000ffff050224 */ /* 0x000fe200078e0020 */
[----:B------:R-:W3:Y:S04]  /*d430*/  LDL R31, [R1+0x644] ;  /* 0x00064400011f7983 */ /* 0x000ee80000100800 */
[----:B------:R-:W3:Y:S04]  /*d440*/  LDL R32, [R1+0x640] ;  /* 0x0006400001207983 */ /* 0x000ee80000100800 */
[----:B------:R2:W3:Y:S01]  /*d450*/  @P0 LDG.E.U8 R167, desc[UR16][R4.64] ;  /* 0x0000001004a70981 */ /* 0x0004e2000c1e1100 */
[----:B------:R-:W-:Y:S01]  /*d460*/  ISETP.GT.AND P0, PT, R2, 0x24, PT ;  /* 0x000000240200780c */ /* 0x000fe20003f04270 */
[----:B--2---:R-:W-:-:S02]  /*d470*/  @P1 IMAD.MOV.U32 R4, RZ, RZ, R29 ;  /* 0x000000ffff041224 */ /* 0x004fc400078e001d */
[----:B------:R-:W-:Y:S01]  /*d480*/  @P1 IMAD.MOV.U32 R5, RZ, RZ, R30 ;  /* 0x000000ffff051224 */ /* 0x000fe200078e001e */
[----:B------:R-:W2:Y:S04]  /*d490*/  LDL R29, [R1+0x63c] ;  /* 0x00063c00011d7983 */ /* 0x000ea80000100800 */
[----:B------:R-:W2:Y:S04]  /*d4a0*/  LDL R30, [R1+0x638] ;  /* 0x00063800011e7983 */ /* 0x000ea80000100800 */
[----:B------:R0:W2:Y:S01]  /*d4b0*/  @P1 LDG.E.U8 R166, desc[UR16][R4.64] ;  /* 0x0000001004a61981 */ /* 0x0000a2000c1e1100 */
[----:B------:R-:W-:Y:S01]  /*d4c0*/  ISETP.GT.AND P1, PT, R2, 0x25, PT ;  /* 0x000000250200780c */ /* 0x000fe20003f24270 */
[----:B0-----:R-:W-:-:S02]  /*d4d0*/  @P0 IMAD.MOV.U32 R4, RZ, RZ, R27 ;  /* 0x000000ffff040224 */ /* 0x001fc400078e001b */
        /* <DEDUP_REMOVED lines=9> */
[----:B------:R4:W2:Y:S02]  /*d570*/  @P1 LDG.E.U8 R163, desc[UR16][R4.64] ;  /* 0x0000001004a31981 */ /* 0x0008a4000c1e1100 */
[----:B----4-:R-:W-:-:S02]  /*d580*/  @P0 IMAD.MOV.U32 R4, RZ, RZ, R0 ;  /* 0x000000ffff040224 */ /* 0x010fc400078e0000 */
[----:B------:R-:W4:Y:S01]  /*d590*/  LDL R0, [R1+0x624] ;  /* 0x0006240001007983 */ /* 0x000f220000100800 */
[C---:B------:R-:W-:Y:S01]  /*d5a0*/  ISETP.GT.AND P1, PT, R2.reuse, 0x27, PT ;  /* 0x000000270200780c */ /* 0x040fe20003f24270 */
[----:B------:R-:W-:Y:S02]  /*d5b0*/  @P0 IMAD.MOV.U32 R5, RZ, RZ, R24 ;  /* 0x000000ffff050224 */ /* 0x000fe400078e0018 */
[----:B------:R-:W4:Y:S04]  /*d5c0*/  LDL R24, [R1+0x620] ;  /* 0x0006200001187983 */ /* 0x000f280000100800 */
[----:B------:R3:W4:Y:S01]  /*d5d0*/  @P0 LDG.E.U8 R161, desc[UR16][R4.64] ;  /* 0x0000001004a10981 */ /* 0x000722000c1e1100 */
[----:B------:R-:W-:Y:S02]  /*d5e0*/  ISETP.GT.AND P0, PT, R2, 0x28, PT ;  /* 0x000000280200780c */ /* 0x000fe40003f04270 */
[----:B------:R-:W-:-:S02]  /*d5f0*/  PRMT R152, RZ, 0x7610, R152 ;  /* 0x00007610ff987816 */ /* 0x000fc40000000098 */
[----:B------:R-:W-:Y:S01]  /*d600*/  PRMT R22, RZ, 0x7610, R22 ;  /* 0x00007610ff167816 */ /* 0x000fe20000000016 */
[----:B---3--:R-:W-:Y:S02]  /*d610*/  @P1 IMAD.MOV.U32 R4, RZ, RZ, R13 ;  /* 0x000000ffff041224 */ /* 0x008fe400078e000d */
[----:B------:R-:W3:Y:S01]  /*d620*/  LDL R13, [R1+0x61c] ;  /* 0x00061c00010d7983 */ /* 0x000ee20000100800 */
[----:B------:R-:W-:-:S03]  /*d630*/  @P1 IMAD.MOV.U32 R5, RZ, RZ, R14 ;  /* 0x000000ffff051224 */ /* 0x000fc600078e000e */
[----:B------:R-:W3:Y:S04]  /*d640*/  LDL R14, [R1+0x618] ;  /* 0x00061800010e7983 */ /* 0x000ee80000100800 */
[----:B------:R0:W3:Y:S01]  /*d650*/  @P1 LDG.E.U8 R159, desc[UR16][R4.64] ;  /* 0x00000010049f1981 */ /* 0x0000e2000c1e1100 */
[----:B------:R-:W-:Y:S01]  /*d660*/  ISETP.GT.AND P1, PT, R2, 0x29, PT ;  /* 0x000000290200780c */ /* 0x000fe20003f24270 */
[----:B0-----:R-:W-:Y:S02]  /*d670*/  @P0 IMAD.MOV.U32 R4, RZ, RZ, R31 ;  /* 0x000000ffff040224 */ /* 0x001fe400078e001f */
[----:B------:R-:W3:Y:S01]  /*d680*/  LDL R31, [R1+0x614] ;  /* 0x00061400011f7983 */ /* 0x000ee20000100800 */
[----:B------:R-:W-:-:S03]  /*d690*/  @P0 IMAD.MOV.U32 R5, RZ, RZ, R32 ;  /* 0x000000ffff050224 */ /* 0x000fc600078e0020 */
[----:B------:R-:W3:Y:S04]  /*d6a0*/  LDL R32, [R1+0x610] ;  /* 0x0006100001207983 */ /* 0x000ee80000100800 */
[----:B------:R2:W3:Y:S01]  /*d6b0*/  @P0 LDG.E.U8 R157, desc[UR16][R4.64] ;  /* 0x00000010049d0981 */ /* 0x0004e2000c1e1100 */
[----:B------:R-:W-:Y:S01]  /*d6c0*/  ISETP.GT.AND P0, PT, R2, 0x2a, PT ;  /* 0x0000002a0200780c */ /* 0x000fe20003f04270 */
[----:B--2---:R-:W-:Y:S02]  /*d6d0*/  @P1 IMAD.MOV.U32 R4, RZ, RZ, R29 ;  /* 0x000000ffff041224 */ /* 0x004fe400078e001d */
[----:B------:R-:W2:Y:S01]  /*d6e0*/  LDL R29, [R1+0x60c] ;  /* 0x00060c00011d7983 */ /* 0x000ea20000100800 */
[----:B------:R-:W-:-:S03]  /*d6f0*/  @P1 IMAD.MOV.U32 R5, RZ, RZ, R30 ;  /* 0x000000ffff051224 */ /* 0x000fc600078e001e */
[----:B------:R-:W2:Y:S04]  /*d700*/  LDL R30, [R1+0x608] ;  /* 0x00060800011e7983 */ /* 0x000ea80000100800 */
[----:B------:R0:W2:Y:S01]  /*d710*/  @P1 LDG.E.U8 R154, desc[UR16][R4.64] ;  /* 0x00000010049a1981 */ /* 0x0000a2000c1e1100 */
[----:B------:R-:W-:Y:S01]  /*d720*/  ISETP.GT.AND P1, PT, R2, 0x2b, PT ;  /* 0x0000002b0200780c */ /* 0x000fe20003f24270 */
[----:B0-----:R-:W-:Y:S02]  /*d730*/  @P0 IMAD.MOV.U32 R4, RZ, RZ, R27 ;  /* 0x000000ffff040224 */ /* 0x001fe400078e001b */
        /* <DEDUP_REMOVED lines=9> */
[----:B------:R4:W2:Y:S02]  /*d7d0*/  @P1 LDG.E.U8 R22, desc[UR16][R4.64] ;  /* 0x0000001004161981 */ /* 0x0008a4000c1e1100 */
[----:B----4-:R-:W-:Y:S02]  /*d7e0*/  @P0 IMAD.MOV.U32 R4, RZ, RZ, R0 ;  /* 0x000000ffff040224 */ /* 0x010fe400078e0000 */
[----:B------:R-:W4:Y:S01]  /*d7f0*/  LDL R0, [R1+0x5f4] ;  /* 0x0005f40001007983 */ /* 0x000f220000100800 */
[----:B------:R-:W-:Y:S01]  /*d800*/  ISETP.GT.AND P1, PT, R2, 0x2d, PT ;  /* 0x0000002d0200780c */ /* 0x000fe20003f24270 */
[----:B------:R-:W-:Y:S01]  /*d810*/  @P0 IMAD.MOV.U32 R5, RZ, RZ, R24 ;  /* 0x000000ffff050224 */ /* 0x000fe200078e0018 */
[----:B------:R-:W-:Y:S01]  /*d820*/  PRMT R20, RZ, 0x7610, R20 ;  /* 0x00007610ff147816 */ /* 0x000fe20000000014 */
[----:B------:R-:W4:Y:S01]  /*d830*/  LDL R24, [R1+0x5f0] ;  /* 0x0005f00001187983 */ /* 0x000f220000100800 */
[----:B------:R-:W-:-:S04]  /*d840*/  PRMT R18, RZ, 0x7610, R18 ;  /* 0x00007610ff127816 */ /* 0x000fc80000000012 */
[----:B------:R3:W4:Y:S01]  /*d850*/  @P0 LDG.E.U8 R20, desc[UR16][R4.64] ;  /* 0x0000001004140981 */ /* 0x000722000c1e1100 */
[----:B------:R-:W-:Y:S02]  /*d860*/  ISETP.GT.AND P0, PT, R2, 0x2e, PT ;  /* 0x0000002e0200780c */ /* 0x000fe40003f04270 */
[----:B------:R-:W-:Y:S02]  /*d870*/  PRMT R16, RZ, 0x7610, R16 ;  /* 0x00007610ff107816 */ /* 0x000fe40000000010 */
[----:B------:R-:W-:Y:S02]  /*d880*/  PRMT R3, RZ, 0x7610, R3 ;  /* 0x00007610ff037816 */ /* 0x000fe40000000003 */
[----:B------:R-:W-:Y:S02]  /*d890*/  PRMT R164, RZ, 0x7610, R164 ;  /* 0x00007610ffa47816 */ /* 0x000fe400000000a4 */
[----:B------:R-:W-:Y:S01]  /*d8a0*/  PRMT R162, RZ, 0x7610, R162 ;  /* 0x00007610ffa27816 */ /* 0x000fe200000000a2 */
[----:B---3--:R-:W-:-:S02]  /*d8b0*/  @P1 IMAD.MOV.U32 R4, RZ, RZ, R13 ;  /* 0x000000ffff041224 */ /* 0x008fc400078e000d */
        /* <DEDUP_REMOVED lines=23> */
[----:B0-----:R-:W-:Y:S01]  /*da30*/  @P1 IMAD.MOV.U32 R4, RZ, RZ, R25 ;  /* 0x000000ffff041224 */ /* 0x001fe200078e0019 */
[----:B------:R-:W-:Y:S01]  /*da40*/  PRMT R160, RZ, 0x7610, R160 ;  /* 0x00007610ffa07816 */ /* 0x000fe200000000a0 */
[----:B------:R-:W2:Y:S01]  /*da50*/  LDL R25, [R1+0x5b8] ;  /* 0x0005b80001197983 */ /* 0x000ea20000100800 */
[----:B------:R-:W-:-:S03]  /*da60*/  @P1 IMAD.MOV.U32 R5, RZ, RZ, R26 ;  /* 0x000000ffff051224 */ /* 0x000fc600078e001a */
[----:B------:R-:W2:Y:S04]  /*da70*/  LDL R26, [R1+0x5c0] ;  /* 0x0005c000011a7983 */ /* 0x000ea80000100800 */
[----:B------:R4:W2:Y:S02]  /*da80*/  @P1 LDG.E.U8 R162, desc[UR16][R4.64] ;  /* 0x0000001004a21981 */ /* 0x0008a4000c1e1100 */
[----:B----4-:R-:W-:Y:S02]  /*da90*/  @P0 IMAD.MOV.U32 R4, RZ, RZ, R0 ;  /* 0x000000ffff040224 */ /* 0x010fe400078e0000 */
[----:B------:R-:W4:Y:S01]  /*daa0*/  LDL R0, [R1+0x5c4] ;  /* 0x0005c40001007983 */ /* 0x000f220000100800 */
[----:B------:R-:W-:Y:S01]  /*dab0*/  ISETP.GT.AND P1, PT, R2, 0x33, PT ;  /* 0x000000330200780c */ /* 0x000fe20003f24270 */
[----:B------:R-:W-:-:S02]  /*dac0*/  @P0 IMAD.MOV.U32 R5, RZ, RZ, R24 ;  /* 0x000000ffff050224 */ /* 0x000fc400078e0018 */
[----:B------:R-:W4:Y:S01]  /*dad0*/  LDL R24, [R1+0x5bc] ;  /* 0x0005bc0001187983 */ /* 0x000f220000100800 */
[----:B------:R-:W-:-:S03]  /*dae0*/  PRMT R158, RZ, 0x7610, R158 ;  /* 0x00007610ff9e7816 */ /* 0x000fc6000000009e */
        /* <DEDUP_REMOVED lines=13> */
[----:B------:R-:W-:Y:S01]  /*dbc0*/  @P0 IMAD.MOV.U32 R5, RZ, RZ, R34 ;  /* 0x000000ffff050224 */ /* 0x000fe200078e0022 */
[----:B------:R-:W-:Y:S02]  /*dbd0*/  PRMT R19, RZ, 0x7610, R19 ;  /* 0x00007610ff137816 */ /* 0x000fe40000000013 */
[----:B------:R-:W-:-:S02]  /*dbe0*/  PRMT R17, RZ, 0x7610, R17 ;  /* 0x00007610ff117816 */ /* 0x000fc40000000011 */
[----:B------:R-:W-:Y:S01]  /*dbf0*/  PRMT R15, RZ, 0x7610, R15 ;  /* 0x00007610ff0f7816 */ /* 0x000fe2000000000f */
[----:B------:R2:W3:Y:S01]  /*dc00*/  @P0 LDG.E.U8 R155, desc[UR16][R4.64] ;  /* 0x00000010049b0981 */ /* 0x0004e2000c1e1100 */
[----:B------:R-:W-:Y:S02]  /*dc10*/  ISETP.GT.AND P0, PT, R2, 0x36, PT ;  /* 0x000000360200780c */ /* 0x000fe40003f04270 */
[----:B------:R-:W-:Y:S02]  /*dc20*/  LOP3.LUT R12, R12, 0xffff, RZ, 0xc0, !PT ;  /* 0x0000ffff0c0c7812 */ /* 0x000fe400078ec0ff */
[----:B------:R-:W-:Y:S02]  /*dc30*/  LOP3.LUT R11, R11, 0xffff, RZ, 0xc0, !PT ;  /* 0x0000ffff0b0b7812 */ /* 0x000fe400078ec0ff */
[----:B------:R-:W-:Y:S02]  /*dc40*/  LOP3.LUT R194, R194, 0xffff, RZ, 0xc0, !PT ;  /* 0x0000ffffc2c27812 */ /* 0x000fe400078ec0ff */
[----:B------:R-:W-:-:S02]  /*dc50*/  LOP3.LUT R10, R10, 0xffff, RZ, 0xc0, !PT ;  /* 0x0000ffff0a0a7812 */ /* 0x000fc400078ec0ff */
[----:B------:R-:W-:Y:S02]  /*dc60*/  LOP3.LUT R193, R193, 0xffff, RZ, 0xc0, !PT ;  /* 0x0000ffffc1c17812 */ /* 0x000fe400078ec0ff */
[----:B------:R-:W-:Y:S01]  /*dc70*/  LOP3.LUT R9, R9, 0xffff, RZ, 0xc0, !PT ;  /* 0x0000ffff09097812 */ /* 0x000fe200078ec0ff */
[----:B--2---:R-:W-:Y:S01]  /*dc80*/  @P1 IMAD.MOV.U32 R4, RZ, RZ, R29 ;  /* 0x000000ffff041224 */ /* 0x004fe200078e001d */
[----:B------:R-:W-:Y:S01]  /*dc90*/  LOP3.LUT R190, R190, 0xffff, RZ, 0xc0, !PT ;  /* 0x0000ffffbebe7812 */ /* 0x000fe200078ec0ff */
[----:B------:R-:W2:Y:S01]  /*dca0*/  LDL R29, [R1+0x5ac] ;  /* 0x0005ac00011d7983 */ /* 0x000ea20000100800 */
[----:B------:R-:W-:-:S03]  /*dcb0*/  @P1 IMAD.MOV.U32 R5, RZ, RZ, R30 ;  /* 0x000000ffff051224 */ /* 0x000fc600078e001e */
[----:B------:R-:W2:Y:S04]  /*dcc0*/  LDL R30, [R1+0x5a8] ;  /* 0x0005a800011e7983 */ /* 0x000ea80000100800 */
[----:B------:R0:W2:Y:S01]  /*dcd0*/  @P1 LDG.E.U8 R153, desc[UR16][R4.64] ;  /* 0x0000001004991981 */ /* 0x0000a2000c1e1100 */
[----:B------:R-:W-:Y:S02]  /*dce0*/  ISETP.GT.AND P1, PT, R2, 0x37, PT ;  /* 0x000000370200780c */ /* 0x000fe40003f24270 */
[----:B------:R-:W-:Y:S01]  /*dcf0*/  LOP3.LUT R8, R8, 0xffff, RZ, 0xc0, !PT ;  /* 0x0000ffff08087812 */ /* 0x000fe200078ec0ff */
[----:B------:R-:W1:Y:S01]  /*dd00*/  S2R R156, SR_TID.X ;  /* 0x00000000009c7919 */ /* 0x000e620000002100 */
[----:B------:R-:W-:Y:S02]  /*dd10*/  LOP3.LUT R192, R192, 0xffff, RZ, 0xc0, !PT ;  /* 0x0000ffffc0c07812 */ /* 0x000fe400078ec0ff */
[----:B------:R-:W-:Y:S01]  /*dd20*/  LOP3.LUT R191, R191, 0xffff, RZ, 0xc0, !PT ;  /* 0x0000ffffbfbf7812 */ /* 0x000fe200078ec0ff */
[----:B------:R-:W2:Y:S01]  /*dd30*/  LDL R34, [R1+0x558] ;  /* 0x0005580001227983 */ /* 0x000ea20000100800 */
[----:B0-----:R-:W-:-:S02]  /*dd40*/  @P0 IMAD.MOV.U32 R4, RZ, RZ, R31 ;  /* 0x000000ffff040224 */ /* 0x001fc400078e001f */
[----:B------:R-:W-:Y:S01]  /*dd50*/  @P0 IMAD.MOV.U32 R5, RZ, RZ, R32 ;  /* 0x000000ffff050224 */ /* 0x000fe200078e0020 */
[----:B------:R-:W-:Y:S01]  /*dd60*/  PRMT R195, R12, 0x3340, R11 ;  /* 0x000033400cc37816 */ /* 0x000fe2000000000b */
[----:B------:R-:W2:Y:S04]  /*dd70*/  LDL R33, [R1+0x55c] ;  /* 0x00055c0001217983 */ /* 0x000ea80000100800 */
[----:B------:R0:W2:Y:S01]  /*dd80*/  @P0 LDG.E.U8 R23, desc[UR16][R4.64] ;  /* 0x0000001004170981 */ /* 0x0000a2000c1e1100 */
[----:B------:R-:W-:Y:S02]  /*dd90*/  ISETP.GT.AND P0, PT, R2, 0x38, PT ;  /* 0x000000380200780c */ /* 0x000fe40003f04270 */
[----:B------:R-:W-:Y:S01]  /*dda0*/  PRMT R194, R194, 0x3340, R10 ;  /* 0x00003340c2c27816 */ /* 0x000fe2000000000a */
[----:B------:R-:W2:Y:S01]  /*ddb0*/  LDL R32, [R1+0x538] ;  /* 0x0005380001207983 */ /* 0x000ea20000100800 */
[----:B------:R-:W-:-:S02]  /*ddc0*/  PRMT R193, R193, 0x3340, R9 ;  /* 0x00003340c1c17816 */ /* 0x000fc40000000009 */
[----:B------:R-:W-:Y:S01]  /*ddd0*/  PRMT R190, R190, 0x3340, R8 ;  /* 0x00003340bebe7816 */ /* 0x000fe20000000008 */
[----:B------:R-:W2:Y:S01]  /*dde0*/  LDL R31, [R1+0x53c] ;  /* 0x00053c00011f7983 */ /* 0x000ea20000100800 */
[----:B0-----:R-:W-:Y:S02]  /*ddf0*/  @P1 IMAD.MOV.U32 R4, RZ, RZ, R27 ;  /* 0x000000ffff041224 */ /* 0x001fe400078e001b */
        /* <DEDUP_REMOVED lines=10> */
[----:B------:R-:W-:-:S05]  /*dea0*/  ISETP.GT.AND P0, PT, R2, 0x3a, PT ;  /* 0x0000003a0200780c */ /* 0x000fca0003f04270 */
[----:B0-----:R-:W-:Y:S02]  /*deb0*/  @P1 IMAD.MOV.U32 R4, RZ, RZ, R24 ;  /* 0x000000ffff041224 */ /* 0x001fe400078e0018 */
[----:B------:R-:W-:Y:S01]  /*dec0*/  @P1 IMAD.MOV.U32 R5, RZ, RZ, R25 ;  /* 0x000000ffff051224 */ /* 0x000fe200078e0019 */
[----:B------:R-:W4:Y:S04]  /*ded0*/  LDL R24, [R1+0x594] ;  /* 0x0005940001187983 */ /* 0x000f280000100800 */
[----:B------:R3:W4:Y:S04]  /*dee0*/  @P1 LDG.E.U8 R17, desc[UR16][R4.64] ;  /* 0x0000001004111981 */ /* 0x000728000c1e1100 */
[----:B------:R-:W4:Y:S01]  /*def0*/  LDL R25, [R1+0x590] ;  /* 0x0005900001197983 */ /* 0x000f220000100800 */
[----:B------:R-:W-:-:S02]  /*df00*/  PRMT R12, RZ, 0x7610, R12 ;  /* 0x00007610ff0c7816 */ /* 0x000fc4000000000c */
[----:B------:R-:W-:Y:S01]  /*df10*/  PRMT R11, RZ, 0x7610, R11 ;  /* 0x00007610ff0b7816 */ /* 0x000fe2000000000b */
[----:B---3--:R-:W-:Y:S02]  /*df20*/  @P0 IMAD.MOV.U32 R4, RZ, RZ, R13 ;  /* 0x000000ffff040224 */ /* 0x008fe400078e000d */
[----:B------:R-:W3:Y:S01]  /*df30*/  LDL R13, [R1+0x58c] ;  /* 0x00058c00010d7983 */ /* 0x000ee20000100800 */
[----:B------:R-:W-:-:S03]  /*df40*/  @P0 IMAD.MOV.U32 R5, RZ, RZ, R14 ;  /* 0x000000ffff050224 */ /* 0x000fc600078e000e */
[----:B------:R-:W3:Y:S04]  /*df50*/  LDL R14, [R1+0x588] ;  /* 0x00058800010e7983 */ /* 0x000ee80000100800 */
[----:B------:R2:W3:Y:S01]  /*df60*/  @P0 LDG.E.U8 R15, desc[UR16][R4.64] ;  /* 0x00000010040f0981 */ /* 0x0004e2000c1e1100 */
[----:B------:R-:W-:-:S13]  /*df70*/  ISETP.GT.AND P0, PT, R2, 0x3b, PT ;  /* 0x0000003b0200780c */ /* 0x000fda0003f04270 */
[----:B--2---:R-:W-:Y:S01]  /*df80*/  @P0 IMAD.MOV.U32 R4, RZ, RZ, R29 ;  /* 0x000000ffff040224 */ /* 0x004fe200078e001d */
[----:B------:R-:W-:Y:S01]  /*df90*/  PRMT R10, RZ, 0x7610, R10 ;  /* 0x00007610ff0a7816 */ /* 0x000fe2000000000a */
[----:B------:R-:W2:Y:S01]  /*dfa0*/  LDL R29, [R1+0x51c] ;  /* 0x00051c00011d7983 */ /* 0x000ea20000100800 */
[----:B------:R-:W-:Y:S01]  /*dfb0*/  @P0 IMAD.MOV.U32 R5, RZ, RZ, R30 ;  /* 0x000000ffff050224 */ /* 0x000fe200078e001e */
[----:B------:R-:W-:Y:S02]  /*dfc0*/  PRMT R9, RZ, 0x7610, R9 ;  /* 0x00007610ff097816 */ /* 0x000fe40000000009 */
[----:B------:R-:W2:Y:S04]  /*dfd0*/  LDL R30, [R1+0x518] ;  /* 0x00051800011e7983 */ /* 0x000ea80000100800 */
[----:B------:R0:W2:Y:S01]  /*dfe0*/  @P0 LDG.E.U8 R12, desc[UR16][R4.64] ;  /* 0x00000010040c0981 */ /* 0x0000a2000c1e1100 */
[----:B------:R-:W-:-:S13]  /*dff0*/  ISETP.GT.AND P0, PT, R2, 0x3c, PT ;  /* 0x0000003c0200780c */ /* 0x000fda0003f04270 */
[----:B0-----:R-:W-:Y:S01]  /*e000*/  @P0 IMAD.MOV.U32 R4, RZ, RZ, R27 ;  /* 0x000000ffff040224 */ /* 0x001fe200078e001b */
[----:B------:R-:W-:Y:S01]  /*e010*/  PRMT R8, RZ, 0x7610, R8 ;  /* 0x00007610ff087816 */ /* 0x000fe20000000008 */
[----:B------:R-:W2:Y:S01]  /*e020*/  LDL R27, [R1+0x4fc] ;  /* 0x0004fc00011b7983 */ /* 0x000ea20000100800 */
[----:B------:R-:W-:Y:S01]  /*e030*/  @P0 IMAD.MOV.U32 R5, RZ, RZ, R28 ;  /* 0x000000ffff050224 */ /* 0x000fe200078e001c */
[----:B------:R-:W-:Y:S02]  /*e040*/  LOP3.LUT R189, R189, 0xffff, RZ, 0xc0, !PT ;  /* 0x0000ffffbdbd7812 */ /* 0x000fe400078ec0ff */
[----:B------:R-:W2:Y:S04]  /*e050*/  LDL R28, [R1+0x4f8] ;  /* 0x0004f800011c7983 */ /* 0x000ea80000100800 */
[----:B------:R4:W2:Y:S01]  /*e060*/  @P0 LDG.E.U8 R11, desc[UR16][R4.64] ;  /* 0x00000010040b0981 */ /* 0x0008a2000c1e1100 */
[----:B------:R-:W-:-:S13]  /*e070*/  ISETP.GT.AND P0, PT, R2, 0x3d, PT ;  /* 0x0000003d0200780c */ /* 0x000fda0003f04270 */
[----:B----4-:R-:W-:Y:S02]  /*e080*/  @P0 IMAD.MOV.U32 R4, RZ, RZ, R0 ;  /* 0x000000ffff040224 */ /* 0x010fe400078e0000 */
[----:B------:R-:W4:Y:S01]  /*e090*/  LDL R0, [R1+0x79c] ;  /* 0x00079c0001007983 */ /* 0x000f220000100800 */
[----:B------:R-:W-:Y:S01]  /*e0a0*/  @P0 IMAD.MOV.U32 R5, RZ, RZ, R26 ;  /* 0x000000ffff050224 */ /* 0x000fe200078e001a */
[----:B------:R-:W-:Y:S02]  /*e0b0*/  LOP3.LUT R188, R188, 0xffff, RZ, 0xc0, !PT ;  /* 0x0000ffffbcbc7812 */ /* 0x000fe400078ec0ff */
[----:B------:R-:W-:Y:S01]  /*e0c0*/  LOP3.LUT R187, R187, 0xffff, RZ, 0xc0, !PT ;  /* 0x0000ffffbbbb7812 */ /* 0x000fe200078ec0ff */
[----:B------:R-:W2:Y:S04]  /*e0d0*/  LDL R26, [R1+0x4d8] ;  /* 0x0004d800011a7983 */ /* 0x000ea80000100800 */
[----:B------:R0:W2:Y:S01]  /*e0e0*/  @P0 LDG.E.U8 R10, desc[UR16][R4.64] ;  /* 0x00000010040a0981 */ /* 0x0000a2000c1e1100 */
[----:B------:R-:W-:-:S13]  /*e0f0*/  ISETP.GT.AND P0, PT, R2, 0x3e, PT ;  /* 0x0000003e0200780c */ /* 0x000fda0003f04270 */
[----:B0-----:R-:W-:Y:S01]  /*e100*/  @P0 IMAD.MOV.U32 R4, RZ, RZ, R24 ;  /* 0x000000ffff040224 */ /* 0x001fe200078e0018 */
[----:B------:R-:W-:Y:S01]  /*e110*/  LOP3.LUT R186, R186, 0xffff, RZ, 0xc0, !PT ;  /* 0x0000ffffbaba7812 */ /* 0x000fe200078ec0ff */
[----:B------:R-:W2:Y:S01]  /*e120*/  LDL R24, [R1+0x4b8] ;  /* 0x0004b80001187983 */ /* 0x000ea20000100800 */
[----:B------:R-:W-:Y:S01]  /*e130*/  @P0 IMAD.MOV.U32 R5, RZ, RZ, R25 ;  /* 0x000000ffff050224 */ /* 0x000fe200078e0019 */
[----:B------:R-:W-:Y:S02]  /*e140*/  LOP3.LUT R7, R7, 0xffff, RZ, 0xc0, !PT ;  /* 0x0000ffff07077812 */ /* 0x000fe400078ec0ff */
[----:B------:R-:W-:Y:S01]  /*e150*/  LOP3.LUT R6, R6, 0xffff, RZ, 0xc0, !PT ;  /* 0x0000ffff06067812 */ /* 0x000fe200078ec0ff */
[----:B------:R-:W2:Y:S04]  /*e160*/  LDL R25, [R1+0x4dc] ;  /* 0x0004dc0001197983 */ /* 0x000ea80000100800 */
[----:B------:R3:W2:Y:S01]  /*e170*/  @P0 LDG.E.U8 R9, desc[UR16][R4.64] ;  /* 0x0000001004090981 */ /* 0x0006a2000c1e1100 */
[----:B------:R-:W-:-:S02]  /*e180*/  ISETP.GT.AND P0, PT, R2, 0x3f, PT ;  /* 0x0000003f0200780c */ /* 0x000fc40003f04270 */
[----:B------:R-:W-:Y:S02]  /*e190*/  PRMT R191, R192, 0x3340, R191 ;  /* 0x00003340c0bf7816 */ /* 0x000fe400000000bf */
[----:B------:R-:W-:Y:S02]  /*e1a0*/  PRMT R188, R189, 0x3340, R188 ;  /* 0x00003340bdbc7816 */ /* 0x000fe400000000bc */
[----:B------:R-:W-:Y:S02]  /*e1b0*/  PRMT R186, R187, 0x3340, R186 ;  /* 0x00003340bbba7816 */ /* 0x000fe400000000ba */
[----:B------:R-:W-:Y:S02]  /*e1c0*/  PRMT R7, R7, 0x3340, R6 ;  /* 0x0000334007077816 */ /* 0x000fe40000000006 */
[----:B------:R-:W-:Y:S02]  /*e1d0*/  PRMT R6, R190, 0x5410, R188 ;  /* 0x00005410be067816 */ /* 0x000fe400000000bc */
[----:B------:R-:W-:Y:S01]  /*e1e0*/  PRMT R7, R186, 0x5410, R7 ;  /* 0x00005410ba077816 */ /* 0x000fe20000000007 */
[----:B---3--:R-:W-:-:S02]  /*e1f0*/  @P0 IMAD.MOV.U32 R4, RZ, RZ, R13 ;  /* 0x000000ffff040224 */ /* 0x008fc400078e000d */
[----:B------:R-:W3:Y:S01]  /*e200*/  LDL R13, [R1+0x7ac] ;  /* 0x0007ac00010d7983 */ /* 0x000ee20000100800 */
[----:B------:R-:W-:Y:S01]  /*e210*/  @P0 IMAD.MOV.U32 R5, RZ, RZ, R14 ;  /* 0x000000ffff050224 */ /* 0x000fe200078e000e */
[----:B------:R-:W-:Y:S02]  /*e220*/  LOP3.LUT R185, R185, 0xffff, RZ, 0xc0, !PT ;  /* 0x0000ffffb9b97812 */ /* 0x000fe400078ec0ff */
[----:B------:R-:W2:Y:S04]  /*e230*/  LDL R14, [R1+0x4bc] ;  /* 0x0004bc00010e7983 */ /* 0x000ea80000100800 */
[----:B------:R0:W2:Y:S02]  /*e240*/  @P0 LDG.E.U8 R8, desc[UR16][R4.64] ;  /* 0x0000001004080981 */ /* 0x0000a4000c1e1100 */
[----:B0-----:R-:W-:-:S02]  /*e250*/  PRMT R4, R195, 0x5410, R194 ;  /* 0x00005410c3047816 */ /* 0x001fc400000000c2 */
[----:B------:R-:W-:Y:S01]  /*e260*/  PRMT R5, R193, 0x5410, R191 ;  /* 0x00005410c1057816 */ /* 0x000fe200000000bf */
[----:B------:R-:W-:Y:S06]  /*e270*/  BAR.SYNC.DEFER_BLOCKING 0x0 ;  /* 0x0000000000007b1d */ /* 0x000fec0000010000 */
[----:B----4-:R1:W-:Y:S02]  /*e280*/  STS.128 [R0+UR12+0x4000], R4 ;  /* 0x0040000400007988 */ /* 0x0103e40008000c0c */
[----:B-1----:R-:W-:-:S04]  /*e290*/  LOP3.LUT R0, R156, 0x3f, RZ, 0xc0, !PT ;  /* 0x0000003f9c007812 */ /* 0x002fc800078ec0ff */
[----:B------:R-:W-:Y:S02]  /*e2a0*/  ISETP.GE.AND P0, PT, R0, R2, PT ;  /* 0x000000020000720c */ /* 0x000fe40003f06270 */
[----:B------:R-:W4:Y:S01]  /*e2b0*/  LDL R0, [R1+0x7a8] ;  /* 0x0007a80001007983 */ /* 0x000f220000100800 */
[----:B------:R-:W-:Y:S02]  /*e2c0*/  LOP3.LUT R184, R184, 0xffff, RZ, 0xc0, !PT ;  /* 0x0000ffffb8b87812 */ /* 0x000fe400078ec0ff */
[----:B------:R-:W-:Y:S02]  /*e2d0*/  LOP3.LUT R183, R183, 0xffff, RZ, 0xc0, !PT ;  /* 0x0000ffffb7b77812 */ /* 0x000fe400078ec0ff */
[----:B------:R-:W-:Y:S02]  /*e2e0*/  LOP3.LUT R182, R182, 0xffff, RZ, 0xc0, !PT ;  /* 0x0000ffffb6b67812 */ /* 0x000fe400078ec0ff */
[----:B------:R-:W-:Y:S02]  /*e2f0*/  LOP3.LUT R181, R181, 0xffff, RZ, 0xc0, !PT ;  /* 0x0000ffffb5b57812 */ /* 0x000fe400078ec0ff */
[----:B------:R-:W-:-:S02]  /*e300*/  LOP3.LUT R180, R180, 0xffff, RZ, 0xc0, !PT ;  /* 0x0000ffffb4b47812 */ /* 0x000fc400078ec0ff */
[----:B------:R-:W-:Y:S02]  /*e310*/  LOP3.LUT R179, R179, 0xffff, RZ, 0xc0, !PT ;  /* 0x0000ffffb3b37812 */ /* 0x000fe400078ec0ff */
        /* <DEDUP_REMOVED lines=9> */
[----:B------:R-:W-:Y:S02]  /*e3b0*/  PRMT R184, R185, 0x3340, R184 ;  /* 0x00003340b9b87816 */ /* 0x000fe400000000b8 */
[----:B------:R-:W-:-:S02]  /*e3c0*/  PRMT R4, R183, 0x3340, R182 ;  /* 0x00003340b7047816 */ /* 0x000fc400000000b6 */
[----:B------:R-:W-:Y:S02]  /*e3d0*/  PRMT R180, R181, 0x3340, R180 ;  /* 0x00003340b5b47816 */ /* 0x000fe400000000b4 */
[----:B------:R-:W-:Y:S02]  /*e3e0*/  PRMT R5, R179, 0x3340, R178 ;  /* 0x00003340b3057816 */ /* 0x000fe400000000b2 */
[----:B------:R-:W-:Y:S02]  /*e3f0*/  PRMT R176, R177, 0x3340, R176 ;  /* 0x00003340b1b07816 */ /* 0x000fe400000000b0 */
[----:B------:R-:W-:Y:S02]  /*e400*/  PRMT R6, R175, 0x3340, R174 ;  /* 0x00003340af067816 */ /* 0x000fe400000000ae */
[----:B------:R-:W-:Y:S02]  /*e410*/  PRMT R172, R173, 0x3340, R172 ;  /* 0x00003340adac7816 */ /* 0x000fe400000000ac */
[----:B------:R-:W-:-:S02]  /*e420*/  PRMT R7, R171, 0x3340, R169 ;  /* 0x00003340ab077816 */ /* 0x000fc400000000a9 */
[----:B------:R-:W-:Y:S02]  /*e430*/  PRMT R4, R184, 0x5410, R4 ;  /* 0x00005410b8047816 */ /* 0x000fe40000000004 */
[----:B------:R-:W-:Y:S02]  /*e440*/  PRMT R5, R180, 0x5410, R5 ;  /* 0x00005410b4057816 */ /* 0x000fe40000000005 */
[----:B------:R-:W-:Y:S02]  /*e450*/  PRMT R6, R176, 0x5410, R6 ;  /* 0x00005410b0067816 */ /* 0x000fe40000000006 */
[----:B------:R-:W-:Y:S02]  /*e460*/  PRMT R7, R172, 0x5410, R7 ;  /* 0x00005410ac077816 */ /* 0x000fe40000000007 */
[----:B------:R-:W-:Y:S02]  /*e470*/  LOP3.LUT R20, R20, 0xffff, RZ, 0xc0, !PT ;  /* 0x0000ffff14147812 */ /* 0x000fe400078ec0ff */
[----:B------:R-:W-:-:S02]  /*e480*/  LOP3.LUT R18, R18, 0xffff, RZ, 0xc0, !PT ;  /* 0x0000ffff12127812 */ /* 0x000fc400078ec0ff */
[----:B------:R-:W-:Y:S02]  /*e490*/  LOP3.LUT R16, R16, 0xffff, RZ, 0xc0, !PT ;  /* 0x0000ffff10107812 */ /* 0x000fe400078ec0ff */
[----:B------:R-:W-:Y:S02]  /*e4a0*/  LOP3.LUT R3, R3, 0xffff, RZ, 0xc0, !PT ;  /* 0x0000ffff03037812 */ /* 0x000fe400078ec0ff */
[----:B------:R-:W-:Y:S02]  /*e4b0*/  LOP3.LUT R170, R170, 0xffff, RZ, 0xc0, !PT ;  /* 0x0000ffffaaaa7812 */ /* 0x000fe400078ec0ff */
[----:B------:R-:W-:Y:S02]  /*e4c0*/  PRMT R3, R16, 0x3340, R3 ;  /* 0x0000334010037816 */ /* 0x000fe40000000003 */
        /* <DEDUP_REMOVED lines=10> */
[----:B------:R-:W-:Y:S01]  /*e570*/  LOP3.LUT R22, R22, 0xffff, RZ, 0xc0, !PT ;  /* 0x0000ffff16167812 */ /* 0x000fe200078ec0ff */
[----:B------:R-:W-:Y:S01]  /*e580*/  @!P0 IMAD.MOV.U32 R2, RZ, RZ, R230 ;  /* 0x000000ffff028224 */ /* 0x000fe200078e00e6 */
[----:B------:R-:W-:Y:S02]  /*e590*/  PRMT R225, RZ, 0x7610, R225 ;  /* 0x00007610ffe17816 */ /* 0x000fe400000000e1 */
[----:B------:R-:W-:Y:S02]  /*e5a0*/  PRMT R168, R170, 0x3340, R168 ;  /* 0x00003340aaa87816 */ /* 0x000fe400000000a8 */
[----:B------:R-:W-:-:S02]  /*e5b0*/  PRMT R163, R165, 0x3340, R163 ;  /* 0x00003340a5a37816 */ /* 0x000fc400000000a3 */
[----:B------:R-:W-:Y:S01]  /*e5c0*/  PRMT R154, R157, 0x3340, R154 ;  /* 0x000033409d9a7816 */ /* 0x000fe2000000009a */
[----:B---3--:R0:W-:Y:S02]  /*e5d0*/  STS.128 [R13+UR12+0x4000], R4 ;  /* 0x004000040d007988 */ /* 0x0081e40008000c0c */
[----:B0-----:R-:W-:Y:S02]  /*e5e0*/  PRMT R7, R20, 0x3340, R18 ;  /* 0x0000334014077816 */ /* 0x001fe40000000012 */
[----:B------:R-:W3:Y:S01]  /*e5f0*/  LDL R13, [R1+0x498] ;  /* 0x00049800010d7983 */ /* 0x000ee20000100800 */
[----:B------:R-:W-:Y:S02]  /*e600*/  PRMT R4, R167, 0x3340, R166 ;  /* 0x00003340a7047816 */ /* 0x000fe400000000a6 */
[----:B------:R-:W-:Y:S01]  /*e610*/  PRMT R7, R7, 0x5410, R3 ;  /* 0x0000541007077816 */ /* 0x000fe20000000003 */
[----:B------:R-:W-:Y:S01]  /*e620*/  @!P0 IMAD.MOV.U32 R3, RZ, RZ, R229 ;  /* 0x000000ffff038224 */ /* 0x000fe200078e00e5 */
[----:B------:R-:W-:-:S02]  /*e630*/  PRMT R5, R161, 0x3340, R159 ;  /* 0x00003340a1057816 */ /* 0x000fc4000000009f */
[----:B------:R-:W-:Y:S02]  /*e640*/  PRMT R6, R152, 0x3340, R22 ;  /* 0x0000334098067816 */ /* 0x000fe40000000016 */
[----:B------:R-:W-:Y:S01]  /*e650*/  PRMT R4, R168, 0x5410, R4 ;  /* 0x00005410a8047816 */ /* 0x000fe20000000004 */
[----:B------:R0:W3:Y:S01]  /*e660*/  @!P0 LDG.E.U8 R225, desc[UR16][R2.64] ;  /* 0x0000001002e18981 */ /* 0x0000e2000c1e1100 */
[----:B------:R-:W-:Y:S02]  /*e670*/  PRMT R5, R163, 0x5410, R5 ;  /* 0x00005410a3057816 */ /* 0x000fe40000000005 */
[----:B------:R-:W-:-:S05]  /*e680*/  PRMT R6, R154, 0x5410, R6 ;  /* 0x000054109a067816 */ /* 0x000fca0000000006 */
[----:B----4-:R1:W-:Y:S04]  /*e690*/  STS.128 [R0+UR12+0x4000], R4 ;  /* 0x0040000400007988 */ /* 0x0103e80008000c0c */
[----:B-1----:R-:W4:Y:S01]  /*e6a0*/  LDL R0, [R1+0x49c] ;  /* 0x00049c0001007983 */ /* 0x002f220000100800 */
[----:B------:R-:W-:Y:S01]  /*e6b0*/  PRMT R173, RZ, 0x7610, R173 ;  /* 0x00007610ffad7816 */ /* 0x000fe200000000ad */
[----:B0-----:R-:W-:Y:S02]  /*e6c0*/  @!P0 IMAD.MOV.U32 R2, RZ, RZ, R37 ;  /* 0x000000ffff028224 */ /* 0x001fe400078e0025 */
[----:B------:R-:W-:Y:S01]  /*e6d0*/  @!P0 IMAD.MOV.U32 R3, RZ, RZ, R38 ;  /* 0x000000ffff038224 */ /* 0x000fe200078e0026 */
[----:B------:R-:W-:-:S04]  /*e6e0*/  PRMT R172, RZ, 0x7610, R172 ;  /* 0x00007610ffac7816 */ /* 0x000fc800000000ac */
[----:B------:R0:W4:Y:S01]  /*e6f0*/  @!P0 LDG.E.U8 R173, desc[UR16][R2.64] ;  /* 0x0000001002ad8981 */ /* 0x000122000c1e1100 */
[----:B------:R-:W-:Y:S01]  /*e700*/  PRMT R171, RZ, 0x7610, R171 ;  /* 0x00007610ffab7816 */ /* 0x000fe200000000ab */
[----:B0-----:R-:W-:Y:S02]  /*e710*/  @!P0 IMAD.MOV.U32 R2, RZ, RZ, R35 ;  /* 0x000000ffff028224 */ /* 0x001fe400078e0023 */
[----:B------:R-:W-:-:S05]  /*e720*/  @!P0 IMAD.MOV.U32 R3, RZ, RZ, R36 ;  /* 0x000000ffff038224 */ /* 0x000fca00078e0024 */
        /* <DEDUP_REMOVED lines=10> */
[----:B--2---:R-:W-:Y:S02]  /*e7d0*/  @!P0 IMAD.MOV.U32 R2, RZ, RZ, R29 ;  /* 0x000000ffff028224 */ /* 0x004fe400078e001d */
[----:B------:R-:W-:-:S05]  /*e7e0*/  @!P0 IMAD.MOV.U32 R3, RZ, RZ, R30 ;  /* 0x000000ffff038224 */ /* 0x000fca00078e001e */
[----:B------:R0:W2:Y:S01]  /*e7f0*/  @!P0 LDG.E.U8 R169, desc[UR16][R2.64] ;  /* 0x0000001002a98981 */ /* 0x0000a2000c1e1100 */
[----:B------:R-:W-:Y:S01]  /*e800*/  PRMT R167, RZ, 0x7610, R167 ;  /* 0x00007610ffa77816 */ /* 0x000fe200000000a7 */
[----:B0-----:R-:W-:Y:S02]  /*e810*/  @!P0 IMAD.MOV.U32 R2, RZ, RZ, R27 ;  /* 0x000000ffff028224 */ /* 0x001fe400078e001b */
[----:B------:R-:W-:-:S05]  /*e820*/  @!P0 IMAD.MOV.U32 R3, RZ, RZ, R28 ;  /* 0x000000ffff038224 */ /* 0x000fca00078e001c */
[----:B------:R0:W2:Y:S01]  /*e830*/  @!P0 LDG.E.U8 R168, desc[UR16][R2.64] ;  /* 0x0000001002a88981 */ /* 0x0000a2000c1e1100 */
[----:B------:R-:W-:-:S03]  /*e840*/  PRMT R166, RZ, 0x7610, R166 ;  /* 0x00007610ffa67816 */ /* 0x000fc600000000a6 */
[----:B------:R1:W-:Y:S01]  /*e850*/  STL [R1+0x7c0], R230 ;  /* 0x0007c0e601007387 */ /* 0x0003e20000100800 */
[----:B0-----:R-:W-:Y:S02]  /*e860*/  @!P0 IMAD.MOV.U32 R2, RZ, RZ, R25 ;  /* 0x000000ffff028224 */ /* 0x001fe400078e0019 */
[----:B------:R-:W-:Y:S01]  /*e870*/  @!P0 IMAD.MOV.U32 R3, RZ, RZ, R26 ;  /* 0x000000ffff038224 */ /* 0x000fe200078e001a */
[----:B------:R-:W-:Y:S04]  /*e880*/  STL [R1+0x7bc], R229 ;  /* 0x0007bce501007387 */ /* 0x000fe80000100800 */
[----:B------:R0:W2:Y:S02]  /*e890*/  @!P0 LDG.E.U8 R167, desc[UR16][R2.64] ;  /* 0x0000001002a78981 */ /* 0x0000a4000c1e1100 */
[----:B0-----:R-:W-:-:S02]  /*e8a0*/  @!P0 IMAD.MOV.U32 R2, RZ, RZ, R14 ;  /* 0x000000ffff028224 */ /* 0x001fc400078e000e */
[----:B------:R-:W-:-:S05]  /*e8b0*/  @!P0 IMAD.MOV.U32 R3, RZ, RZ, R24 ;  /* 0x000000ffff038224 */ /* 0x000fca00078e0018 */
[----:B------:R0:W2:Y:S04]  /*e8c0*/  @!P0 LDG.E.U8 R166, desc[UR16][R2.64] ;  /* 0x0000001002a68981 */ /* 0x0000a8000c1e1100 */
[----:B---3--:R-:W-:Y:S04]  /*e8d0*/  STL [R1+0xac0], R225 ;  /* 0x000ac0e101007387 */ /* 0x008fe80000100800 */
[----:B------:R-:W3:Y:S04]  /*e8e0*/  LDL R27, [R1+0x478] ;  /* 0x00047800011b7983 */ /* 0x000ee80000100800 */
[----:B------:R-:W2:Y:S04]  /*e8f0*/  LDL R24, [R1+0x47c] ;  /* 0x00047c0001187983 */ /* 0x000ea80000100800 */
[----:B------:R-:W2:Y:S04]  /*e900*/  LDL R26, [R1+0x45c] ;  /* 0x00045c00011a7983 */ /* 0x000ea80000100800 */
[----:B------:R-:W2:Y:S04]  /*e910*/  LDL R33, [R1+0x458] ;  /* 0x0004580001217983 */ /* 0x000ea80000100800 */
[----:B------:R-:W2:Y:S04]  /*e920*/  LDL R32, [R1+0x438] ;  /* 0x0004380001207983 */ /* 0x000ea80000100800 */
[----:B------:R-:W2:Y:S01]  /*e930*/  LDL R25, [R1+0x43c] ;  /* 0x00043c0001197983 */ /* 0x000ea20000100800 */
[----:B0-----:R-:W-:-:S03]  /*e940*/  @!P0 IMAD.MOV.U32 R3, RZ, RZ, R13 ;  /* 0x000000ffff038224 */ /* 0x001fc600078e000d */
[----:B------:R-:W2:Y:S04]  /*e950*/  LDL R31, [R1+0x418] ;  /* 0x00041800011f7983 */ /* 0x000ea80000100800 */
[----:B------:R-:W2:Y:S04]  /*e960*/  LDL R30, [R1+0x3f8] ;  /* 0x0003f800011e7983 */ /* 0x000ea80000100800 */
[----:B------:R-:W2:Y:S01]  /*e970*/  LDL R13, [R1+0x3fc] ;  /* 0x0003fc00010d7983 */ /* 0x000ea20000100800 */
[----:B----4-:R-:W-:-:S03]  /*e980*/  @!P0 IMAD.MOV.U32 R2, RZ, RZ, R0 ;  /* 0x000000ffff028224 */ /* 0x010fc600078e0000 */
[----:B------:R-:W4:Y:S04]  /*e990*/  LDL R0, [R1+0x7a4] ;  /* 0x0007a40001007983 */ /* 0x000f280000100800 */
[----:B------:R-:W4:Y:S01]  /*e9a0*/  LDL.LU R14, [R1+0x41c] ;  /* 0x00041c00010e7983 */ /* 0x000f220000300800 */
[----:B------:R-:W-:Y:S02]  /*e9b0*/  LOP3.LUT R164, R164, 0xffff, RZ, 0xc0, !PT ;  /* 0x0000ffffa4a47812 */ /* 0x000fe400078ec0ff */
[----:B------:R-:W-:Y:S01]  /*e9c0*/  LOP3.LUT R162, R162, 0xffff, RZ, 0xc0, !PT ;  /* 0x0000ffffa2a27812 */ /* 0x000fe200078ec0ff */
[----:B------:R-:W4:Y:S01]  /*e9d0*/  LDL R29, [R1+0x3d8] ;  /* 0x0003d800011d7983 */ /* 0x000f220000100800 */
[----:B------:R-:W-:Y:S02]  /*e9e0*/  LOP3.LUT R160, R160, 0xffff, RZ, 0xc0, !PT ;  /* 0x0000ffffa0a07812 */ /* 0x000fe400078ec0ff */
[----:B------:R-:W-:Y:S01]  /*e9f0*/  LOP3.LUT R158, R158, 0xffff, RZ, 0xc0, !PT ;  /* 0x0000ffff9e9e7812 */ /* 0x000fe200078ec0ff */
[----:B------:R-:W4:Y:S01]  /*ea00*/  LDL R28, [R1+0x3dc] ;  /* 0x0003dc00011c7983 */ /* 0x000f220000100800 */
        /* <DEDUP_REMOVED lines=12> */
[----:B------:R-:W-:-:S02]  /*ead0*/  PRMT R165, RZ, 0x7610, R165 ;  /* 0x00007610ffa57816 */ /* 0x000fc400000000a5 */
[----:B------:R-:W-:Y:S02]  /*eae0*/  PRMT R162, R164, 0x3340, R162 ;  /* 0x00003340a4a27816 */ /* 0x000fe400000000a2 */
[----:B------:R-:W-:Y:S02]  /*eaf0*/  PRMT R4, R160, 0x3340, R158 ;  /* 0x00003340a0047816 */ /* 0x000fe4000000009e */
[----:B------:R-:W-:Y:S01]  /*eb00*/  PRMT R153, R155, 0x3340, R153 ;  /* 0x000033409b997816 */ /* 0x000fe20000000099 */
[----:B------:R3:W4:Y:S01]  /*eb10*/  @!P0 LDG.E.U8 R165, desc[UR16][R2.64] ;  /* 0x0000001002a58981 */ /* 0x000722000c1e1100 */
[----:B------:R-:W-:Y:S02]  /*eb20*/  PRMT R5, R23, 0x3340, R21 ;  /* 0x0000334017057816 */ /* 0x000fe40000000015 */
[----:B------:R-:W-:Y:S02]  /*eb30*/  PRMT R17, R19, 0x3340, R17 ;  /* 0x0000334013117816 */ /* 0x000fe40000000011 */
[----:B------:R-:W-:-:S02]  /*eb40*/  PRMT R6, R15, 0x3340, R12 ;  /* 0x000033400f067816 */ /* 0x000fc4000000000c */
[----:B------:R-:W-:Y:S02]  /*eb50*/  PRMT R10, R11, 0x3340, R10 ;  /* 0x000033400b0a7816 */ /* 0x000fe4000000000a */
[----:B------:R-:W-:Y:S02]  /*eb60*/  PRMT R7, R9, 0x3340, R8 ;  /* 0x0000334009077816 */ /* 0x000fe40000000008 */
[----:B------:R-:W-:Y:S02]  /*eb70*/  PRMT R152, RZ, 0x7610, R152 ;  /* 0x00007610ff987816 */ /* 0x000fe40000000098 */
[----:B------:R-:W-:Y:S02]  /*eb80*/  PRMT R4, R162, 0x5410, R4 ;  /* 0x00005410a2047816 */ /* 0x000fe40000000004 */
[----:B------:R-:W-:Y:S02]  /*eb90*/  PRMT R5, R153, 0x5410, R5 ;  /* 0x0000541099057816 */ /* 0x000fe40000000005 */
[----:B------:R-:W-:-:S02]  /*eba0*/  PRMT R6, R17, 0x5410, R6 ;  /* 0x0000541011067816 */ /* 0x000fc40000000006 */
[----:B------:R-:W-:Y:S02]  /*ebb0*/  PRMT R7, R10, 0x5410, R7 ;  /* 0x000054100a077816 */ /* 0x000fe40000000007 */
[----:B------:R-:W-:Y:S02]  /*ebc0*/  PRMT R23, RZ, 0x7610, R23 ;  /* 0x00007610ff177816 */ /* 0x000fe40000000017 */
[----:B------:R-:W-:Y:S02]  /*ebd0*/  PRMT R21, RZ, 0x7610, R21 ;  /* 0x00007610ff157816 */ /* 0x000fe40000000015 */
[----:B------:R-:W-:Y:S01]  /*ebe0*/  PRMT R20, RZ, 0x7610, R20 ;  /* 0x00007610ff147816 */ /* 0x000fe20000000014 */
[----:B---3--:R-:W-:Y:S02]  /*ebf0*/  @!P0 IMAD.MOV.U32 R3, RZ, RZ, R27 ;  /* 0x000000ffff038224 */ /* 0x008fe400078e001b */
[----:B------:R-:W3:Y:S01]  /*ec00*/  LDL R27, [R1+0x3b8] ;  /* 0x0003b800011b7983 */ /* 0x000ee20000100800 */
[----:B--2---:R-:W-:-:S03]  /*ec10*/  @!P0 IMAD.MOV.U32 R2, RZ, RZ, R24 ;  /* 0x000000ffff028224 */ /* 0x004fc600078e0018 */
[----:B------:R-:W2:Y:S04]  /*ec20*/  LDL R24, [R1+0x3bc] ;  /* 0x0003bc0001187983 */ /* 0x000ea80000100800 */
[----:B------:R0:W2:Y:S04]  /*ec30*/  @!P0 LDG.E.U8 R152, desc[UR16][R2.64] ;  /* 0x0000001002988981 */ /* 0x0000a8000c1e1100 */
[----:B-1----:R-:W2:Y:S01]  /*ec40*/  LDL.LU R230, [R1+0x2b0] ;  /* 0x0002b00001e67983 */ /* 0x002ea20000300800 */
[----:B0-----:R-:W-:Y:S02]  /*ec50*/  @!P0 IMAD.MOV.U32 R2, RZ, RZ, R26 ;  /* 0x000000ffff028224 */ /* 0x001fe400078e001a */
[----:B------:R-:W-:-:S05]  /*ec60*/  @!P0 IMAD.MOV.U32 R3, RZ, RZ, R33 ;  /* 0x000000ffff038224 */ /* 0x000fca00078e0021 */
[----:B------:R0:W2:Y:S02]  /*ec70*/  @!P0 LDG.E.U8 R23, desc[UR16][R2.64] ;  /* 0x0000001002178981 */ /* 0x0000a4000c1e1100 */
[----:B0-----:R-:W-:Y:S02]  /*ec80*/  @!P0 IMAD.MOV.U32 R2, RZ, RZ, R25 ;  /* 0x000000ffff028224 */ /* 0x001fe400078e0019 */
[----:B------:R-:W-:-:S05]  /*ec90*/  @!P0 IMAD.MOV.U32 R3, RZ, RZ, R32 ;  /* 0x000000ffff038224 */ /* 0x000fca00078e0020 */
[----:B------:R0:W2:Y:S02]  /*eca0*/  @!P0 LDG.E.U8 R21, desc[UR16][R2.64] ;  /* 0x0000001002158981 */ /* 0x0000a4000c1e1100 */
[----:B0-----:R-:W-:Y:S02]  /*ecb0*/  @!P0 IMAD.MOV.U32 R3, RZ, RZ, R31 ;  /* 0x000000ffff038224 */ /* 0x001fe400078e001f */
[----:B----4-:R0:W-:Y:S04]  /*ecc0*/  STS.128 [R0+UR12+0x4000], R4 ;  /* 0x0040000400007988 */ /* 0x0101e80008000c0c */
[----:B0-----:R-:W4:Y:S04]  /*ecd0*/  LDL.LU R0, [R1+0x2a8] ;  /* 0x0002a80001007983 */ /* 0x001f280000300800 */
[----:B------:R-:W4:Y:S04]  /*ece0*/  LDL R38, [R1+0x398] ;  /* 0x0003980001267983 */ /* 0x000f280000100800 */
[----:B------:R-:W4:Y:S04]  /*ecf0*/  LDL R26, [R1+0x39c] ;  /* 0x00039c00011a7983 */ /* 0x000f280000100800 */
[----:B------:R-:W4:Y:S04]  /*ed00*/  LDL R37, [R1+0x378] ;  /* 0x0003780001257983 */ /* 0x000f280000100800 */
[----:B------:R-:W4:Y:S04]  /*ed10*/  LDL R36, [R1+0x37c] ;  /* 0x00037c0001247983 */ /* 0x000f280000100800 */
[----:B------:R-:W4:Y:S04]  /*ed20*/  LDL R35, [R1+0x358] ;  /* 0x0003580001237983 */ /* 0x000f280000100800 */
[----:B------:R-:W4:Y:S01]  /*ed30*/  LDL R34, [R1+0x35c] ;  /* 0x00035c0001227983 */ /* 0x000f220000100800 */
[----:B------:R-:W-:-:S03]  /*ed40*/  @!P0 IMAD.MOV.U32 R2, RZ, RZ, R14 ;  /* 0x000000ffff028224 */ /* 0x000fc600078e000e */
[----:B------:R-:W4:Y:S04]  /*ed50*/  LDL R33, [R1+0x338] ;  /* 0x0003380001217983 */ /* 0x000f280000100800 */
[----:B------:R-:W4:Y:S04]  /*ed60*/  LDL R25, [R1+0x33c] ;  /* 0x00033c0001197983 */ /* 0x000f280000100800 */
[----:B------:R0:W4:Y:S04]  /*ed70*/  @!P0 LDG.E.U8 R20, desc[UR16][R2.64] ;  /* 0x0000001002148981 */ /* 0x000128000c1e1100 */
[----:B------:R1:W-:Y:S04]  /*ed80*/  STL [R1+0xac4], R14 ;  /* 0x000ac40e01007387 */ /* 0x0003e80000100800 */
[----:B------:R-:W4:Y:S01]  /*ed90*/  LDL R32, [R1+0x318] ;  /* 0x0003180001207983 */ /* 0x000f220000100800 */
[----:B0-----:R-:W-:-:S03]  /*eda0*/  @!P0 IMAD.MOV.U32 R2, RZ, RZ, R13 ;  /* 0x000000ffff028224 */ /* 0x001fc600078e000d */
[----:B------:R-:W4:Y:S01]  /*edb0*/  LDL R13, [R1+0x31c] ;  /* 0x00031c00010d7983 */ /* 0x000f220000100800 */
[----:B------:R-:W-:-:S03]  /*edc0*/  @!P0 IMAD.MOV.U32 R3, RZ, RZ, R30 ;  /* 0x000000ffff038224 */ /* 0x000fc600078e001e */
[----:B------:R-:W4:Y:S01]  /*edd0*/  LDL R30, [R1+0x2fc] ;  /* 0x0002fc00011e7983 */ /* 0x000f220000100800 */
[----:B------:R-:W-:-:S03]  /*ede0*/  PRMT R19, RZ, 0x7610, R19 ;  /* 0x00007610ff137816 */ /* 0x000fc60000000013 */
[----:B------:R-:W4:Y:S01]  /*edf0*/  LDL R31, [R1+0x2f8] ;  /* 0x0002f800011f7983 */ /* 0x000f220000100800 */
[----:B------:R-:W-:-:S03]  /*ee00*/  PRMT R18, RZ, 0x7610, R18 ;  /* 0x00007610ff127816 */ /* 0x000fc60000000012 */
[----:B------:R0:W4:Y:S01]  /*ee10*/  @!P0 LDG.E.U8 R19, desc[UR16][R2.64] ;  /* 0x0000001002138981 */ /* 0x000122000c1e1100 */
[----:B------:R-:W-:Y:S02]  /*ee20*/  PRMT R16, RZ, 0x7610, R16 ;  /* 0x00007610ff107816 */ /* 0x000fe40000000010 */
[----:B------:R-:W-:Y:S01]  /*ee30*/  PRMT R15, RZ, 0x7610, R15 ;  /* 0x00007610ff0f7816 */ /* 0x000fe2000000000f */
[----:B-1----:R-:W4:Y:S01]  /*ee40*/  LDL R14, [R1+0x23c] ;  /* 0x00023c00010e7983 */ /* 0x002f220000100800 */
[----:B0-----:R-:W-:Y:S02]  /*ee50*/  @!P0 IMAD.MOV.U32 R2, RZ, RZ, R28 ;  /* 0x000000ffff028224 */ /* 0x001fe400078e001c */
[----:B------:R-:W-:Y:S01]  /*ee60*/  @!P0 IMAD.MOV.U32 R3, RZ, RZ, R29 ;  /* 0x000000ffff038224 */ /* 0x000fe200078e001d */
[----:B------:R-:W4:Y:S04]  /*ee70*/  LDL R28, [R1+0x2dc] ;  /* 0x0002dc00011c7983 */ /* 0x000f280000100800 */
[----:B------:R-:W4:Y:S04]  /*ee80*/  LDL R29, [R1+0x2d8] ;  /* 0x0002d800011d7983 */ /* 0x000f280000100800 */
[----:B------:R3:W4:Y:S01]  /*ee90*/  @!P0 LDG.E.U8 R18, desc[UR16][R2.64] ;  /* 0x0000001002128981 */ /* 0x000722000c1e1100 */
[----:B------:R-:W-:-:S02]  /*eea0*/  PRMT R12, RZ, 0x7610, R12 ;  /* 0x00007610ff0c7816 */ /* 0x000fc4000000000c */
[----:B------:R-:W-:Y:S02]  /*eeb0*/  PRMT R11, RZ, 0x7610, R11 ;  /* 0x00007610ff0b7816 */ /* 0x000fe4000000000b */
[----:B------:R-:W-:Y:S01]  /*eec0*/  PRMT R10, RZ, 0x7610, R10 ;  /* 0x00007610ff0a7816 */ /* 0x000fe2000000000a */
[----:B---3--:R-:W-:Y:S02]  /*eed0*/  @!P0 IMAD.MOV.U32 R3, RZ, RZ, R27 ;  /* 0x000000ffff038224 */ /* 0x008fe400078e001b */
[----:B------:R-:W3:Y:S01]  /*eee0*/  LDL R27, [R1+0x2b8] ;  /* 0x0002b800011b7983 */ /* 0x000ee20000100800 */
[----:B--2---:R-:W-:-:S03]  /*eef0*/  @!P0 IMAD.MOV.U32 R2, RZ, RZ, R24 ;  /* 0x000000ffff028224 */ /* 0x004fc600078e0018 */
[----:B------:R-:W2:Y:S04]  /*ef00*/  LDL R24, [R1+0x2bc] ;  /* 0x0002bc0001187983 */ /* 0x000ea80000100800 */
[----:B------:R4:W2:Y:S02]  /*ef10*/  @!P0 LDG.E.U8 R16, desc[UR16][R2.64] ;  /* 0x0000001002108981 */ /* 0x0008a4000c1e1100 */
[----:B----4-:R-:W-:Y:S02]  /*ef20*/  @!P0 IMAD.MOV.U32 R3, RZ, RZ, R38 ;  /* 0x000000ffff038224 */ /* 0x010fe400078e0026 */
[----:B------:R-:W-:Y:S02]  /*ef30*/  @!P0 IMAD.MOV.U32 R2, RZ, RZ, R26 ;  /* 0x000000ffff028224 */ /* 0x000fe400078e001a */
[----:B------:R-:W4:Y:S04]  /*ef40*/  LDL R26, [R1+0x29c] ;  /* 0x00029c00011a7983 */ /* 0x000f280000100800 */
[----:B------:R0:W4:Y:S02]  /*ef50*/  @!P0 LDG.E.U8 R15, desc[UR16][R2.64] ;  /* 0x00000010020f8981 */ /* 0x000124000c1e1100 */
[----:B0-----:R-:W-:-:S02]  /*ef60*/  @!P0 IMAD.MOV.U32 R2, RZ, RZ, R36 ;  /* 0x000000ffff028224 */ /* 0x001fc400078e0024 */
[----:B------:R-:W-:-:S05]  /*ef70*/  @!P0 IMAD.MOV.U32 R3, RZ, RZ, R37 ;  /* 0x000000ffff038224 */ /* 0x000fca00078e0025 */
[----:B------:R0:W4:Y:S02]  /*ef80*/  @!P0 LDG.E.U8 R12, desc[UR16][R2.64] ;  /* 0x00000010020c8981 */ /* 0x000124000c1e1100 */
[----:B0-----:R-:W-:Y:S02]  /*ef90*/  @!P0 IMAD.MOV.U32 R2, RZ, RZ, R34 ;  /* 0x000000ffff028224 */ /* 0x001fe400078e0022 */
[----:B------:R-:W-:-:S05]  /*efa0*/  @!P0 IMAD.MOV.U32 R3, RZ, RZ, R35 ;  /* 0x000000ffff038224 */ /* 0x000fca00078e0023 */
[----:B------:R0:W4:Y:S02]  /*efb0*/  @!P0 LDG.E.U8 R11, desc[UR16][R2.64] ;  /* 0x00000010020b8981 */ /* 0x000124000c1e1100 */
[----:B0-----:R-:W-:Y:S02]  /*efc0*/  @!P0 IMAD.MOV.U32 R2, RZ, RZ, R25 ;  /* 0x000000ffff028224 */ /* 0x001fe400078e0019 */
[----:B------:R-:W-:Y:S01]  /*efd0*/  @!P0 IMAD.MOV.U32 R3, RZ, RZ, R33 ;  /* 0x000000ffff038224 */ /* 0x000fe200078e0021 */
[----:B------:R-:W4:Y:S04]  /*efe0*/  LDL R25, [R1+0x258] ;  /* 0x0002580001197983 */ /* 0x000f280000100800 */
[----:B------:R-:W4:Y:S04]  /*eff0*/  LDL.LU R225, [R1+0x298] ;  /* 0x0002980001e17983 */ /* 0x000f280000300800 */
[----:B------:R0:W4:Y:S04]  /*f000*/  @!P0 LDG.E.U8 R10, desc[UR16][R2.64] ;  /* 0x00000010020a8981 */ /* 0x000128000c1e1100 */
[----:B------:R-:W4:Y:S01]  /*f010*/  LDL.LU R226, [R1+0x27c] ;  /* 0x00027c0001e27983 */ /* 0x000f220000300800 */
[----:B0-----:R-:W-:-:S03]  /*f020*/  @!P0 IMAD.MOV.U32 R2, RZ, RZ, R13 ;  /* 0x000000ffff028224 */ /* 0x001fc600078e000d */
[----:B------:R-:W4:Y:S04]  /*f030*/  LDL R13, [R1+0x21c] ;  /* 0x00021c00010d7983 */ /* 0x000f280000100800 */
[----:B------:R-:W4:Y:S01]  /*f040*/  LDL.LU R245, [R1+0x278] ;  /* 0x0002780001f57983 */ /* 0x000f220000300800 */
[----:B------:R-:W-:Y:S01]  /*f050*/  PRMT R9, RZ, 0x7610, R9 ;  /* 0x00007610ff097816 */ /* 0x000fe20000000009 */
[----:B------:R-:W-:-:S05]  /*f060*/  @!P0 IMAD.MOV.U32 R3, RZ, RZ, R32 ;  /* 0x000000ffff038224 */ /* 0x000fca00078e0020 */
[----:B------:R0:W4:Y:S01]  /*f070*/  @!P0 LDG.E.U8 R9, desc[UR16][R2.64] ;  /* 0x0000001002098981 */ /* 0x000122000c1e1100 */
[----:B------:R-:W-:Y:S01]  /*f080*/  PRMT R8, RZ, 0x7610, R8 ;  /* 0x00007610ff087816 */ /* 0x000fe20000000008 */
[----:B0-----:R-:W-:Y:S02]  /*f090*/  @!P0 IMAD.MOV.U32 R2, RZ, RZ, R30 ;  /* 0x000000ffff028224 */ /* 0x001fe400078e001e */
[----:B------:R-:W4:Y:S01]  /*f0a0*/  LDL.LU R30, [R1+0x25c] ;  /* 0x00025c00011e7983 */ /* 0x000f220000300800 */
[----:B------:R-:W-:Y:S01]  /*f0b0*/  @!P0 IMAD.MOV.U32 R3, RZ, RZ, R31 ;  /* 0x000000ffff038224 */ /* 0x000fe200078e001f */
[----:B------:R-:W-:-:S04]  /*f0c0*/  PRMT R7, RZ, 0x7610, R7 ;  /* 0x00007610ff077816 */ /* 0x000fc80000000007 */
[----:B------:R0:W4:Y:S02]  /*f0d0*/  @!P0 LDG.E.U8 R8, desc[UR16][R2.64] ;  /* 0x0000001002088981 */ /* 0x000124000c1e1100 */
[----:B0-----:R-:W-:Y:S02]  /*f0e0*/  @!P0 IMAD.MOV.U32 R2, RZ, RZ, R28 ;  /* 0x000000ffff028224 */ /* 0x001fe400078e001c */
[----:B------:R-:W-:-:S05]  /*f0f0*/  @!P0 IMAD.MOV.U32 R3, RZ, RZ, R29 ;  /* 0x000000ffff038224 */ /* 0x000fca00078e001d */
[----:B------:R3:W4:Y:S01]  /*f100*/  @!P0 LDG.E.U8 R7, desc[UR16][R2.64] ;  /* 0x0000001002078981 */ /* 0x000722000c1e1100 */
[----:B------:R-:W-:Y:S01]  /*f110*/  PRMT R6, RZ, 0x7610, R6 ;  /* 0x00007610ff067816 */ /* 0x000fe20000000006 */
[----:B---3--:R-:W-:Y:S02]  /*f120*/  @!P0 IMAD.MOV.U32 R3, RZ, RZ, R27 ;  /* 0x000000ffff038224 */ /* 0x008fe400078e001b */
[----:B------:R-:W3:Y:S01]  /*f130*/  LDL.LU R27, [R1+0x238] ;  /* 0x00023800011b7983 */ /* 0x000ee20000300800 */
[----:B--2---:R-:W-:-:S03]  /*f140*/  @!P0 IMAD.MOV.U32 R2, RZ, RZ, R24 ;  /* 0x000000ffff028224 */ /* 0x004fc600078e0018 */
[----:B------:R-:W2:Y:S04]  /*f150*/  LDL.LU R24, [R1+0x218] ;  /* 0x0002180001187983 */ /* 0x000ea80000300800 */
[----:B------:R4:W2:Y:S02]  /*f160*/  @!P0 LDG.E.U8 R6, desc[UR16][R2.64] ;  /* 0x0000001002068981 */ /* 0x0008a4000c1e1100 */
[----:B----4-:R-:W-:Y:S02]  /*f170*/  @!P0 IMAD.MOV.U32 R2, RZ, RZ, R26 ;  /* 0x000000ffff028224 */ /* 0x010fe400078e001a */
[----:B------:R-:W-:Y:S04]  /*f180*/  STL [R1+0xac8], R225 ;  /* 0x000ac8e101007387 */ /* 0x000fe80000100800 */
[----:B------:R-:W-:Y:S04]  /*f190*/  STL [R1+0xae0], R226 ;  /* 0x000ae0e201007387 */ /* 0x000fe80000100800 */
[----:B------:R-:W-:Y:S04]  /*f1a0*/  STL [R1+0xadc], R245 ;  /* 0x000adcf501007387 */ /* 0x000fe80000100800 */
[----:B------:R-:W4:Y:S01]  /*f1b0*/  LDL R26, [R1+0x78c] ;  /* 0x00078c00011a7983 */ /* 0x000f220000100800 */
[----:B------:R-:W-:Y:S01]  /*f1c0*/  PRMT R5, RZ, 0x7610, R5 ;  /* 0x00007610ff057816 */ /* 0x000fe20000000005 */
[----:B------:R-:W-:Y:S01]  /*f1d0*/  @!P0 IMAD.MOV.U32 R3, RZ, RZ, R225 ;  /* 0x000000ffff038224 */ /* 0x000fe200078e00e1 */
[----:B------:R-:W-:Y:S01]  /*f1e0*/  PRMT R4, RZ, 0x7610, R4 ;  /* 0x00007610ff047816 */ /* 0x000fe20000000004 */
[----:B------:R-:W4:Y:S04]  /*f1f0*/  LDL R34, [R1+0x584] ;  /* 0x0005840001227983 */ /* 0x000f280000100800 */
[----:B------:R0:W4:Y:S01]  /*f200*/  @!P0 LDG.E.U8 R5, desc[UR16][R2.64] ;  /* 0x0000001002058981 */ /* 0x000122000c1e1100 */
[----:B------:R-:W-:-:S03]  /*f210*/  PRMT R17, RZ, 0x7610, R17 ;  /* 0x00007610ff117816 */ /* 0x000fc60000000011 */
[----:B------:R-:W4:Y:S04]  /*f220*/  LDL R40, [R1+0x570] ;  /* 0x0005700001287983 */ /* 0x000f280000100800 */
[----:B------:R-:W4:Y:S01]  /*f230*/  LDL R39, [R1+0x574] ;  /* 0x0005740001277983 */ /* 0x000f220000100800 */
[----:B0-----:R-:W-:Y:S02]  /*f240*/  @!P0 IMAD.MOV.U32 R2, RZ, RZ, R226 ;  /* 0x000000ffff028224 */ /* 0x001fe400078e00e2 */
[----:B------:R-:W-:Y:S01]  /*f250*/  @!P0 IMAD.MOV.U32 R3, RZ, RZ, R245 ;  /* 0x000000ffff038224 */ /* 0x000fe200078e00f5 */
[----:B------:R-:W4:Y:S04]  /*f260*/  LDL R33, [R1+0x550] ;  /* 0x0005500001217983 */ /* 0x000f280000100800 */
[----:B------:R0:W4:Y:S04]  /*f270*/  @!P0 LDG.E.U8 R4, desc[UR16][R2.64] ;  /* 0x0000001002048981 */ /* 0x000128000c1e1100 */
[----:B------:R-:W4:Y:S04]  /*f280*/  LDL R32, [R1+0x530] ;  /* 0x0005300001207983 */ /* 0x000f280000100800 */
[----:B------:R-:W4:Y:S01]  /*f290*/  LDL R31, [R1+0x534] ;  /* 0x00053400011f7983 */ /* 0x000f220000100800 */
[----:B0-----:R-:W-:-:S02]  /*f2a0*/  @!P0 IMAD.MOV.U32 R2, RZ, RZ, R30 ;  /* 0x000000ffff028224 */ /* 0x001fc400078e001e */
[----:B------:R-:W-:Y:S01]  /*f2b0*/  @!P0 IMAD.MOV.U32 R3, RZ, RZ, R25 ;  /* 0x000000ffff038224 */ /* 0x000fe200078e0019 */
[----:B------:R-:W-:Y:S01]  /*f2c0*/  PRMT R22, RZ, 0x7610, R22 ;  /* 0x00007610ff167816 */ /* 0x000fe20000000016 */
[----:B------:R-:W4:Y:S04]  /*f2d0*/  LDL R38, [R1+0x510] ;  /* 0x0005100001267983 */ /* 0x000f280000100800 */
[----:B------:R0:W4:Y:S04]  /*f2e0*/  @!P0 LDG.E.U8 R17, desc[UR16][R2.64] ;  /* 0x0000001002118981 */ /* 0x000128000c1e1100 */
[----:B------:R-:W4:Y:S01]  /*f2f0*/  LDL R37, [R1+0x514] ;  /* 0x0005140001257983 */ /* 0x000f220000100800 */
[----:B------:R-:W-:-:S03]  /*f300*/  PRMT R153, RZ, 0x7610, R153 ;  /* 0x00007610ff997816 */ /* 0x000fc60000000099 */
[----:B------:R-:W4:Y:S01]  /*f310*/  LDL R36, [R1+0x4f0] ;  /* 0x0004f00001247983 */ /* 0x000f220000100800 */
[----:B0-----:R-:W-:-:S03]  /*f320*/  @!P0 IMAD.MOV.U32 R2, RZ, RZ, R14 ;  /* 0x000000ffff028224 */ /* 0x001fc600078e000e */
[----:B------:R-:W4:Y:S04]  /*f330*/  LDL R14, [R1+0x554] ;  /* 0x00055400010e7983 */ /* 0x000f280000100800 */
[----:B------:R-:W4:Y:S01]  /*f340*/  LDL R35, [R1+0x4f4] ;  /* 0x0004f40001237983 */ /* 0x000f220000100800 */
[----:B------:R-:W-:-:S03]  /*f350*/  PRMT R154, RZ, 0x7610, R154 ;  /* 0x00007610ff9a7816 */ /* 0x000fc6000000009a */
[----:B------:R-:W4:Y:S01]  /*f360*/  LDL R29, [R1+0x4d0] ;  /* 0x0004d000011d7983 */ /* 0x000f220000100800 */
[----:B------:R-:W-:-:S03]  /*f370*/  PRMT R155, RZ, 0x7610, R155 ;  /* 0x00007610ff9b7816 */ /* 0x000fc6000000009b */
[----:B------:R-:W4:Y:S04]  /*f380*/  LDL R28, [R1+0x4b0] ;  /* 0x0004b000011c7983 */ /* 0x000f280000100800 */
[----:B------:R-:W4:Y:S01]  /*f390*/  LDL R25, [R1+0x4b4] ;  /* 0x0004b40001197983 */ /* 0x000f220000100800 */
[----:B---3--:R-:W-:-:S05]  /*f3a0*/  @!P0 IMAD.MOV.U32 R3, RZ, RZ, R27 ;  /* 0x000000ffff038224 */ /* 0x008fca00078e001b */
[----:B------:R0:W3:Y:S02]  /*f3b0*/  @!P0 LDG.E.U8 R22, desc[UR16][R2.64] ;  /* 0x0000001002168981 */ /* 0x0000e4000c1e1100 */
[----:B0-----:R-:W-:Y:S02]  /*f3c0*/  @!P0 IMAD.MOV.U32 R2, RZ, RZ, R13 ;  /* 0x000000ffff028224 */ /* 0x001fe400078e000d */
[----:B--2---:R-:W-:Y:S01]  /*f3d0*/  @!P0 IMAD.MOV.U32 R3, RZ, RZ, R24 ;  /* 0x000000ffff038224 */ /* 0x004fe200078e0018 */
[----:B------:R-:W2:Y:S04]  /*f3e0*/  LDL R13, [R1+0x4d4] ;  /* 0x0004d400010d7983 */ /* 0x000ea80000100800 */
[----:B------:R0:W3:Y:S02]  /*f3f0*/  @!P0 LDG.E.U8 R153, desc[UR16][R2.64] ;  /* 0x0000001002998981 */ /* 0x0000e4000c1e1100 */
[----:B0-----:R-:W-:-:S02]  /*f400*/  @!P0 IMAD.MOV.U32 R2, RZ, RZ, R252 ;  /* 0x000000ffff028224 */ /* 0x001fc400078e00fc */
[----:B------:R-:W-:Y:S01]  /*f410*/  @!P0 IMAD.MOV.U32 R3, RZ, RZ, R251 ;  /* 0x000000ffff038224 */ /* 0x000fe200078e00fb */
[----:B------:R0:W-:Y:S04]  /*f420*/  STL [R1+0x7c8], R252 ;  /* 0x0007c8fc01007387 */ /* 0x0001e80000100800 */
[----:B------:R1:W3:Y:S01]  /*f430*/  @!P0 LDG.E.U8 R154, desc[UR16][R2.64] ;  /* 0x00000010029a8981 */ /* 0x0002e2000c1e1100 */
[----:B------:R-:W-:-:S03]  /*f440*/  PRMT R157, RZ, 0x7610, R157 ;  /* 0x00007610ff9d7816 */ /* 0x000fc6000000009d */
[----:B0-----:R-:W3:Y:S01]  /*f450*/  LDL.LU R252, [R1+0x294] ;  /* 0x0002940001fc7983 */ /* 0x001ee20000300800 */
[----:B-1----:R-:W-:Y:S02]  /*f460*/  @!P0 IMAD.MOV.U32 R2, RZ, RZ, R244 ;  /* 0x000000ffff028224 */ /* 0x002fe400078e00f4 */
[----:B------:R-:W-:Y:S01]  /*f470*/  @!P0 IMAD.MOV.U32 R3, RZ, RZ, R243 ;  /* 0x000000ffff038224 */ /* 0x000fe200078e00f3 */
[----:B------:R0:W-:Y:S04]  /*f480*/  STL [R1+0x7c4], R251 ;  /* 0x0007c4fb01007387 */ /* 0x0001e80000100800 */
[----:B------:R1:W3:Y:S04]  /*f490*/  @!P0 LDG.E.U8 R155, desc[UR16][R2.64] ;  /* 0x00000010029b8981 */ /* 0x0002e8000c1e1100 */
[----:B0-----:R-:W3:Y:S01]  /*f4a0*/  LDL.LU R251, [R1+0x28c] ;  /* 0x00028c0001fb7983 */ /* 0x001ee20000300800 */
[----:B-1----:R-:W-:-:S03]  /*f4b0*/  @!P0 IMAD.MOV.U32 R2, RZ, RZ, R236 ;  /* 0x000000ffff028224 */ /* 0x002fc600078e00ec */
[----:B------:R0:W-:Y:S01]  /*f4c0*/  STL [R1+0x7d0], R244 ;  /* 0x0007d0f401007387 */ /* 0x0001e20000100800 */
[----:B------:R-:W-:-:S05]  /*f4d0*/  @!P0 IMAD.MOV.U32 R3, RZ, RZ, R235 ;  /* 0x000000ffff038224 */ /* 0x000fca00078e00eb */
[----:B------:R4:W3:Y:S04]  /*f4e0*/  @!P0 LDG.E.U8 R157, desc[UR16][R2.64] ;  /* 0x00000010029d8981 */ /* 0x0008e8000c1e1100 */
[----:B0-----:R-:W3:Y:S04]  /*f4f0*/  LDL.LU R244, [R1+0x2c8] ;  /* 0x0002c80001f47983 */ /* 0x001ee80000300800 */
[----:B------:R-:W-:Y:S04]  /*f500*/  STL [R1+0x7cc], R243 ;  /* 0x0007ccf301007387 */ /* 0x000fe80000100800 */
[----:B------:R0:W-:Y:S04]  /*f510*/  STL [R1+0x7d8], R236 ;  /* 0x0007d8ec01007387 */ /* 0x0001e80000100800 */
[----:B0-----:R-:W3:Y:S04]  /*f520*/  LDL.LU R236, [R1+0x2d0] ;  /* 0x0002d00001ec7983 */ /* 0x001ee80000300800 */
[----:B------:R-:W-:Y:S01]  /*f530*/  STL [R1+0x7d4], R235 ;  /* 0x0007d4eb01007387 */ /* 0x000fe20000100800 */
[----:B------:R-:W-:-:S02]  /*f540*/  PRMT R158, RZ, 0x7610, R158 ;  /* 0x00007610ff9e7816 */ /* 0x000fc4000000009e */
[----:B------:R-:W-:Y:S01]  /*f550*/  PRMT R159, RZ, 0x7610, R159 ;  /* 0x00007610ff9f7816 */ /* 0x000fe2000000009f */
[----:B------:R-:W3:Y:S01]  /*f560*/  LDL R42, [R1+0x3f0] ;  /* 0x0003f000012a7983 */ /* 0x000ee20000100800 */
[----:B------:R-:W-:Y:S02]  /*f570*/  PRMT R160, RZ, 0x7610, R160 ;  /* 0x00007610ffa07816 */ /* 0x000fe400000000a0 */
[----:B------:R-:W-:Y:S01]  /*f580*/  PRMT R161, RZ, 0x7610, R161 ;  /* 0x00007610ffa17816 */ /* 0x000fe200000000a1 */
[----:B------:R-:W3:Y:S01]  /*f590*/  LDL R41, [R1+0x3f4] ;  /* 0x0003f40001297983 */ /* 0x000ee20000100800 */
[----:B----4-:R-:W-:-:S03]  /*f5a0*/  @!P0 IMAD.MOV.U32 R2, RZ, RZ, R26 ;  /* 0x000000ffff028224 */ /* 0x010fc600078e001a */
[----:B------:R-:W4:Y:S01]  /*f5b0*/  LDL R26, [R1+0x494] ;  /* 0x00049400011a7983 */ /* 0x000f220000100800 */
[----:B------:R-:W-:-:S03]  /*f5c0*/  @!P0 IMAD.MOV.U32 R3, RZ, RZ, R34 ;  /* 0x000000ffff038224 */ /* 0x000fc600078e0022 */
[----:B------:R-:W3:Y:S04]  /*f5d0*/  LDL R34, [R1+0x490] ;  /* 0x0004900001227983 */ /* 0x000ee80000100800 */
[----:B------:R0:W3:Y:S02]  /*f5e0*/  @!P0 LDG.E.U8 R158, desc[UR16][R2.64] ;  /* 0x00000010029e8981 */ /* 0x0000e4000c1e1100 */
[----:B0-----:R-:W-:Y:S02]  /*f5f0*/  @!P0 IMAD.MOV.U32 R2, RZ, RZ, R39 ;  /* 0x000000ffff028224 */ /* 0x001fe400078e0027 */
[----:B------:R-:W-:Y:S01]  /*f600*/  @!P0 IMAD.MOV.U32 R3, RZ, RZ, R40 ;  /* 0x000000ffff038224 */ /* 0x000fe200078e0028 */
[----:B------:R-:W-:Y:S01]  /*f610*/  PRMT R162, RZ, 0x7610, R162 ;  /* 0x00007610ffa27816 */ /* 0x000fe200000000a2 */
[----:B------:R-:W3:Y:S04]  /*f620*/  LDL R40, [R1+0x3d0] ;  /* 0x0003d00001287983 */ /* 0x000ee80000100800 */
[----:B------:R0:W3:Y:S01]  /*f630*/  @!P0 LDG.E.U8 R159, desc[UR16][R2.64] ;  /* 0x00000010029f8981 */ /* 0x0000e2000c1e1100 */
[----:B------:R-:W-:-:S02]  /*f640*/  PRMT R163, RZ, 0x7610, R163 ;  /* 0x00007610ffa37816 */ /* 0x000fc400000000a3 */
[----:B------:R-:W-:Y:S01]  /*f650*/  PRMT R164, RZ, 0x7610, R164 ;  /* 0x00007610ffa47816 */ /* 0x000fe200000000a4 */
[----:B------:R-:W3:Y:S01]  /*f660*/  LDL R39, [R1+0x3b0] ;  /* 0x0003b00001277983 */ /* 0x000ee20000100800 */
[----:B0-----:R-:W-:-:S03]  /*f670*/  @!P0 IMAD.MOV.U32 R3, RZ, RZ, R33 ;  /* 0x000000ffff038224 */ /* 0x001fc600078e0021 */
[----:B------:R-:W3:Y:S01]  /*f680*/  LDL R33, [R1+0x470] ;  /* 0x0004700001217983 */ /* 0x000ee20000100800 */
[----:B------:R-:W-:-:S03]  /*f690*/  @!P0 IMAD.MOV.U32 R2, RZ, RZ, R14 ;  /* 0x000000ffff028224 */ /* 0x000fc600078e000e */
[----:B------:R-:W3:Y:S04]  /*f6a0*/  LDL R14, [R1+0x474] ;  /* 0x00047400010e7983 */ /* 0x000ee80000100800 */
[----:B------:R0:W3:Y:S02]  /*f6b0*/  @!P0 LDG.E.U8 R160, desc[UR16][R2.64] ;  /* 0x0000001002a08981 */ /* 0x0000e4000c1e1100 */
[----:B0-----:R-:W-:Y:S02]  /*f6c0*/  @!P0 IMAD.MOV.U32 R2, RZ, RZ, R31 ;  /* 0x000000ffff028224 */ /* 0x001fe400078e001f */
[----:B------:R-:W-:Y:S01]  /*f6d0*/  @!P0 IMAD.MOV.U32 R3, RZ, RZ, R32 ;  /* 0x000000ffff038224 */ /* 0x000fe200078e0020 */
[----:B------:R-:W3:Y:S04]  /*f6e0*/  LDL R31, [R1+0x454] ;  /* 0x00045400011f7983 */ /* 0x000ee80000100800 */
[----:B------:R0:W3:Y:S04]  /*f6f0*/  @!P0 LDG.E.U8 R161, desc[UR16][R2.64] ;  /* 0x0000001002a18981 */ /* 0x0000e8000c1e1100 */
[----:B------:R-:W3:Y:S01]  /*f700*/  LDL R32, [R1+0x450] ;  /* 0x0004500001207983 */ /* 0x000ee20000100800 */
[----:B0-----:R-:W-:-:S02]  /*f710*/  @!P0 IMAD.MOV.U32 R2, RZ, RZ, R37 ;  /* 0x000000ffff028224 */ /* 0x001fc400078e0025 */
[----:B------:R-:W-:Y:S01]  /*f720*/  @!P0 IMAD.MOV.U32 R3, RZ, RZ, R38 ;  /* 0x000000ffff038224 */ /* 0x000fe200078e0026 */
[----:B------:R-:W-:Y:S01]  /*f730*/  PRMT R184, RZ, 0x7610, R184 ;  /* 0x00007610ffb87816 */ /* 0x000fe200000000b8 */
[----:B------:R-:W3:Y:S04]  /*f740*/  LDL R38, [R1+0x3b4] ;  /* 0x0003b40001267983 */ /* 0x000ee80000100800 */
[----:B------:R0:W3:Y:S01]  /*f750*/  @!P0 LDG.E.U8 R162, desc[UR16][R2.64] ;  /* 0x0000001002a28981 */ /* 0x0000e2000c1e1100 */
[----:B------:R-:W-:-:S03]  /*f760*/  PRMT R186, RZ, 0x7610, R186 ;  /* 0x00007610ffba7816 */ /* 0x000fc600000000ba */
[----:B------:R-:W3:Y:S01]  /*f770*/  LDL R37, [R1+0x390] ;  /* 0x0003900001257983 */ /* 0x000ee20000100800 */
[----:B0-----:R-:W-:Y:S02]  /*f780*/  @!P0 IMAD.MOV.U32 R2, RZ, RZ, R35 ;  /* 0x000000ffff028224 */ /* 0x001fe400078e0023 */
[----:B------:R-:W-:Y:S01]  /*f790*/  @!P0 IMAD.MOV.U32 R3, RZ, RZ, R36 ;  /* 0x000000ffff038224 */ /* 0x000fe200078e0024 */
[----:B------:R-:W-:Y:S01]  /*f7a0*/  PRMT R187, RZ, 0x7610, R187 ;  /* 0x00007610ffbb7816 */ /* 0x000fe200000000bb */
[----:B------:R-:W3:Y:S04]  /*f7b0*/  LDL R36, [R1+0x370] ;  /* 0x0003700001247983 */ /* 0x000ee80000100800 */
[----:B------:R2:W3:Y:S04]  /*f7c0*/  @!P0 LDG.E.U8 R163, desc[UR16][R2.64] ;  /* 0x0000001002a38981 */ /* 0x0004e8000c1e1100 */
[----:B------:R-:W3:Y:S01]  /*f7d0*/  LDL R35, [R1+0x374] ;  /* 0x0003740001237983 */ /* 0x000ee20000100800 */
[----:B--2---:R-:W-:-:S02]  /*f7e0*/  @!P0 IMAD.MOV.U32 R2, RZ, RZ, R13 ;  /* 0x000000ffff028224 */ /* 0x004fc400078e000d */
[----:B------:R-:W-:Y:S01]  /*f7f0*/  @!P0 IMAD.MOV.U32 R3, RZ, RZ, R29 ;  /* 0x000000ffff038224 */ /* 0x000fe200078e001d */
[----:B------:R-:W2:Y:S04]  /*f800*/  LDL R13, [R1+0x434] ;  /* 0x00043400010d7983 */ /* 0x000ea80000100800 */
[----:B------:R-:W2:Y:S04]  /*f810*/  LDL R29, [R1+0x430] ;  /* 0x00043000011d7983 */ /* 0x000ea80000100800 */
[----:B------:R0:W2:Y:S02]  /*f820*/  @!P0 LDG.E.U8 R164, desc[UR16][R2.64] ;  /* 0x0000001002a48981 */ /* 0x0000a4000c1e1100 */
[----:B0-----:R-:W-:-:S02]  /*f830*/  @!P0 IMAD.MOV.U32 R2, RZ, RZ, R25 ;  /* 0x000000ffff028224 */ /* 0x001fc400078e0019 */
[----:B------:R-:W-:Y:S01]  /*f840*/  @!P0 IMAD.MOV.U32 R3, RZ, RZ, R28 ;  /* 0x000000ffff038224 */ /* 0x000fe200078e001c */
[----:B------:R-:W2:Y:S04]  /*f850*/  LDL R25, [R1+0x414] ;  /* 0x0004140001197983 */ /* 0x000ea80000100800 */
[----:B------:R-:W2:Y:S04]  /*f860*/  LDL R28, [R1+0x410] ;  /* 0x00041000011c7983 */ /* 0x000ea80000100800 */
[----:B------:R4:W2:Y:S02]  /*f870*/  @!P0 LDG.E.U8 R184, desc[UR16][R2.64] ;  /* 0x0000001002b88981 */ /* 0x0008a4000c1e1100 */
[----:B----4-:R-:W-:-:S02]  /*f880*/  @!P0 IMAD.MOV.U32 R2, RZ, RZ, R26 ;  /* 0x000000ffff028224 */ /* 0x010fc400078e001a */
[----:B------:R-:W4:Y:S01]  /*f890*/  LDL R26, [R1+0x3d4] ;  /* 0x0003d400011a7983 */ /* 0x000f220000100800 */
[----:B---3--:R-:W-:Y:S01]  /*f8a0*/  @!P0 IMAD.MOV.U32 R3, RZ, RZ, R34 ;  /* 0x000000ffff038224 */ /* 0x008fe200078e0022 */
[----:B------:R-:W-:Y:S02]  /*f8b0*/  PRMT R188, RZ, 0x7610, R188 ;  /* 0x00007610ffbc7816 */ /* 0x000fe400000000bc */
[----:B------:R-:W3:Y:S04]  /*f8c0*/  LDL R34, [R1+0x350] ;  /* 0x0003500001227983 */ /* 0x000ee80000100800 */
[----:B------:R0:W3:Y:S01]  /*f8d0*/  @!P0 LDG.E.U8 R186, desc[UR16][R2.64] ;  /* 0x0000001002ba8981 */ /* 0x0000e2000c1e1100 */
[----:B------:R-:W-:Y:S02]  /*f8e0*/  PRMT R190, RZ, 0x7610, R190 ;  /* 0x00007610ffbe7816 */ /* 0x000fe400000000be */
[----:B------:R-:W-:-:S02]  /*f8f0*/  PRMT R191, RZ, 0x7610, R191 ;  /* 0x00007610ffbf7816 */ /* 0x000fc400000000bf */
[----:B------:R-:W-:Y:S01]  /*f900*/  PRMT R192, RZ, 0x7610, R192 ;  /* 0x00007610ffc07816 */ /* 0x000fe200000000c0 */
[----:B0-----:R-:W-:Y:S02]  /*f910*/  @!P0 IMAD.MOV.U32 R3, RZ, RZ, R33 ;  /* 0x000000ffff038224 */ /* 0x001fe400078e0021 */
[----:B------:R-:W3:Y:S01]  /*f920*/  LDL R33, [R1+0x354] ;  /* 0x0003540001217983 */ /* 0x000ee20000100800 */
[----:B------:R-:W-:-:S03]  /*f930*/  @!P0 IMAD.MOV.U32 R2, RZ, RZ, R14 ;  /* 0x000000ffff028224 */ /* 0x000fc600078e000e */
[----:B------:R-:W3:Y:S04]  /*f940*/  LDL R14, [R1+0x394] ;  /* 0x00039400010e7983 */ /* 0x000ee80000100800 */
[----:B------:R0:W3:Y:S02]  /*f950*/  @!P0 LDG.E.U8 R187, desc[UR16][R2.64] ;  /* 0x0000001002bb8981 */ /* 0x0000e4000c1e1100 */
[----:B0-----:R-:W-:Y:S02]  /*f960*/  @!P0 IMAD.MOV.U32 R2, RZ, RZ, R31 ;  /* 0x000000ffff028224 */ /* 0x001fe400078e001f */
[----:B------:R-:W3:Y:S01]  /*f970*/  LDL R31, [R1+0x334] ;  /* 0x00033400011f7983 */ /* 0x000ee20000100800 */
[----:B------:R-:W-:-:S03]  /*f980*/  @!P0 IMAD.MOV.U32 R3, RZ, RZ, R32 ;  /* 0x000000ffff038224 */ /* 0x000fc600078e0020 */
[----:B------:R-:W3:Y:S04]  /*f990*/  LDL R32, [R1+0x330] ;  /* 0x0003300001207983 */ /* 0x000ee80000100800 */
[----:B------:R2:W3:Y:S02]  /*f9a0*/  @!P0 LDG.E.U8 R188, desc[UR16][R2.64] ;  /* 0x0000001002bc8981 */ /* 0x0004e4000c1e1100 */
[----:B--2---:R-:W-:Y:S02]  /*f9b0*/  @!P0 IMAD.MOV.U32 R2, RZ, RZ, R13 ;  /* 0x000000ffff028224 */ /* 0x004fe400078e000d */
[----:B------:R-:W2:Y:S01]  /*f9c0*/  LDL R13, [R1+0x314] ;  /* 0x00031400010d7983 */ /* 0x000ea20000100800 */
[----:B------:R-:W-:-:S03]  /*f9d0*/  @!P0 IMAD.MOV.U32 R3, RZ, RZ, R29 ;  /* 0x000000ffff038224 */ /* 0x000fc600078e001d */
[----:B------:R-:W2:Y:S04]  /*f9e0*/  LDL R29, [R1+0x310] ;  /* 0x00031000011d7983 */ /* 0x000ea80000100800 */
[----:B------:R0:W2:Y:S02]  /*f9f0*/  @!P0 LDG.E.U8 R190, desc[UR16][R2.64] ;  /* 0x0000001002be8981 */ /* 0x0000a4000c1e1100 */
[----:B0-----:R-:W-:Y:S02]  /*fa00*/  @!P0 IMAD.MOV.U32 R2, RZ, RZ, R25 ;  /* 0x000000ffff028224 */ /* 0x001fe400078e0019 */
[----:B------:R-:W2:Y:S01]  /*fa10*/  LDL R25, [R1+0x2f4] ;  /* 0x0002f40001197983 */ /* 0x000ea20000100800 */
[----:B------:R-:W-:-:S03]  /*fa20*/  @!P0 IMAD.MOV.U32 R3, RZ, RZ, R28 ;  /* 0x000000ffff038224 */ /* 0x000fc600078e001c */
[----:B------:R-:W2:Y:S04]  /*fa30*/  LDL R28, [R1+0x2f0] ;  /* 0x0002f000011c7983 */ /* 0x000ea80000100800 */
[----:B------:R0:W2:Y:S02]  /*fa40*/  @!P0 LDG.E.U8 R191, desc[UR16][R2.64] ;  /* 0x0000001002bf8981 */ /* 0x0000a4000c1e1100 */
[----:B0-----:R-:W-:Y:S02]  /*fa50*/  @!P0 IMAD.MOV.U32 R2, RZ, RZ, R41 ;  /* 0x000000ffff028224 */ /* 0x001fe400078e0029 */
[----:B------:R-:W-:-:S05]  /*fa60*/  @!P0 IMAD.MOV.U32 R3, RZ, RZ, R42 ;  /* 0x000000ffff038224 */ /* 0x000fca00078e002a */
[----:B------:R4:W2:Y:S02]  /*fa70*/  @!P0 LDG.E.U8 R192, desc[UR16][R2.64] ;  /* 0x0000001002c08981 */ /* 0x0008a4000c1e1100 */
[----:B----4-:R-:W-:Y:S02]  /*fa80*/  @!P0 IMAD.MOV.U32 R2, RZ, RZ, R26 ;  /* 0x000000ffff028224 */ /* 0x010fe400078e001a */
[----:B------:R-:W4:Y:S01]  /*fa90*/  LDL R26, [R1+0x2d4] ;  /* 0x0002d400011a7983 */ /* 0x000f220000100800 */
[----:B------:R-:W-:Y:S01]  /*faa0*/  PRMT R193, RZ, 0x7610, R193 ;  /* 0x00007610ffc17816 */ /* 0x000fe200000000c1 */
        /* <DEDUP_REMOVED lines=8> */
[----:B0-----:R-:W-:Y:S01]  /*fb30*/  @!P0 IMAD.MOV.U32 R3, RZ, RZ, R37 ;  /* 0x000000ffff038224 */ /* 0x001fe200078e0025 */
[----:B------:R-:W-:Y:S01]  /*fb40*/  PRMT R202, RZ, 0x7610, R202 ;  /* 0x00007610ffca7816 */ /* 0x000fe200000000ca */
[----:B---3--:R-:W-:Y:S01]  /*fb50*/  @!P0 IMAD.MOV.U32 R2, RZ, RZ, R14 ;  /* 0x000000ffff028224 */ /* 0x008fe200078e000e */
[----:B------:R-:W-:Y:S01]  /*fb60*/  PRMT R203, RZ, 0x7610, R203 ;  /* 0x00007610ffcb7816 */ /* 0x000fe200000000cb */
[----:B------:R-:W3:Y:S04]  /*fb70*/  LDL R14, [R1+0x2b4] ;  /* 0x0002b400010e7983 */ /* 0x000ee80000100800 */
[----:B------:R0:W3:Y:S02]  /*fb80*/  @!P0 LDG.E.U8 R196, desc[UR16][R2.64] ;  /* 0x0000001002c48981 */ /* 0x0000e4000c1e1100 */
[----:B0-----:R-:W-:-:S02]  /*fb90*/  @!P0 IMAD.MOV.U32 R2, RZ, RZ, R35 ;  /* 0x000000ffff028224 */ /* 0x001fc400078e0023 */
[----:B------:R-:W-:-:S05]  /*fba0*/  @!P0 IMAD.MOV.U32 R3, RZ, RZ, R36 ;  /* 0x000000ffff038224 */ /* 0x000fca00078e0024 */
[----:B------:R0:W3:Y:S02]  /*fbb0*/  @!P0 LDG.E.U8 R197, desc[UR16][R2.64] ;  /* 0x0000001002c58981 */ /* 0x0000e4000c1e1100 */
[----:B0-----:R-:W-:Y:S02]  /*fbc0*/  @!P0 IMAD.MOV.U32 R2, RZ, RZ, R33 ;  /* 0x000000ffff028224 */ /* 0x001fe400078e0021 */
[----:B------:R-:W-:-:S05]  /*fbd0*/  @!P0 IMAD.MOV.U32 R3, RZ, RZ, R34 ;  /* 0x000000ffff038224 */ /* 0x000fca00078e0022 */
[----:B------:R0:W3:Y:S01]  /*fbe0*/  @!P0 LDG.E.U8 R202, desc[UR16][R2.64] ;  /* 0x0000001002ca8981 */ /* 0x0000e2000c1e1100 */
[----:B------:R-:W-:Y:S01]  /*fbf0*/  PRMT R204, RZ, 0x7610, R204 ;  /* 0x00007610ffcc7816 */ /* 0x000fe200000000cc */
[----:B0-----:R-:W-:Y:S02]  /*fc00*/  @!P0 IMAD.MOV.U32 R2, RZ, RZ, R31 ;  /* 0x000000ffff028224 */ /* 0x001fe400078e001f */
[----:B------:R-:W-:-:S05]  /*fc10*/  @!P0 IMAD.MOV.U32 R3, RZ, RZ, R32 ;  /* 0x000000ffff038224 */ /* 0x000fca00078e0020 */
[----:B------:R2:W3:Y:S01]  /*fc20*/  @!P0 LDG.E.U8 R203, desc[UR16][R2.64] ;  /* 0x0000001002cb8981 */ /* 0x0004e2000c1e1100 */
[----:B------:R-:W-:Y:S01]  /*fc30*/  PRMT R206, RZ, 0x7610, R206 ;  /* 0x00007610ffce7816 */ /* 0x000fe200000000ce */
[----:B--2---:R-:W-:Y:S01]  /*fc40*/  @!P0 IMAD.MOV.U32 R2, RZ, RZ, R13 ;  /* 0x000000ffff028224 */ /* 0x004fe200078e000d */
[----:B------:R-:W-:Y:S01]  /*fc50*/  PRMT R207, RZ, 0x7610, R207 ;  /* 0x00007610ffcf7816 */ /* 0x000fe200000000cf */
[----:B------:R-:W2:Y:S01]  /*fc60*/  LDL R13, [R1+0x250] ;  /* 0x00025000010d7983 */ /* 0x000ea20000100800 */
[----:B------:R-:W-:-:S03]  /*fc70*/  @!P0 IMAD.MOV.U32 R3, RZ, RZ, R29 ;  /* 0x000000ffff038224 */ /* 0x000fc600078e001d */
[----:B------:R-:W2:Y:S04]  /*fc80*/  LDL.LU R225, [R1+0x290] ;  /* 0x0002900001e17983 */ /* 0x000ea80000300800 */
[----:B------:R0:W2:Y:S04]  /*fc90*/  @!P0 LDG.E.U8 R204, desc[UR16][R2.64] ;  /* 0x0000001002cc8981 */ /* 0x0000a8000c1e1100 */
[----:B------:R-:W2:Y:S01]  /*fca0*/  LDL.LU R29, [R1+0x210] ;  /* 0x00021000011d7983 */ /* 0x000ea20000300800 */
[----:B0-----:R-:W-:Y:S02]  /*fcb0*/  @!P0 IMAD.MOV.U32 R2, RZ, RZ, R25 ;  /* 0x000000ffff028224 */ /* 0x001fe400078e0019 */
[----:B------:R-:W-:-:S02]  /*fcc0*/  @!P0 IMAD.MOV.U32 R3, RZ, RZ, R28 ;  /* 0x000000ffff038224 */ /* 0x000fc400078e001c */
[----:B------:R-:W2:Y:S04]  /*fcd0*/  LDL.LU R28, [R1+0x214] ;  /* 0x00021400011c7983 */ /* 0x000ea80000300800 */
[----:B------:R0:W2:Y:S04]  /*fce0*/  @!P0 LDG.E.U8 R206, desc[UR16][R2.64] ;  /* 0x0000001002ce8981 */ /* 0x0000a8000c1e1100 */
[----:B------:R-:W2:Y:S04]  /*fcf0*/  LDL.LU R25, [R1+0x230] ;  /* 0x0002300001197983 */ /* 0x000ea80000300800 */
[----:B------:R-:W2:Y:S01]  /*fd00*/  LDL.LU R246, [R1+0x270] ;  /* 0x0002700001f67983 */ /* 0x000ea20000300800 */
[----:B0-----:R-:W-:-:S03]  /*fd10*/  @!P0 IMAD.MOV.U32 R3, RZ, RZ, R236 ;  /* 0x000000ffff038224 */ /* 0x001fc600078e00ec */
[----:B------:R-:W2:Y:S04]  /*fd20*/  LDL.LU R224, [R1+0x274] ;  /* 0x0002740001e07983 */ /* 0x000ea80000300800 */
[----:B------:R-:W2:Y:S01]  /*fd30*/  LDL.LU R156, [R1+0x254] ;  /* 0x00025400019c7983 */ /* 0x000ea20000300800 */
[----:B----4-:R-:W-:-:S05]  /*fd40*/  @!P0 IMAD.MOV.U32 R2, RZ, RZ, R26 ;  /* 0x000000ffff028224 */ /* 0x010fca00078e001a */
[----:B------:R0:W4:Y:S04]  /*fd50*/  @!P0 LDG.E.U8 R207, desc[UR16][R2.64] ;  /* 0x0000001002cf8981 */ /* 0x000128000c1e1100 */
[----:B------:R1:W-:Y:S04]  /*fd60*/  STL [R1+0x7dc], R236 ;  /* 0x0007dcec01007387 */ /* 0x0003e80000100800 */
[----:B-1----:R-:W4:Y:S01]  /*fd70*/  LDL.LU R236, [R1+0x2ac] ;  /* 0x0002ac0001ec7983 */ /* 0x002f220000300800 */
[----:B------:R-:W-:Y:S01]  /*fd80*/  PRMT R208, RZ, 0x7610, R208 ;  /* 0x00007610ffd07816 */ /* 0x000fe200000000d0 */
[----:B0-----:R-:W-:Y:S01]  /*fd90*/  @!P0 IMAD.MOV.U32 R3, RZ, RZ, R230 ;  /* 0x000000ffff038224 */ /* 0x001fe200078e00e6 */
[----:B------:R-:W-:-:S02]  /*fda0*/  PRMT R210, RZ, 0x7610, R210 ;  /* 0x00007610ffd27816 */ /* 0x000fc400000000d2 */
[----:B------:R-:W-:Y:S01]  /*fdb0*/  PRMT R211, RZ, 0x7610, R211 ;  /* 0x00007610ffd37816 */ /* 0x000fe200000000d3 */
[----:B---3--:R-:W-:-:S05]  /*fdc0*/  @!P0 IMAD.MOV.U32 R2, RZ, RZ, R14 ;  /* 0x000000ffff028224 */ /* 0x008fca00078e000e */
[----:B------:R0:W3:Y:S02]  /*fdd0*/  @!P0 LDG.E.U8 R208, desc[UR16][R2.64] ;  /* 0x0000001002d08981 */ /* 0x0000e4000c1e1100 */
[----:B0-----:R-:W-:Y:S02]  /*fde0*/  @!P0 IMAD.MOV.U32 R2, RZ, RZ, R252 ;  /* 0x000000ffff028224 */ /* 0x001fe400078e00fc */
[----:B--2---:R-:W-:-:S05]  /*fdf0*/  @!P0 IMAD.MOV.U32 R3, RZ, RZ, R225 ;  /* 0x000000ffff038224 */ /* 0x004fca00078e00e1 */
[----:B------:R0:W2:Y:S02]  /*fe00*/  @!P0 LDG.E.U8 R210, desc[UR16][R2.64] ;  /* 0x0000001002d28981 */ /* 0x0000a4000c1e1100 */
[----:B0-----:R-:W-:Y:S02]  /*fe10*/  @!P0 IMAD.MOV.U32 R3, RZ, RZ, R246 ;  /* 0x000000ffff038224 */ /* 0x001fe400078e00f6 */
[----:B------:R-:W-:-:S05]  /*fe20*/  @!P0 IMAD.MOV.U32 R2, RZ, RZ, R224 ;  /* 0x000000ffff028224 */ /* 0x000fca00078e00e0 */
[----:B------:R0:W2:Y:S02]  /*fe30*/  @!P0 LDG.E.U8 R211, desc[UR16][R2.64] ;  /* 0x0000001002d38981 */ /* 0x0000a4000c1e1100 */
[----:B0-----:R-:W-:Y:S02]  /*fe40*/  @!P0 IMAD.MOV.U32 R3, RZ, RZ, R13 ;  /* 0x000000ffff038224 */ /* 0x001fe400078e000d */
[----:B----4-:R-:W-:Y:S04]  /*fe50*/  STL [R1+0xae4], R207 ;  /* 0x000ae4cf01007387 */ /* 0x010fe80000100800 */
[----:B------:R-:W4:Y:S04]  /*fe60*/  LDL.LU R226, [R1+0x234] ;  /* 0x0002340001e27983 */ /* 0x000f280000300800 */
[----:B------:R-:W-:Y:S04]  /*fe70*/  STL [R1+0x7e0], R230 ;  /* 0x0007e0e601007387 */ /* 0x000fe80000100800 */
[----:B------:R0:W-:Y:S04]  /*fe80*/  STL [R1+0x7e4], R252 ;  /* 0x0007e4fc01007387 */ /* 0x0001e80000100800 */
[----:B0-----:R-:W3:Y:S04]  /*fe90*/  LDL.LU R252, [R1+0x2e8] ;  /* 0x0002e80001fc7983 */ /* 0x001ee80000300800 */
[----:B------:R-:W2:Y:S04]  /*fea0*/  LDL R26, [R1+0x784] ;  /* 0x00078400011a7983 */ /* 0x000ea80000100800 */
[----:B------:R-:W3:Y:S04]  /*feb0*/  LDL R14, [R1+0x788] ;  /* 0x00078800010e7983 */ /* 0x000ee80000100800 */
[----:B------:R-:W2:Y:S01]  /*fec0*/  LDL R13, [R1+0x56c] ;  /* 0x00056c00010d7983 */ /* 0x000ea20000100800 */
[----:B------:R-:W-:Y:S01]  /*fed0*/  PRMT R217, RZ, 0x7610, R217 ;  /* 0x00007610ffd97816 */ /* 0x000fe200000000d9 */
[----:B------:R-:W-:Y:S01]  /*fee0*/  @!P0 IMAD.MOV.U32 R2, RZ, RZ, R156 ;  /* 0x000000ffff028224 */ /* 0x000fe200078e009c */
[----:B------:R-:W-:Y:S01]  /*fef0*/  PRMT R216, RZ, 0x7610, R216 ;  /* 0x00007610ffd87816 */ /* 0x000fe200000000d8 */
[----:B------:R-:W2:Y:S04]  /*ff00*/  LDL R38, [R1+0x568] ;  /* 0x0005680001267983 */ /* 0x000ea80000100800 */
[----:B------:R0:W2:Y:S01]  /*ff10*/  @!P0 LDG.E.U8 R217, desc[UR16][R2.64] ;  /* 0x0000001002d98981 */ /* 0x0000a2000c1e1100 */
[----:B------:R-:W-:-:S03]  /*ff20*/  PRMT R215, RZ, 0x7610, R215 ;  /* 0x00007610ffd77816 */ /* 0x000fc600000000d7 */
[----:B------:R-:W2:Y:S04]  /*ff30*/  LDL R37, [R1+0x548] ;  /* 0x0005480001257983 */ /* 0x000ea80000100800 */
[----:B------:R-:W2:Y:S01]  /*ff40*/  LDL R36, [R1+0x54c] ;  /* 0x00054c0001247983 */ /* 0x000ea20000100800 */
[----:B0-----:R-:W-:Y:S01]  /*ff50*/  @!P0 IMAD.MOV.U32 R3, RZ, RZ, R25 ;  /* 0x000000ffff038224 */ /* 0x001fe200078e0019 */
[----:B------:R-:W-:Y:S02]  /*ff60*/  PRMT R214, RZ, 0x7610, R214 ;  /* 0x00007610ffd67816 */ /* 0x000fe400000000d6 */
[----:B------:R-:W2:Y:S04]  /*ff70*/  LDL R35, [R1+0x528] ;  /* 0x0005280001237983 */ /* 0x000ea80000100800 */
[----:B------:R-:W2:Y:S01]  /*ff80*/  LDL R34, [R1+0x52c] ;  /* 0x00052c0001227983 */ /* 0x000ea20000100800 */
[----:B------:R-:W-:-:S03]  /*ff90*/  PRMT R213, RZ, 0x7610, R213 ;  /* 0x00007610ffd57816 */ /* 0x000fc600000000d5 */
[----:B------:R-:W2:Y:S04]  /*ffa0*/  LDL R33, [R1+0x508] ;  /* 0x0005080001217983 */ /* 0x000ea80000100800 */
[----:B------:R-:W2:Y:S01]  /*ffb0*/  LDL R31, [R1+0x50c] ;  /* 0x00050c00011f7983 */ /* 0x000ea20000100800 */
[----:B------:R-:W-:-:S03]  /*ffc0*/  PRMT R212, RZ, 0x7610, R212 ;  /* 0x00007610ffd47816 */ /* 0x000fc600000000d4 */
[----:B------:R-:W2:Y:S04]  /*ffd0*/  LDL R40, [R1+0x4e8] ;  /* 0x0004e80001287983 */ /* 0x000ea80000100800 */
[----:B------:R-:W2:Y:S04]  /*ffe0*/  LDL R39, [R1+0x4ec] ;  /* 0x0004ec0001277983 */ /* 0x000ea80000100800 */
[----:B------:R0:W-:Y:S01]  /*fff0*/  STL [R1+0x7ec], R250 ;  /* 0x0007ecfa01007387 */ /* 0x0001e20000100800 */
[----:B------:R-:W-:Y:S01]  /*10000*/  PRMT R222, RZ, 0x7610, R222 ;  /* 0x00007610ffde7816 */ /* 0x000fe200000000de */
[----:B----4-:R-:W-:-:S05]  /*10010*/  @!P0 IMAD.MOV.U32 R2, RZ, RZ, R226 ;  /* 0x000000ffff028224 */ /* 0x010fca00078e00e2 */
[----:B------:R1:W4:Y:S02]  /*10020*/  @!P0 LDG.E.U8 R216, desc[UR16][R2.64] ;  /* 0x0000001002d88981 */ /* 0x000324000c1e1100 */
[----:B-1----:R-:W-:Y:S02]  /*10030*/  @!P0 IMAD.MOV.U32 R2, RZ, RZ, R28 ;  /* 0x000000ffff028224 */ /* 0x002fe400078e001c */
[----:B------:R-:W-:-:S05]  /*10040*/  @!P0 IMAD.MOV.U32 R3, RZ, RZ, R29 ;  /* 0x000000ffff038224 */ /* 0x000fca00078e001d */
[----:B------:R1:W4:Y:S02]  /*10050*/  @!P0 LDG.E.U8 R215, desc[UR16][R2.64] ;  /* 0x0000001002d78981 */ /* 0x000324000c1e1100 */
[----:B-1----:R-:W-:Y:S02]  /*10060*/  @!P0 IMAD.MOV.U32 R2, RZ, RZ, R250 ;  /* 0x000000ffff028224 */ /* 0x002fe400078e00fa */
[----:B------:R-:W-:Y:S01]  /*10070*/  @!P0 IMAD.MOV.U32 R3, RZ, RZ, R249 ;  /* 0x000000ffff038224 */ /* 0x000fe200078e00f9 */
[----:B0-----:R-:W4:Y:S04]  /*10080*/  LDL.LU R250, [R1+0x2cc] ;  /* 0x0002cc0001fa7983 */ /* 0x001f280000300800 */
[----:B------:R0:W4:Y:S04]  /*10090*/  @!P0 LDG.E.U8 R214, desc[UR16][R2.64] ;  /* 0x0000001002d68981 */ /* 0x000128000c1e1100 */
[----:B------:R-:W-:Y:S01]  /*100a0*/  STL [R1+0x7e8], R249 ;  /* 0x0007e8f901007387 */ /* 0x000fe20000100800 */
[----:B0-----:R-:W-:-:S02]  /*100b0*/  @!P0 IMAD.MOV.U32 R2, RZ, RZ, R242 ;  /* 0x000000ffff028224 */ /* 0x001fc400078e00f2 */
[----:B------:R-:W-:Y:S01]  /*100c0*/  @!P0 IMAD.MOV.U32 R3, RZ, RZ, R241 ;  /* 0x000000ffff038224 */ /* 0x000fe200078e00f1 */
[----:B------:R0:W-:Y:S04]  /*100d0*/  STL [R1+0x7f4], R242 ;  /* 0x0007f4f201007387 */ /* 0x0001e80000100800 */
[----:B------:R1:W4:Y:S04]  /*100e0*/  @!P0 LDG.E.U8 R213, desc[UR16][R2.64] ;  /* 0x0000001002d58981 */ /* 0x000328000c1e1100 */
[----:B0-----:R-:W4:Y:S01]  /*100f0*/  LDL.LU R242, [R1+0x308] ;  /* 0x0003080001f27983 */ /* 0x001f220000300800 */
[----:B-1----:R-:W-:-:S02]  /*10100*/  @!P0 IMAD.MOV.U32 R2, RZ, RZ, R234 ;  /* 0x000000ffff028224 */ /* 0x002fc400078e00ea */
[----:B------:R-:W-:Y:S01]  /*10110*/  @!P0 IMAD.MOV.U32 R3, RZ, RZ, R233 ;  /* 0x000000ffff038224 */ /* 0x000fe200078e00e9 */
[----:B------:R-:W-:Y:S04]  /*10120*/  STL [R1+0x7f0], R241 ;  /* 0x0007f0f101007387 */ /* 0x000fe80000100800 */
[----:B------:R0:W-:Y:S04]  /*10130*/  STL [R1+0x7fc], R234 ;  /* 0x0007fcea01007387 */ /* 0x0001e80000100800 */
[----:B------:R3:W4:Y:S04]  /*10140*/  @!P0 LDG.E.U8 R212, desc[UR16][R2.64] ;  /* 0x0000001002d48981 */ /* 0x000728000c1e1100 */
[----:B0-----:R-:W4:Y:S04]  /*10150*/  LDL.LU R234, [R1+0x2ec] ;  /* 0x0002ec0001ea7983 */ /* 0x001f280000300800 */
[----:B------:R-:W-:Y:S01]  /*10160*/  STL [R1+0x7f8], R233 ;  /* 0x0007f8e901007387 */ /* 0x000fe20000100800 */
[----:B---3--:R-:W-:-:S02]  /*10170*/  @!P0 IMAD.MOV.U32 R2, RZ, RZ, R14 ;  /* 0x000000ffff028224 */ /* 0x008fc400078e000e */
[----:B--2---:R-:W-:Y:S01]  /*10180*/  @!P0 IMAD.MOV.U32 R3, RZ, RZ, R26 ;  /* 0x000000ffff038224 */ /* 0x004fe200078e001a */
[----:B------:R-:W2:Y:S04]  /*10190*/  LDL R14, [R1+0x4cc] ;  /* 0x0004cc00010e7983 */ /* 0x000ea80000100800 */
[----:B------:R-:W3:Y:S04]  /*101a0*/  LDL R26, [R1+0x4c8] ;  /* 0x0004c800011a7983 */ /* 0x000ee80000100800 */
[----:B------:R0:W4:Y:S01]  /*101b0*/  @!P0 LDG.E.U8 R222, desc[UR16][R2.64] ;  /* 0x0000001002de8981 */ /* 0x000122000c1e1100 */
[----:B------:R-:W-:-:S02]  /*101c0*/  PRMT R221, RZ, 0x7610, R221 ;  /* 0x00007610ffdd7816 */ /* 0x000fc400000000dd */
[----:B------:R-:W-:Y:S01]  /*101d0*/  PRMT R220, RZ, 0x7610, R220 ;  /* 0x00007610ffdc7816 */ /* 0x000fe200000000dc */
[----:B------:R-:W4:Y:S01]  /*101e0*/  LDL R44, [R1+0x408] ;  /* 0x00040800012c7983 */ /* 0x000f220000100800 */
[----:B------:R-:W-:Y:S02]  /*101f0*/  PRMT R219, RZ, 0x7610, R219 ;  /* 0x00007610ffdb7816 */ /* 0x000fe400000000db */
[----:B------:R-:W-:Y:S01]  /*10200*/  PRMT R218, RZ, 0x7610, R218 ;  /* 0x00007610ffda7816 */ /* 0x000fe200000000da */
[----:B------:R-:W4:Y:S01]  /*10210*/  LDL R43, [R1+0x3e8] ;  /* 0x0003e800012b7983 */ /* 0x000f220000100800 */
[----:B0-----:R-:W-:-:S03]  /*10220*/  @!P0 IMAD.MOV.U32 R2, RZ, RZ, R13 ;  /* 0x000000ffff028224 */ /* 0x001fc600078e000d */
[----:B------:R-:W4:Y:S01]  /*10230*/  LDL R13, [R1+0x4ac] ;  /* 0x0004ac00010d7983 */ /* 0x000f220000100800 */
[----:B------:R-:W-:-:S03]  /*10240*/  @!P0 IMAD.MOV.U32 R3, RZ, RZ, R38 ;  /* 0x000000ffff038224 */ /* 0x000fc600078e0026 */
[----:B------:R-:W4:Y:S04]  /*10250*/  LDL R38, [R1+0x4a8] ;  /* 0x0004a80001267983 */ /* 0x000f280000100800 */
[----:B------:R0:W4:Y:S01]  /*10260*/  @!P0 LDG.E.U8 R221, desc[UR16][R2.64] ;  /* 0x0000001002dd8981 */ /* 0x000122000c1e1100 */
[----:B------:R-:W-:Y:S02]  /*10270*/  PRMT R209, RZ, 0x7610, R209 ;  /* 0x00007610ffd17816 */ /* 0x000fe400000000d1 */
[----:B------:R-:W-:Y:S01]  /*10280*/  PRMT R205, RZ, 0x7610, R205 ;  /* 0x00007610ffcd7816 */ /* 0x000fe200000000cd */
[----:B------:R-:W4:Y:S04]  /*10290*/  LDL R42, [R1+0x3ec] ;  /* 0x0003ec00012a7983 */ /* 0x000f280000100800 */
[----:B------:R-:W4:Y:S01]  /*102a0*/  LDL R41, [R1+0x3c8] ;  /* 0x0003c80001297983 */ /* 0x000f220000100800 */
[----:B0-----:R-:W-:-:S02]  /*102b0*/  @!P0 IMAD.MOV.U32 R2, RZ, RZ, R36 ;  /* 0x000000ffff028224 */ /* 0x001fc400078e0024 */
[----:B------:R-:W-:Y:S01]  /*102c0*/  @!P0 IMAD.MOV.U32 R3, RZ, RZ, R37 ;  /* 0x000000ffff038224 */ /* 0x000fe200078e0025 */
[----:B------:R-:W4:Y:S04]  /*102d0*/  LDL R36, [R1+0x48c] ;  /* 0x00048c0001247983 */ /* 0x000f280000100800 */
[----:B------:R0:W4:Y:S04]  /*102e0*/  @!P0 LDG.E.U8 R220, desc[UR16][R2.64] ;  /* 0x0000001002dc8981 */ /* 0x000128000c1e1100 */
        /* <DEDUP_REMOVED lines=13> */
[----:B------:R-:W-:Y:S01]  /*103c0*/  PRMT R201, RZ, 0x7610, R201 ;  /* 0x00007610ffc97816 */ /* 0x000fe200000000c9 */
[----:B------:R-:W4:Y:S04]  /*103d0*/  LDL R40, [R1+0x3cc] ;  /* 0x0003cc0001287983 */ /* 0x000f280000100800 */
[----:B------:R2:W4:Y:S04]  /*103e0*/  @!P0 LDG.E.U8 R209, desc[UR16][R2.64] ;  /* 0x0000001002d18981 */ /* 0x000528000c1e1100 */
[----:B------:R-:W4:Y:S01]  /*103f0*/  LDL R39, [R1+0x3a8] ;  /* 0x0003a80001277983 */ /* 0x000f220000100800 */
[----:B--2---:R-:W-:-:S03]  /*10400*/  @!P0 IMAD.MOV.U32 R2, RZ, RZ, R14 ;  /* 0x000000ffff028224 */ /* 0x004fc600078e000e */
[----:B------:R-:W2:Y:S01]  /*10410*/  LDL R14, [R1+0x42c] ;  /* 0x00042c00010e7983 */ /* 0x000ea20000100800 */
[----:B---3--:R-:W-:-:S03]  /*10420*/  @!P0 IMAD.MOV.U32 R3, RZ, RZ, R26 ;  /* 0x000000ffff038224 */ /* 0x008fc600078e001a */
[----:B------:R-:W3:Y:S04]  /*10430*/  LDL R26, [R1+0x428] ;  /* 0x00042800011a7983 */ /* 0x000ee80000100800 */
[----:B------:R4:W3:Y:S02]  /*10440*/  @!P0 LDG.E.U8 R205, desc[UR16][R2.64] ;  /* 0x0000001002cd8981 */ /* 0x0008e4000c1e1100 */
[----:B----4-:R-:W-:Y:S02]  /*10450*/  @!P0 IMAD.MOV.U32 R2, RZ, RZ, R13 ;  /* 0x000000ffff028224 */ /* 0x010fe400078e000d */
[----:B------:R-:W4:Y:S01]  /*10460*/  LDL R13, [R1+0x40c] ;  /* 0x00040c00010d7983 */ /* 0x000f220000100800 */
[----:B------:R-:W-:-:S03]  /*10470*/  @!P0 IMAD.MOV.U32 R3, RZ, RZ, R38 ;  /* 0x000000ffff038224 */ /* 0x000fc600078e0026 */
[----:B------:R-:W4:Y:S01]  /*10480*/  LDL R38, [R1+0x3ac] ;  /* 0x0003ac0001267983 */ /* 0x000f220000100800 */
[----:B------:R-:W-:-:S03]  /*10490*/  PRMT R200, RZ, 0x7610, R200 ;  /* 0x00007610ffc87816 */ /* 0x000fc600000000c8 */
[----:B------:R0:W4:Y:S01]  /*104a0*/  @!P0 LDG.E.U8 R201, desc[UR16][R2.64] ;  /* 0x0000001002c98981 */ /* 0x000122000c1e1100 */
[----:B------:R-:W-:Y:S01]  /*104b0*/  PRMT R199, RZ, 0x7610, R199 ;  /* 0x00007610ffc77816 */ /* 0x000fe200000000c7 */
[----:B0-----:R-:W-:Y:S02]  /*104c0*/  @!P0 IMAD.MOV.U32 R2, RZ, RZ, R36 ;  /* 0x000000ffff028224 */ /* 0x001fe400078e0024 */
[----:B------:R-:W4:Y:S01]  /*104d0*/  LDL R36, [R1+0x38c] ;  /* 0x00038c0001247983 */ /* 0x000f220000100800 */
[----:B------:R-:W-:-:S03]  /*104e0*/  @!P0 IMAD.MOV.U32 R3, RZ, RZ, R37 ;  /* 0x000000ffff038224 */ /* 0x000fc600078e0025 */
[----:B------:R-:W4:Y:S04]  /*104f0*/  LDL R37, [R1+0x388] ;  /* 0x0003880001257983 */ /* 0x000f280000100800 */
[----:B------:R0:W4:Y:S01]  /*10500*/  @!P0 LDG.E.U8 R200, desc[UR16][R2.64] ;  /* 0x0000001002c88981 */ /* 0x000122000c1e1100 */
[----:B------:R-:W-:Y:S01]  /*10510*/  PRMT R198, RZ, 0x7610, R198 ;  /* 0x00007610ffc67816 */ /* 0x000fe200000000c6 */
[----:B0-----:R-:W-:Y:S02]  /*10520*/  @!P0 IMAD.MOV.U32 R2, RZ, RZ, R34 ;  /* 0x000000ffff028224 */ /* 0x001fe400078e0022 */
[----:B------:R-:W-:Y:S01]  /*10530*/  @!P0 IMAD.MOV.U32 R3, RZ, RZ, R35 ;  /* 0x000000ffff038224 */ /* 0x000fe200078e0023 */
[----:B------:R-:W4:Y:S04]  /*10540*/  LDL R34, [R1+0x36c] ;  /* 0x00036c0001227983 */ /* 0x000f280000100800 */
[----:B------:R-:W4:Y:S04]  /*10550*/  LDL R35, [R1+0x368] ;  /* 0x0003680001237983 */ /* 0x000f280000100800 */
[----:B------:R0:W4:Y:S01]  /*10560*/  @!P0 LDG.E.U8 R199, desc[UR16][R2.64] ;  /* 0x0000001002c78981 */ /* 0x000122000c1e1100 */
[----:B------:R-:W-:Y:S01]  /*10570*/  PRMT R194, RZ, 0x7610, R194 ;  /* 0x00007610ffc27816 */ /* 0x000fe200000000c2 */
[----:B0-----:R-:W-:-:S02]  /*10580*/  @!P0 IMAD.MOV.U32 R2, RZ, RZ, R31 ;  /* 0x000000ffff028224 */ /* 0x001fc400078e001f */
[----:B------:R-:W-:Y:S01]  /*10590*/  @!P0 IMAD.MOV.U32 R3, RZ, RZ, R33 ;  /* 0x000000ffff038224 */ /* 0x000fe200078e0021 */
[----:B------:R-:W4:Y:S04]  /*105a0*/  LDL R31, [R1+0x34c] ;  /* 0x00034c00011f7983 */ /* 0x000f280000100800 */
[----:B------:R-:W4:Y:S04]  /*105b0*/  LDL R33, [R1+0x348] ;  /* 0x0003480001217983 */ /* 0x000f280000100800 */
[----:B------:R2:W4:Y:S02]  /*105c0*/  @!P0 LDG.E.U8 R198, desc[UR16][R2.64] ;  /* 0x0000001002c68981 */ /* 0x000524000c1e1100 */
[----:B--2---:R-:W-:-:S02]  /*105d0*/  @!P0 IMAD.MOV.U32 R2, RZ, RZ, R14 ;  /* 0x000000ffff028224 */ /* 0x004fc400078e000e */
[----:B------:R-:W2:Y:S01]  /*105e0*/  LDL R14, [R1+0x32c] ;  /* 0x00032c00010e7983 */ /* 0x000ea20000100800 */
[----:B---3--:R-:W-:-:S03]  /*105f0*/  @!P0 IMAD.MOV.U32 R3, RZ, RZ, R26 ;  /* 0x000000ffff038224 */ /* 0x008fc600078e001a */
[----:B------:R-:W3:Y:S04]  /*10600*/  LDL R26, [R1+0x328] ;  /* 0x00032800011a7983 */ /* 0x000ee80000100800 */
[----:B------:R4:W3:Y:S02]  /*10610*/  @!P0 LDG.E.U8 R194, desc[UR16][R2.64] ;  /* 0x0000001002c28981 */ /* 0x0008e4000c1e1100 */
        /* <DEDUP_REMOVED lines=28> */
[----:B------:R-:W-:Y:S01]  /*107e0*/  @!P0 IMAD.MOV.U32 R3, RZ, RZ, R33 ;  /* 0x000000ffff038224 */ /* 0x000fe200078e0021 */
[----:B------:R-:W4:Y:S04]  /*107f0*/  LDL R31, [R1+0x24c] ;  /* 0x00024c00011f7983 */ /* 0x000f280000100800 */
[----:B------:R2:W4:Y:S02]  /*10800*/  @!P0 LDG.E.U8 R179, desc[UR16][R2.64] ;  /* 0x0000001002b38981 */ /* 0x000524000c1e1100 */
[----:B--2---:R-:W-:-:S02]  /*10810*/  @!P0 IMAD.MOV.U32 R2, RZ, RZ, R14 ;  /* 0x000000ffff028224 */ /* 0x004fc400078e000e */
[----:B---3--:R-:W-:Y:S02]  /*10820*/  @!P0 IMAD.MOV.U32 R3, RZ, RZ, R26 ;  /* 0x000000ffff038224 */ /* 0x008fe400078e001a */
[----:B------:R-:W2:Y:S04]  /*10830*/  LDL.LU R26, [R1+0x20c] ;  /* 0x00020c00011a7983 */ /* 0x000ea80000300800 */
[----:B------:R4:W3:Y:S02]  /*10840*/  @!P0 LDG.E.U8 R178, desc[UR16][R2.64] ;  /* 0x0000001002b28981 */ /* 0x0008e4000c1e1100 */
[----:B----4-:R-:W-:Y:S02]  /*10850*/  @!P0 IMAD.MOV.U32 R2, RZ, RZ, R13 ;  /* 0x000000ffff028224 */ /* 0x010fe400078e000d */
[----:B------:R-:W4:Y:S04]  /*10860*/  LDL.LU R13, [R1+0x228] ;  /* 0x00022800010d7983 */ /* 0x000f280000300800 */
[----:B------:R-:W2:Y:S04]  /*10870*/  LDL.LU R245, [R1+0x268] ;  /* 0x0002680001f57983 */ /* 0x000ea80000300800 */
[----:B------:R-:W3:Y:S04]  /*10880*/  LDL.LU R238, [R1+0x288] ;  /* 0x0002880001ee7983 */ /* 0x000ee80000300800 */
[----:B------:R-:W4:Y:S01]  /*10890*/  LDL.LU R14, [R1+0x26c] ;  /* 0x00026c00010e7983 */ /* 0x000f220000300800 */
[----:B------:R-:W0:Y:S03]  /*108a0*/  S2R R223, SR_TID.X ;  /* 0x0000000000df7919 */ /* 0x000e260000002100 */
[----:B------:R-:W-:Y:S01]  /*108b0*/  STL [R1+0x800], R242 ;  /* 0x000800f201007387 */ /* 0x000fe20000100800 */
[----:B------:R-:W-:-:S03]  /*108c0*/  PRMT R177, RZ, 0x7610, R177 ;  /* 0x00007610ffb17816 */ /* 0x000fc600000000b1 */
[----:B------:R-:W-:Y:S01]  /*108d0*/  STL [R1+0x808], R234 ;  /* 0x000808ea01007387 */ /* 0x000fe20000100800 */
[----:B------:R-:W-:-:S03]  /*108e0*/  @!P0 IMAD.MOV.U32 R3, RZ, RZ, R242 ;  /* 0x000000ffff038224 */ /* 0x000fc600078e00f2 */
[----:B------:R-:W-:Y:S04]  /*108f0*/  STL [R1+0x804], R252 ;  /* 0x000804fc01007387 */ /* 0x000fe80000100800 */
[----:B------:R-:W-:Y:S04]  /*10900*/  STL [R1+0x810], R250 ;  /* 0x000810fa01007387 */ /* 0x000fe80000100800 */
[----:B------:R-:W-:Y:S04]  /*10910*/  STL [R1+0x80c], R244 ;  /* 0x00080cf401007387 */ /* 0x000fe80000100800 */
[----:B------:R-:W-:Y:S04]  /*10920*/  STL [R1+0x818], R236 ;  /* 0x000818ec01007387 */ /* 0x000fe80000100800 */
[----:B------:R-:W-:Y:S01]  /*10930*/  STL [R1+0x814], R0 ;  /* 0x0008140001007387 */ /* 0x000fe20000100800 */
[----:B------:R-:W-:-:S03]  /*10940*/  PRMT R176, RZ, 0x7610, R176 ;  /* 0x00007610ffb07816 */ /* 0x000fc600000000b0 */
[----:B------:R1:W-:Y:S01]  /*10950*/  STL [R1+0x81c], R251 ;  /* 0x00081cfb01007387 */ /* 0x0003e20000100800 */
[----:B0-----:R-:W-:-:S03]  /*10960*/  LOP3.LUT R32, R223, 0x7f, RZ, 0xc0, !PT ;  /* 0x0000007fdf207812 */ /* 0x001fc600078ec0ff */
[----:B------:R-:W2:Y:S04]  /*10970*/  LDL.LU R207, [R1+0x22c] ;  /* 0x00022c0001cf7983 */ /* 0x000ea80000300800 */
[----:B------:R-:W2:Y:S04]  /*10980*/  LDL.LU R227, [R1+0x248] ;  /* 0x0002480001e37983 */ /* 0x000ea80000300800 */
[----:B------:R0:W2:Y:S01]  /*10990*/  @!P0 LDG.E.U8 R177, desc[UR16][R2.64] ;  /* 0x0000001002b18981 */ /* 0x0000a2000c1e1100 */
[----:B------:R-:W-:-:S03]  /*109a0*/  PRMT R175, RZ, 0x7610, R175 ;  /* 0x00007610ffaf7816 */ /* 0x000fc600000000af */
[----:B------:R1:W-:Y:S01]  /*109b0*/  STS.U8 [R32+UR12], R173 ;  /* 0x000000ad20007988 */ /* 0x0003e2000800000c */
[----:B------:R-:W-:-:S03]  /*109c0*/  PRMT R174, RZ, 0x7610, R174 ;  /* 0x00007610ffae7816 */ /* 0x000fc600000000ae */
[----:B------:R-:W2:Y:S01]  /*109d0*/  LDL.LU R223, [R1+0x208] ;  /* 0x0002080001df7983 */ /* 0x000ea20000300800 */
[----:B0-----:R-:W-:Y:S02]  /*109e0*/  @!P0 IMAD.MOV.U32 R2, RZ, RZ, R234 ;  /* 0x000000ffff028224 */ /* 0x001fe400078e00ea */
[----:B------:R-:W-:Y:S01]  /*109f0*/  @!P0 IMAD.MOV.U32 R3, RZ, RZ, R252 ;  /* 0x000000ffff038224 */ /* 0x000fe200078e00fc */
[----:B------:R0:W-:Y:S04]  /*10a00*/  STS.U8 [R32+UR12+0x200], R172 ;  /* 0x000200ac20007988 */ /* 0x0001e8000800000c */
[----:B------:R0:W-:Y:S04]  /*10a10*/  STS.U8 [R32+UR12+0x400], R171 ;  /* 0x000400ab20007988 */ /* 0x0001e8000800000c */
[----:B------:R0:W-:Y:S04]  /*10a20*/  STS.U8 [R32+UR12+0x600], R170 ;  /* 0x000600aa20007988 */ /* 0x0001e8000800000c */
[----:B------:R1:W2:Y:S04]  /*10a30*/  @!P0 LDG.E.U8 R176, desc[UR16][R2.64] ;  /* 0x0000001002b08981 */ /* 0x0002a8000c1e1100 */
[----:B------:R-:W-:Y:S04]  /*10a40*/  STS.U8 [R32+UR12+0x800], R169 ;  /* 0x000800a920007988 */ /* 0x000fe8000800000c */
[----:B------:R-:W-:Y:S01]  /*10a50*/  STS.U8 [R32+UR12+0xa00], R168 ;  /* 0x000a00a820007988 */ /* 0x000fe2000800000c */
[----:B-1----:R-:W-:-:S02]  /*10a60*/  @!P0 IMAD.MOV.U32 R2, RZ, RZ, R250 ;  /* 0x000000ffff028224 */ /* 0x002fc400078e00fa */
[----:B------:R-:W-:Y:S01]  /*10a70*/  @!P0 IMAD.MOV.U32 R3, RZ, RZ, R244 ;  /* 0x000000ffff038224 */ /* 0x000fe200078e00f4 */
[----:B------:R-:W-:Y:S04]  /*10a80*/  STS.U8 [R32+UR12+0xc00], R167 ;  /* 0x000c00a720007988 */ /* 0x000fe8000800000c */
[----:B------:R-:W-:Y:S04]  /*10a90*/  STS.U8 [R32+UR12+0xe00], R166 ;  /* 0x000e00a620007988 */ /* 0x000fe8000800000c */
[----:B------:R-:W-:Y:S04]  /*10aa0*/  STS.U8 [R32+UR12+0x1000], R165 ;  /* 0x001000a520007988 */ /* 0x000fe8000800000c */
[----:B------:R-:W-:Y:S04]  /*10ab0*/  STS.U8 [R32+UR12+0x1200], R152 ;  /* 0x0012009820007988 */ /* 0x000fe8000800000c */
        /* <DEDUP_REMOVED lines=12> */
[----:B-1----:R-:W-:-:S03]  /*10b80*/  @!P0 IMAD.MOV.U32 R2, RZ, RZ, R251 ;  /* 0x000000ffff028224 */ /* 0x002fc600078e00fb */
[----:B------:R-:W2:Y:S04]  /*10b90*/  LDL.LU R251, [R1+0x364] ;  /* 0x0003640001fb7983 */ /* 0x000ea80000300800 */
[----:B------:R-:W-:Y:S04]  /*10ba0*/  STS.U8 [R32+UR12+0x2400], R11 ;  /* 0x0024000b20007988 */ /* 0x000fe8000800000c */
[----:B------:R-:W2:Y:S04]  /*10bb0*/  LDL.LU R236, [R1+0x380] ;  /* 0x0003800001ec7983 */ /* 0x000ea80000300800 */
[----:B------:R-:W-:Y:S04]  /*10bc0*/  STS.U8 [R32+UR12+0x2600], R10 ;  /* 0x0026000a20007988 */ /* 0x000fe8000800000c */
[----:B------:R-:W2:Y:S04]  /*10bd0*/  LDL.LU R0, [R1+0x344] ;  /* 0x0003440001007983 */ /* 0x000ea80000300800 */
[----:B------:R-:W-:Y:S04]  /*10be0*/  STS.U8 [R32+UR12+0x2800], R9 ;  /* 0x0028000920007988 */ /* 0x000fe8000800000c */
[----:B------:R-:W2:Y:S01]  /*10bf0*/  LDL.LU R250, [R1+0x360] ;  /* 0x0003600001fa7983 */ /* 0x000ea20000300800 */
[----:B------:R-:W-:-:S03]  /*10c00*/  PRMT R173, RZ, 0x7610, R173 ;  /* 0x00007610ffad7816 */ /* 0x000fc600000000ad */
[----:B------:R-:W-:Y:S04]  /*10c10*/  STS.U8 [R32+UR12+0x2a00], R8 ;  /* 0x002a000820007988 */ /* 0x000fe8000800000c */
[----:B------:R-:W2:Y:S04]  /*10c20*/  LDL.LU R244, [R1+0x324] ;  /* 0x0003240001f47983 */ /* 0x000ea80000300800 */
        /* <DEDUP_REMOVED lines=9> */
[----:B------:R-:W2:Y:S01]  /*10cc0*/  LDL.LU R241, [R1+0x300] ;  /* 0x0003000001f17983 */ /* 0x000ea20000300800 */
[----:B0-----:R-:W-:-:S03]  /*10cd0*/  PRMT R172, RZ, 0x7610, R172 ;  /* 0x00007610ffac7816 */ /* 0x001fc600000000ac */
        /* <DEDUP_REMOVED lines=8> */
[----:B------:R0:W-:Y:S04]  /*10d60*/  STS.U8 [R32+UR12+0x3e00], R157 ;  /* 0x003e009d20007988 */ /* 0x0001e8000800000c */
[----:B------:R-:W2:Y:S01]  /*10d70*/  LDL.LU R229, [R1+0x284] ;  /* 0x0002840001e57983 */ /* 0x000ea20000300800 */
[----:B------:R-:W-:-:S02]  /*10d80*/  PRMT R171, RZ, 0x7610, R171 ;  /* 0x00007610ffab7816 */ /* 0x000fc400000000ab */
[----:B------:R-:W-:Y:S01]  /*10d90*/  PRMT R170, RZ, 0x7610, R170 ;  /* 0x00007610ffaa7816 */ /* 0x000fe200000000aa */
[----:B------:R-:W2:Y:S04]  /*10da0*/  LDL R40, [R1+0x560] ;  /* 0x0005600001287983 */ /* 0x000ea80000100800 */
[----:B0-----:R-:W2:Y:S01]  /*10db0*/  LDL R32, [R1+0x580] ;  /* 0x0005800001207983 */ /* 0x001ea20000100800 */
[----:B------:R-:W-:-:S03]  /*10dc0*/  PRMT R169, RZ, 0x7610, R169 ;  /* 0x00007610ffa97816 */ /* 0x000fc600000000a9 */
[----:B------:R-:W2:Y:S01]  /*10dd0*/  LDL R39, [R1+0x564] ;  /* 0x0005640001277983 */ /* 0x000ea20000100800 */
[----:B------:R-:W-:-:S03]  /*10de0*/  PRMT R168, RZ, 0x7610, R168 ;  /* 0x00007610ffa87816 */ /* 0x000fc600000000a8 */
[----:B------:R-:W2:Y:S04]  /*10df0*/  LDL R38, [R1+0x540] ;  /* 0x0005400001267983 */ /* 0x000ea80000100800 */
[----:B------:R-:W2:Y:S01]  /*10e00*/  LDL R37, [R1+0x544] ;  /* 0x0005440001257983 */ /* 0x000ea20000100800 */
[----:B------:R-:W-:-:S03]  /*10e10*/  PRMT R167, RZ, 0x7610, R167 ;  /* 0x00007610ffa77816 */ /* 0x000fc600000000a7 */
[----:B------:R-:W2:Y:S04]  /*10e20*/  LDL R36, [R1+0x520] ;  /* 0x0005200001247983 */ /* 0x000ea80000100800 */
[----:B------:R-:W2:Y:S04]  /*10e30*/  LDL R35, [R1+0x524] ;  /* 0x0005240001237983 */ /* 0x000ea80000100800 */
[----:B------:R-:W2:Y:S04]  /*10e40*/  LDL R34, [R1+0x500] ;  /* 0x0005000001227983 */ /* 0x000ea80000100800 */
[----:B------:R-:W2:Y:S01]  /*10e50*/  LDL R33, [R1+0x504] ;  /* 0x0005040001217983 */ /* 0x000ea20000100800 */
[----:B---3--:R-:W-:-:S05]  /*10e60*/  @!P0 IMAD.MOV.U32 R3, RZ, RZ, R238 ;  /* 0x000000ffff038224 */ /* 0x008fca00078e00ee */
[----:B------:R4:W3:Y:S02]  /*10e70*/  @!P0 LDG.E.U8 R173, desc[UR16][R2.64] ;  /* 0x0000001002ad8981 */ /* 0x0008e4000c1e1100 */
[----:B----4-:R-:W-:Y:S02]  /*10e80*/  @!P0 IMAD.MOV.U32 R2, RZ, RZ, R14 ;  /* 0x000000ffff028224 */ /* 0x010fe400078e000e */
[----:B--2---:R-:W-:-:S05]  /*10e90*/  @!P0 IMAD.MOV.U32 R3, RZ, RZ, R245 ;  /* 0x000000ffff038224 */ /* 0x004fca00078e00f5 */
[----:B------:R0:W2:Y:S02]  /*10ea0*/  @!P0 LDG.E.U8 R172, desc[UR16][R2.64] ;  /* 0x0000001002ac8981 */ /* 0x0000a4000c1e1100 */
[----:B0-----:R-:W-:Y:S02]  /*10eb0*/  @!P0 IMAD.MOV.U32 R2, RZ, RZ, R31 ;  /* 0x000000ffff028224 */ /* 0x001fe400078e001f */
[----:B------:R-:W4:Y:S01]  /*10ec0*/  LDL R31, [R1+0x780] ;  /* 0x00078000011f7983 */ /* 0x000f220000100800 */
[----:B------:R-:W-:-:S05]  /*10ed0*/  @!P0 IMAD.MOV.U32 R3, RZ, RZ, R227 ;  /* 0x000000ffff038224 */ /* 0x000fca00078e00e3 */
[----:B------:R0:W2:Y:S02]  /*10ee0*/  @!P0 LDG.E.U8 R171, desc[UR16][R2.64] ;  /* 0x0000001002ab8981 */ /* 0x0000a4000c1e1100 */
[----:B0-----:R-:W-:Y:S02]  /*10ef0*/  @!P0 IMAD.MOV.U32 R2, RZ, RZ, R207 ;  /* 0x000000ffff028224 */ /* 0x001fe400078e00cf */
[----:B------:R-:W-:-:S05]  /*10f00*/  @!P0 IMAD.MOV.U32 R3, RZ, RZ, R13 ;  /* 0x000000ffff038224 */ /* 0x000fca00078e000d */
[----:B------:R0:W2:Y:S02]  /*10f10*/  @!P0 LDG.E.U8 R170, desc[UR16][R2.64] ;  /* 0x0000001002aa8981 */ /* 0x0000a4000c1e1100 */
[----:B0-----:R-:W-:Y:S02]  /*10f20*/  @!P0 IMAD.MOV.U32 R2, RZ, RZ, R26 ;  /* 0x000000ffff028224 */ /* 0x001fe400078e001a */
[----:B------:R-:W-:-:S05]  /*10f30*/  @!P0 IMAD.MOV.U32 R3, RZ, RZ, R223 ;  /* 0x000000ffff038224 */ /* 0x000fca00078e00df */
[----:B------:R0:W2:Y:S02]  /*10f40*/  @!P0 LDG.E.U8 R169, desc[UR16][R2.64] ;  /* 0x0000001002a98981 */ /* 0x0000a4000c1e1100 */
[----:B0-----:R-:W-:Y:S02]  /*10f50*/  @!P0 IMAD.MOV.U32 R2, RZ, RZ, R248 ;  /* 0x000000ffff028224 */ /* 0x001fe400078e00f8 */
[----:B------:R-:W-:Y:S01]  /*10f60*/  @!P0 IMAD.MOV.U32 R3, RZ, RZ, R247 ;  /* 0x000000ffff038224 */ /* 0x000fe200078e00f7 */
[----:B------:R0:W-:Y:S04]  /*10f70*/  STL [R1+0x824], R248 ;  /* 0x000824f801007387 */ /* 0x0001e80000100800 */
[----:B------:R1:W2:Y:S01]  /*10f80*/  @!P0 LDG.E.U8 R168, desc[UR16][R2.64] ;  /* 0x0000001002a88981 */ /* 0x0002a2000c1e1100 */
[----:B------:R-:W-:-:S03]  /*10f90*/  PRMT R166, RZ, 0x7610, R166 ;  /* 0x00007610ffa67816 */ /* 0x000fc600000000a6 */
[----:B0-----:R-:W3:Y:S01]  /*10fa0*/  LDL.LU R248, [R1+0x384] ;  /* 0x0003840001f87983 */ /* 0x001ee20000300800 */
[----:B-1----:R-:W-:Y:S02]  /*10fb0*/  @!P0 IMAD.MOV.U32 R2, RZ, RZ, R240 ;  /* 0x000000ffff028224 */ /* 0x002fe400078e00f0 */
[----:B------:R-:W-:Y:S01]  /*10fc0*/  @!P0 IMAD.MOV.U32 R3, RZ, RZ, R239 ;  /* 0x000000ffff038224 */ /* 0x000fe200078e00ef */
[----:B------:R0:W-:Y:S04]  /*10fd0*/  STL [R1+0x820], R247 ;  /* 0x000820f701007387 */ /* 0x0001e80000100800 */
[----:B------:R1:W2:Y:S04]  /*10fe0*/  @!P0 LDG.E.U8 R167, desc[UR16][R2.64] ;  /* 0x0000001002a78981 */ /* 0x0002a8000c1e1100 */
[----:B0-----:R-:W3:Y:S04]  /*10ff0*/  LDL.LU R247, [R1+0x3a0] ;  /* 0x0003a00001f77983 */ /* 0x001ee80000300800 */
[----:B------:R0:W-:Y:S01]  /*11000*/  STL [R1+0x82c], R240 ;  /* 0x00082cf001007387 */ /* 0x0001e20000100800 */
[----:B-1----:R-:W-:-:S02]  /*11010*/  @!P0 IMAD.MOV.U32 R2, RZ, RZ, R232 ;  /* 0x000000ffff028224 */ /* 0x002fc400078e00e8 */
[----:B------:R-:W-:-:S05]  /*11020*/  @!P0 IMAD.MOV.U32 R3, RZ, RZ, R231 ;  /* 0x000000ffff038224 */ /* 0x000fca00078e00e7 */
[----:B------:R1:W2:Y:S04]  /*11030*/  @!P0 LDG.E.U8 R166, desc[UR16][R2.64] ;  /* 0x0000001002a68981 */ /* 0x0002a8000c1e1100 */
[----:B0-----:R-:W3:Y:S04]  /*11040*/  LDL.LU R240, [R1+0x3a4] ;  /* 0x0003a40001f07983 */ /* 0x001ee80000300800 */
[----:B------:R0:W-:Y:S04]  /*11050*/  STL [R1+0x828], R239 ;  /* 0x000828ef01007387 */ /* 0x0001e80000100800 */
[----:B0-----:R-:W2:Y:S04]  /*11060*/  LDL.LU R239, [R1+0x3c0] ;  /* 0x0003c00001ef7983 */ /* 0x001ea80000300800 */
[----:B------:R0:W-:Y:S04]  /*11070*/  STL [R1+0x834], R232 ;  /* 0x000834e801007387 */ /* 0x0001e80000100800 */
[----:B0-----:R-:W3:Y:S04]  /*11080*/  LDL.LU R232, [R1+0x3c4] ;  /* 0x0003c40001e87983 */ /* 0x001ee80000300800 */
[----:B------:R0:W-:Y:S04]  /*11090*/  STL [R1+0x830], R231 ;  /* 0x000830e701007387 */ /* 0x0001e80000100800 */
[----:B0-----:R-:W2:Y:S04]  /*110a0*/  LDL.LU R231, [R1+0x3e0] ;  /* 0x0003e00001e77983 */ /* 0x001ea80000300800 */
[----:B------:R-:W3:Y:S04]  /*110b0*/  LDL R45, [R1+0x4c0] ;  /* 0x0004c000012d7983 */ /* 0x000ee80000100800 */
[----:B------:R-:W2:Y:S01]  /*110c0*/  LDL R44, [R1+0x4c4] ;  /* 0x0004c400012c7983 */ /* 0x000ea20000100800 */
[----:B-1----:R-:W-:-:S03]  /*110d0*/  @!P0 IMAD.MOV.U32 R3, RZ, RZ, R32 ;  /* 0x000000ffff038224 */ /* 0x002fc600078e0020 */
[----:B------:R-:W3:Y:S01]  /*110e0*/  LDL R32, [R1+0x4e0] ;  /* 0x0004e00001207983 */ /* 0x000ee20000100800 */
[----:B----4-:R-:W-:-:S03]  /*110f0*/  @!P0 IMAD.MOV.U32 R2, RZ, RZ, R31 ;  /* 0x000000ffff028224 */ /* 0x010fc600078e001f */
[----:B------:R-:W4:Y:S01]  /*11100*/  LDL R31, [R1+0x4e4] ;  /* 0x0004e400011f7983 */ /* 0x000f220000100800 */
[----:B------:R-:W-:-:S03]  /*11110*/  PRMT R165, RZ, 0x7610, R165 ;  /* 0x00007610ffa57816 */ /* 0x000fc600000000a5 */
[----:B------:R0:W-:Y:S04]  /*11120*/  STS.U8 [R228+UR12+0xe80], R184 ;  /* 0x000e80b8e4007988 */ /* 0x0001e8000800000c */
[----:B------:R1:W-:Y:S04]  /*11130*/  STS.U8 [R228+UR12+0xc80], R164 ;  /* 0x000c80a4e4007988 */ /* 0x0003e8000800000c */
[----:B------:R1:W2:Y:S04]  /*11140*/  @!P0 LDG.E.U8 R165, desc[UR16][R2.64] ;  /* 0x0000001002a58981 */ /* 0x0002a8000c1e1100 */
[----:B0-----:R-:W2:Y:S04]  /*11150*/  LDL.LU R184, [R1+0x200] ;  /* 0x0002000001b87983 */ /* 0x001ea80000300800 */
[----:B------:R-:W2:Y:S04]  /*11160*/  LDL R43, [R1+0x4a0] ;  /* 0x0004a000012b7983 */ /* 0x000ea80000100800 */
[----:B------:R-:W2:Y:S01]  /*11170*/  LDL R42, [R1+0x4a4] ;  /* 0x0004a400012a7983 */ /* 0x000ea20000100800 */
[----:B-1----:R-:W-:Y:S01]  /*11180*/  PRMT R164, RZ, 0x7610, R164 ;  /* 0x00007610ffa47816 */ /* 0x002fe200000000a4 */
[----:B------:R-:W-:-:S02]  /*11190*/  @!P0 IMAD.MOV.U32 R2, RZ, RZ, R39 ;  /* 0x000000ffff028224 */ /* 0x000fc400078e0027 */
[----:B------:R-:W-:Y:S01]  /*111a0*/  @!P0 IMAD.MOV.U32 R3, RZ, RZ, R40 ;  /* 0x000000ffff038224 */ /* 0x000fe200078e0028 */
[----:B------:R-:W2:Y:S04]  /*111b0*/  LDL R41, [R1+0x480] ;  /* 0x0004800001297983 */ /* 0x000ea80000100800 */
[----:B------:R-:W2:Y:S04]  /*111c0*/  LDL R40, [R1+0x484] ;  /* 0x0004840001287983 */ /* 0x000ea80000100800 */
[----:B------:R0:W-:Y:S04]  /*111d0*/  STS.U8 [R228+UR12+0xa80], R163 ;  /* 0x000a80a3e4007988 */ /* 0x0001e8000800000c */
[----:B------:R1:W2:Y:S04]  /*111e0*/  @!P0 LDG.E.U8 R164, desc[UR16][R2.64] ;  /* 0x0000001002a48981 */ /* 0x0002a8000c1e1100 */
[----:B------:R-:W2:Y:S01]  /*111f0*/  LDL R39, [R1+0x460] ;  /* 0x0004600001277983 */ /* 0x000ea20000100800 */
[----:B0-----:R-:W-:Y:S01]  /*11200*/  PRMT R163, RZ, 0x7610, R163 ;  /* 0x00007610ffa37816 */ /* 0x001fe200000000a3 */
[----:B-1----:R-:W-:-:S02]  /*11210*/  @!P0 IMAD.MOV.U32 R2, RZ, RZ, R37 ;  /* 0x000000ffff028224 */ /* 0x002fc400078e0025 */
[----:B------:R-:W-:Y:S01]  /*11220*/  @!P0 IMAD.MOV.U32 R3, RZ, RZ, R38 ;  /* 0x000000ffff038224 */ /* 0x000fe200078e0026 */
[----:B------:R0:W-:Y:S04]  /*11230*/  STS.U8 [R228+UR12+0x880], R162 ;  /* 0x000880a2e4007988 */ /* 0x0001e8000800000c */
[----:B------:R-:W2:Y:S04]  /*11240*/  LDL R38, [R1+0x464] ;  /* 0x0004640001267983 */ /* 0x000ea80000100800 */
[----:B------:R1:W2:Y:S01]  /*11250*/  @!P0 LDG.E.U8 R163, desc[UR16][R2.64] ;  /* 0x0000001002a38981 */ /* 0x0002a2000c1e1100 */
[----:B0-----:R-:W-:-:S03]  /*11260*/  PRMT R162, RZ, 0x7610, R162 ;  /* 0x00007610ffa27816 */ /* 0x001fc600000000a2 */
[----:B------:R-:W2:Y:S01]  /*11270*/  LDL R37, [R1+0x440] ;  /* 0x0004400001257983 */ /* 0x000ea20000100800 */
[----:B-1----:R-:W-:Y:S02]  /*11280*/  @!P0 IMAD.MOV.U32 R2, RZ, RZ, R35 ;  /* 0x000000ffff028224 */ /* 0x002fe400078e0023 */
        /* <DEDUP_REMOVED lines=8> */
[----:B------:R-:W2:Y:S04]  /*11310*/  LDL R33, [R1+0x400] ;  /* 0x0004000001217983 */ /* 0x000ea80000100800 */
[----:B------:R-:W2:Y:S04]  /*11320*/  LDL R34, [R1+0x424] ;  /* 0x0004240001227983 */ /* 0x000ea80000100800 */
[----:B------:R3:W2:Y:S02]  /*11330*/  @!P0 LDG.E.U8 R161, desc[UR16][R2.64] ;  /* 0x0000001002a18981 */ /* 0x0006a4000c1e1100 */
[----:B---3--:R-:W-:-:S02]  /*11340*/  @!P0 IMAD.MOV.U32 R3, RZ, RZ, R32 ;  /* 0x000000ffff038224 */ /* 0x008fc400078e0020 */
[----:B------:R-:W3:Y:S01]  /*11350*/  LDL R32, [R1+0x404] ;  /* 0x0004040001207983 */ /* 0x000ee20000100800 */
[----:B----4-:R-:W-:-:S03]  /*11360*/  @!P0 IMAD.MOV.U32 R2, RZ, RZ, R31 ;  /* 0x000000ffff028224 */ /* 0x010fc600078e001f */
[----:B------:R-:W4:Y:S04]  /*11370*/  LDL R31, [R1+0x3e4] ;  /* 0x0003e400011f7983 */ /* 0x000f280000100800 */
[----:B------:R0:W-:Y:S04]  /*11380*/  STS.U8 [R228+UR12+0x480], R160 ;  /* 0x000480a0e4007988 */ /* 0x0001e8000800000c */
[----:B------:R1:W-:Y:S01]  /*11390*/  STS.U8 [R228+UR12+0x280], R159 ;  /* 0x0002809fe4007988 */ /* 0x0003e2000800000c */
[----:B0-----:R-:W-:Y:S02]  /*113a0*/  PRMT R160, RZ, 0x7610, R160 ;  /* 0x00007610ffa07816 */ /* 0x001fe400000000a0 */
[----:B-1----:R-:W-:-:S04]  /*113b0*/  PRMT R159, RZ, 0x7610, R159 ;  /* 0x00007610ff9f7816 */ /* 0x002fc8000000009f */
[----:B------:R2:W4:Y:S04]  /*113c0*/  @!P0 LDG.E.U8 R160, desc[UR16][R2.64] ;  /* 0x0000001002a08981 */ /* 0x000528000c1e1100 */
[----:B------:R0:W-:Y:S01]  /*113d0*/  STS.U8 [R228+UR12+0x80], R158 ;  /* 0x0000809ee4007988 */ /* 0x0001e2000800000c */
[----:B--2---:R-:W-:Y:S02]  /*113e0*/  @!P0 IMAD.MOV.U32 R2, RZ, RZ, R44 ;  /* 0x000000ffff028224 */ /* 0x004fe400078e002c */
[----:B------:R-:W-:Y:S01]  /*113f0*/  @!P0 IMAD.MOV.U32 R3, RZ, RZ, R45 ;  /* 0x000000ffff038224 */ /* 0x000fe200078e002d */
[----:B0-----:R-:W-:-:S04]  /*11400*/  PRMT R158, RZ, 0x7610, R158 ;  /* 0x00007610ff9e7816 */ /* 0x001fc8000000009e */
[----:B------:R0:W2:Y:S01]  /*11410*/  @!P0 LDG.E.U8 R159, desc[UR16][R2.64] ;  /* 0x00000010029f8981 */ /* 0x0000a2000c1e1100 */
[----:B------:R-:W-:Y:S01]  /*11420*/  PRMT R157, RZ, 0x7610, R157 ;  /* 0x00007610ff9d7816 */ /* 0x000fe2000000009d */
[----:B0-----:R-:W-:Y:S02]  /*11430*/  @!P0 IMAD.MOV.U32 R2, RZ, RZ, R42 ;  /* 0x000000ffff028224 */ /* 0x001fe400078e002a */
[----:B------:R-:W-:-:S05]  /*11440*/  @!P0 IMAD.MOV.U32 R3, RZ, RZ, R43 ;  /* 0x000000ffff038224 */ /* 0x000fca00078e002b */
        /* <DEDUP_REMOVED lines=13> */
[----:B------:R-:W-:-:S03]  /*11520*/  PRMT R152, RZ, 0x7610, R152 ;  /* 0x00007610ff987816 */ /* 0x000fc60000000098 */
[----:B------:R1:W-:Y:S01]  /*11530*/  STS.U8 [R228+UR12+0x1680], R190 ;  /* 0x001680bee4007988 */ /* 0x0003e2000800000c */
[----:B0-----:R-:W-:Y:S02]  /*11540*/  @!P0 IMAD.MOV.U32 R2, RZ, RZ, R34 ;  /* 0x000000ffff028224 */ /* 0x001fe400078e0022 */
[----:B------:R-:W-:Y:S01]  /*11550*/  @!P0 IMAD.MOV.U32 R3, RZ, RZ, R35 ;  /* 0x000000ffff038224 */ /* 0x000fe200078e0023 */
[----:B------:R0:W-:Y:S04]  /*11560*/  STS.U8 [R228+UR12+0x1a80], R192 ;  /* 0x001a80c0e4007988 */ /* 0x0001e8000800000c */
[----:B-1----:R-:W2:Y:S04]  /*11570*/  LDL.LU R190, [R1+0x220] ;  /* 0x0002200001be7983 */ /* 0x002ea80000300800 */
[----:B------:R1:W2:Y:S04]  /*11580*/  @!P0 LDG.E.U8 R153, desc[UR16][R2.64] ;  /* 0x0000001002998981 */ /* 0x0002a8000c1e1100 */
[----:B0-----:R-:W2:Y:S04]  /*11590*/  LDL.LU R192, [R1+0x204] ;  /* 0x0002040001c07983 */ /* 0x001ea80000300800 */
[----:B------:R0:W-:Y:S01]  /*115a0*/  STS.U8 [R228+UR12+0x2480], R202 ;  /* 0x002480cae4007988 */ /* 0x0001e2000800000c */
[----:B-1----:R-:W-:-:S03]  /*115b0*/  @!P0 IMAD.MOV.U32 R3, RZ, RZ, R33 ;  /* 0x000000ffff038224 */ /* 0x002fc600078e0021 */
[----:B------:R1:W-:Y:S04]  /*115c0*/  STS.U8 [R228+UR12+0x1880], R191 ;  /* 0x001880bfe4007988 */ /* 0x0003e8000800000c */
[----:B------:R1:W-:Y:S04]  /*115d0*/  STS.U8 [R228+UR12+0x1480], R188 ;  /* 0x001480bce4007988 */ /* 0x0003e8000800000c */
[----:B0-----:R-:W2:Y:S01]  /*115e0*/  LDL.LU R202, [R1+0x240] ;  /* 0x0002400001ca7983 */ /* 0x001ea20000300800 */
[----:B-1----:R-:W-:-:S03]  /*115f0*/  IMAD.MOV.U32 R191, RZ, RZ, R13 ;  /* 0x000000ffffbf7224 */ /* 0x002fc600078e000d */
[----:B------:R0:W-:Y:S01]  /*11600*/  STS.U8 [R228+UR12+0x1c80], R193 ;  /* 0x001c80c1e4007988 */ /* 0x0001e2000800000c */
[----:B------:R-:W-:-:S03]  /*11610*/  IMAD.MOV.U32 R188, RZ, RZ, R24 ;  /* 0x000000ffffbc7224 */ /* 0x000fc600078e0018 */
[----:B------:R-:W2:Y:S04]  /*11620*/  LDL.LU R237, [R1+0x264] ;  /* 0x0002640001ed7983 */ /* 0x000ea80000300800 */
[----:B------:R1:W-:Y:S01]  /*11630*/  STS.U8 [R228+UR12+0x1e80], R195 ;  /* 0x001e80c3e4007988 */ /* 0x0003e2000800000c */
[----:B0-----:R-:W-:-:S03]  /*11640*/  IMAD.MOV.U32 R193, RZ, RZ, R25 ;  /* 0x000000ffffc17224 */ /* 0x001fc600078e0019 */
[----:B------:R0:W-:Y:S04]  /*11650*/  STS.U8 [R228+UR12+0x2080], R196 ;  /* 0x002080c4e4007988 */ /* 0x0001e8000800000c */
[----:B------:R-:W2:Y:S01]  /*11660*/  LDL.LU R13, [R1+0x2a0] ;  /* 0x0002a000010d7983 */ /* 0x000ea20000300800 */
[----:B-1----:R-:W-:-:S03]  /*11670*/  IMAD.MOV.U32 R195, RZ, RZ, R26 ;  /* 0x000000ffffc37224 */ /* 0x002fc600078e001a */
[----:B------:R1:W-:Y:S01]  /*11680*/  STS.U8 [R228+UR12+0x1280], R187 ;  /* 0x001280bbe4007988 */ /* 0x0003e2000800000c */
[----:B0-----:R-:W-:-:S03]  /*11690*/  IMAD.MOV.U32 R196, RZ, RZ, R27 ;  /* 0x000000ffffc47224 */ /* 0x001fc600078e001b */
[----:B------:R0:W-:Y:S04]  /*116a0*/  STS.U8 [R228+UR12+0x2280], R197 ;  /* 0x002280c5e4007988 */ /* 0x0001e8000800000c */
[----:B------:R-:W2:Y:S01]  /*116b0*/  LDL.LU.64 R24, [R1] ;  /* 0x0000000001187983 */ /* 0x000ea20000300a00 */
[----:B-1----:R-:W-:-:S03]  /*116c0*/  IMAD.MOV.U32 R187, RZ, RZ, R29 ;  /* 0x000000ffffbb7224 */ /* 0x002fc600078e001d */
[----:B------:R1:W-:Y:S01]  /*116d0*/  STS.U8 [R228+UR12+0x1080], R186 ;  /* 0x001080bae4007988 */ /* 0x0003e2000800000c */
[----:B0-----:R-:W-:-:S03]  /*116e0*/  IMAD.MOV.U32 R197, RZ, RZ, R28 ;  /* 0x000000ffffc57224 */ /* 0x001fc600078e001c */
[----:B------:R-:W2:Y:S04]  /*116f0*/  LDL.LU.64 R26, [R1+0x8] ;  /* 0x00000800011a7983 */ /* 0x000ea80000300a00 */
[----:B------:R-:W2:Y:S01]  /*11700*/  LDL.LU.64 R28, [R1+0x10] ;  /* 0x00001000011c7983 */ /* 0x000ea20000300a00 */
[----:B-1----:R-:W-:Y:S02]  /*11710*/  IMAD.MOV.U32 R186, RZ, RZ, R30 ;  /* 0x000000ffffba7224 */ /* 0x002fe400078e001e */
[----:B---3--:R-:W-:-:S05]  /*11720*/  @!P0 IMAD.MOV.U32 R2, RZ, RZ, R32 ;  /* 0x000000ffff028224 */ /* 0x008fca00078e0020 */
[----:B------:R4:W3:Y:S01]  /*11730*/  @!P0 LDG.E.U8 R152, desc[UR16][R2.64] ;  /* 0x0000001002988981 */ /* 0x0008e2000c1e1100 */
[----:B------:R-:W-:Y:S01]  /*11740*/  PRMT R23, RZ, 0x7610, R23 ;  /* 0x00007610ff177816 */ /* 0x000fe20000000017 */
[----:B----4-:R-:W-:Y:S02]  /*11750*/  @!P0 IMAD.MOV.U32 R2, RZ, RZ, R31 ;  /* 0x000000ffff028224 */ /* 0x010fe400078e001f */
[----:B------:R-:W4:Y:S04]  /*11760*/  LDL.LU.64 R30, [R1+0x18] ;  /* 0x00001800011e7983 */ /* 0x000f280000300a00 */
        /* <DEDUP_REMOVED lines=50> */
[----:B------:R-:W4:Y:S01]  /*11a90*/  LDL.LU.64 R132, [R1+0x1b0] ;  /* 0x0001b00001847983 */ /* 0x000f220000300a00 */
[----:B------:R-:W-:-:S03]  /*11aa0*/  @!P0 IMAD.MOV.U32 R3, RZ, RZ, R231 ;  /* 0x000000ffff038224 */ /* 0x000fc600078e00e7 */
        /* <DEDUP_REMOVED lines=9> */
[----:B------:R0:W4:Y:S04]  /*11b40*/  @!P0 LDG.E.U8 R23, desc[UR16][R2.64] ;  /* 0x0000001002178981 */ /* 0x000128000c1e1100 */
[----:B------:R-:W2:Y:S01]  /*11b50*/  LDL.LU R3, [R1+0x21c] ;  /* 0x00021c0001037983 */ /* 0x000ea20000300800 */
[----:B------:R-:W-:Y:S01]  /*11b60*/  PRMT R22, RZ, 0x7610, R22 ;  /* 0x00007610ff167816 */ /* 0x000fe20000000016 */
[----:B0-----:R-:W-:-:S02]  /*11b70*/  @!P0 IMAD.MOV.U32 R2, RZ, RZ, R232 ;  /* 0x000000ffff028224 */ /* 0x001fc400078e00e8 */
[----:B------:R2:W-:Y:S01]  /*11b80*/  STS.U8 [R228+UR12+0x2680], R203 ;  /* 0x002680cbe4007988 */ /* 0x0005e2000800000c */
[----:B------:R-:W-:-:S03]  /*11b90*/  PRMT R21, RZ, 0x7610, R21 ;  /* 0x00007610ff157816 */ /* 0x000fc60000000015 */
[----:B------:R0:W-:Y:S01]  /*11ba0*/  STS.U8 [R228+UR12+0x2880], R204 ;  /* 0x002880cce4007988 */ /* 0x0001e2000800000c */
[----:B------:R-:W-:-:S03]  /*11bb0*/  PRMT R20, RZ, 0x7610, R20 ;  /* 0x00007610ff147816 */ /* 0x000fc60000000014 */
[----:B------:R1:W-:Y:S01]  /*11bc0*/  STS.U8 [R228+UR12+0x2a80], R206 ;  /* 0x002a80cee4007988 */ /* 0x0003e2000800000c */
[----:B--2---:R-:W-:Y:S02]  /*11bd0*/  IMAD.MOV.U32 R203, RZ, RZ, R3 ;  /* 0x000000ffffcb7224 */ /* 0x004fe400078e0003 */
[----:B------:R-:W-:-:S05]  /*11be0*/  @!P0 IMAD.MOV.U32 R3, RZ, RZ, R239 ;  /* 0x000000ffff038224 */ /* 0x000fca00078e00ef */
[----:B------:R2:W4:Y:S02]  /*11bf0*/  @!P0 LDG.E.U8 R22, desc[UR16][R2.64] ;  /* 0x0000001002168981 */ /* 0x000524000c1e1100 */
[----:B--2---:R-:W-:Y:S02]  /*11c00*/  IMAD.MOV.U32 R3, RZ, RZ, R207 ;  /* 0x000000ffff037224 */ /* 0x004fe400078e00cf */
[----:B------:R-:W-:Y:S01]  /*11c10*/  @!P0 IMAD.MOV.U32 R2, RZ, RZ, R240 ;  /* 0x000000ffff028224 */ /* 0x000fe200078e00f0 */
[----:B------:R-:W2:Y:S01]  /*11c20*/  LDL.LU R207, [R1+0xae4] ;  /* 0x000ae40001cf7983 */ /* 0x000ea20000300800 */
[----:B0-----:R-:W-:Y:S02]  /*11c30*/  IMAD.MOV.U32 R204, RZ, RZ, R3 ;  /* 0x000000ffffcc7224 */ /* 0x001fe400078e0003 */
[----:B------:R-:W-:Y:S01]  /*11c40*/  @!P0 IMAD.MOV.U32 R3, RZ, RZ, R247 ;  /* 0x000000ffff038224 */ /* 0x000fe200078e00f7 */
[----:B-1----:R-:W3:Y:S04]  /*11c50*/  LDL.LU R206, [R1+0x224] ;  /* 0x0002240001ce7983 */ /* 0x002ee80000300800 */
[----:B------:R0:W4:Y:S02]  /*11c60*/  @!P0 LDG.E.U8 R21, desc[UR16][R2.64] ;  /* 0x0000001002158981 */ /* 0x000124000c1e1100 */
[----:B0-----:R-:W-:-:S02]  /*11c70*/  @!P0 IMAD.MOV.U32 R2, RZ, RZ, R248 ;  /* 0x000000ffff028224 */ /* 0x001fc400078e00f8 */
[----:B------:R-:W-:-:S05]  /*11c80*/  @!P0 IMAD.MOV.U32 R3, RZ, RZ, R236 ;  /* 0x000000ffff038224 */ /* 0x000fca00078e00ec */
[----:B------:R0:W4:Y:S04]  /*11c90*/  @!P0 LDG.E.U8 R20, desc[UR16][R2.64] ;  /* 0x0000001002148981 */ /* 0x000128000c1e1100 */
[----:B------:R-:W3:Y:S01]  /*11ca0*/  LDL.LU R3, [R1+0x250] ;  /* 0x0002500001037983 */ /* 0x000ee20000300800 */
[----:B------:R-:W-:Y:S01]  /*11cb0*/  PRMT R19, RZ, 0x7610, R19 ;  /* 0x00007610ff137816 */ /* 0x000fe20000000013 */
[----:B0-----:R-:W-:Y:S02]  /*11cc0*/  @!P0 IMAD.MOV.U32 R2, RZ, RZ, R251 ;  /* 0x000000ffff028224 */ /* 0x001fe400078e00fb */
[----:B--2---:R3:W-:Y:S02]  /*11cd0*/  STS.U8 [R228+UR12+0x2c80], R207 ;  /* 0x002c80cfe4007988 */ /* 0x0047e4000800000c */
[----:B---3--:R-:W-:-:S02]  /*11ce0*/  IMAD.MOV.U32 R207, RZ, RZ, R3 ;  /* 0x000000ffffcf7224 */ /* 0x008fc400078e0003 */
[----:B------:R-:W-:-:S05]  /*11cf0*/  @!P0 IMAD.MOV.U32 R3, RZ, RZ, R250 ;  /* 0x000000ffff038224 */ /* 0x000fca00078e00fa */
[----:B------:R0:W2:Y:S04]  /*11d00*/  @!P0 LDG.E.U8 R19, desc[UR16][R2.64] ;  /* 0x0000001002138981 */ /* 0x0000a8000c1e1100 */
[----:B------:R-:W3:Y:S01]  /*11d10*/  LDL.LU R3, [R1+0x23c] ;  /* 0x00023c0001037983 */ /* 0x000ee20000300800 */
[----:B------:R-:W-:Y:S01]  /*11d20*/  PRMT R18, RZ, 0x7610, R18 ;  /* 0x00007610ff127816 */ /* 0x000fe20000000012 */
[----:B0-----:R-:W-:Y:S02]  /*11d30*/  @!P0 IMAD.MOV.U32 R2, RZ, RZ, R0 ;  /* 0x000000ffff028224 */ /* 0x001fe400078e0000 */
[----:B------:R3:W-:Y:S02]  /*11d40*/  STS.U8 [R228+UR12+0x2e80], R208 ;  /* 0x002e80d0e4007988 */ /* 0x0007e4000800000c */
[----:B---3--:R-:W-:-:S02]  /*11d50*/  IMAD.MOV.U32 R208, RZ, RZ, R3 ;  /* 0x000000ffffd07224 */ /* 0x008fc400078e0003 */
[----:B------:R-:W-:-:S05]  /*11d60*/  @!P0 IMAD.MOV.U32 R3, RZ, RZ, R234 ;  /* 0x000000ffff038224 */ /* 0x000fca00078e00ea */
[----:B------:R0:W3:Y:S04]  /*11d70*/  @!P0 LDG.E.U8 R18, desc[UR16][R2.64] ;  /* 0x0000001002128981 */ /* 0x0000e8000c1e1100 */
[----:B------:R-:W4:Y:S01]  /*11d80*/  LDL.LU R3, [R1+0x258] ;  /* 0x0002580001037983 */ /* 0x000f220000300800 */
[----:B------:R-:W-:Y:S01]  /*11d90*/  PRMT R17, RZ, 0x7610, R17 ;  /* 0x00007610ff117816 */ /* 0x000fe20000000011 */
[----:B0-----:R-:W-:Y:S02]  /*11da0*/  @!P0 IMAD.MOV.U32 R2, RZ, RZ, R244 ;  /* 0x000000ffff028224 */ /* 0x001fe400078e00f4 */
[----:B------:R4:W-:Y:S01]  /*11db0*/  STS.U8 [R228+UR12+0x3080], R210 ;  /* 0x003080d2e4007988 */ /* 0x0009e2000800000c */
[----:B------:R-:W-:-:S03]  /*11dc0*/  PRMT R16, RZ, 0x7610, R16 ;  /* 0x00007610ff107816 */ /* 0x000fc60000000010 */
[----:B------:R0:W-:Y:S01]  /*11dd0*/  STS.U8 [R228+UR12+0x3280], R211 ;  /* 0x003280d3e4007988 */ /* 0x0001e2000800000c */
[----:B------:R-:W-:-:S03]  /*11de0*/  PRMT R15, RZ, 0x7610, R15 ;  /* 0x00007610ff0f7816 */ /* 0x000fc6000000000f */
[----:B------:R-:W-:Y:S04]  /*11df0*/  STS.U8 [R228+UR12+0x3680], R216 ;  /* 0x003680d8e4007988 */ /* 0x000fe8000800000c */
[----:B------:R-:W-:Y:S04]  /*11e00*/  STS.U8 [R228+UR12+0x3880], R215 ;  /* 0x003880d7e4007988 */ /* 0x000fe8000800000c */
[----:B------:R1:W-:Y:S01]  /*11e10*/  STS.U8 [R228+UR12+0x3480], R217 ;  /* 0x003480d9e4007988 */ /* 0x0003e2000800000c */
[----:B----4-:R-:W-:Y:S02]  /*11e20*/  IMAD.MOV.U32 R210, RZ, RZ, R3 ;  /* 0x000000ffffd27224 */ /* 0x010fe400078e0003 */
[----:B------:R-:W-:-:S05]  /*11e30*/  @!P0 IMAD.MOV.U32 R3, RZ, RZ, R242 ;  /* 0x000000ffff038224 */ /* 0x000fca00078e00f2 */
[----:B------:R4:W3:Y:S02]  /*11e40*/  @!P0 LDG.E.U8 R17, desc[UR16][R2.64] ;  /* 0x0000001002118981 */ /* 0x0008e4000c1e1100 */
[----:B----4-:R-:W-:Y:S02]  /*11e50*/  IMAD.MOV.U32 R3, RZ, RZ, R226 ;  /* 0x000000ffff037224 */ /* 0x010fe400078e00e2 */
[----:B------:R-:W-:Y:S01]  /*11e60*/  @!P0 IMAD.MOV.U32 R2, RZ, RZ, R252 ;  /* 0x000000ffff028224 */ /* 0x000fe200078e00fc */
[----:B------:R-:W4:Y:S01]  /*11e70*/  LDL.LU R226, [R1+0xae0] ;  /* 0x000ae00001e27983 */ /* 0x000f220000300800 */
[----:B0-----:R-:W-:Y:S02]  /*11e80*/  IMAD.MOV.U32 R211, RZ, RZ, R3 ;  /* 0x000000ffffd37224 */ /* 0x001fe400078e0003 */
[----:B------:R-:W-:Y:S01]  /*11e90*/  @!P0 IMAD.MOV.U32 R3, RZ, RZ, R241 ;  /* 0x000000ffff038224 */ /* 0x000fe200078e00f1 */
[----:B-1----:R-:W2:Y:S04]  /*11ea0*/  LDL.LU R217, [R1+0x260] ;  /* 0x0002600001d97983 */ /* 0x002ea80000300800 */
[----:B------:R0:W3:Y:S02]  /*11eb0*/  @!P0 LDG.E.U8 R16, desc[UR16][R2.64] ;  /* 0x0000001002108981 */ /* 0x0000e4000c1e1100 */
[----:B0-----:R-:W-:-:S02]  /*11ec0*/  @!P0 IMAD.MOV.U32 R2, RZ, RZ, R233 ;  /* 0x000000ffff028224 */ /* 0x001fc400078e00e9 */
[----:B------:R-:W-:-:S05]  /*11ed0*/  @!P0 IMAD.MOV.U32 R3, RZ, RZ, R230 ;  /* 0x000000ffff038224 */ /* 0x000fca00078e00e6 */
[----:B------:R0:W3:Y:S02]  /*11ee0*/  @!P0 LDG.E.U8 R15, desc[UR16][R2.64] ;  /* 0x00000010020f8981 */ /* 0x0000e4000c1e1100 */
[----:B0-----:R-:W-:Y:S02]  /*11ef0*/  IMAD.MOV.U32 R3, RZ, RZ, R245 ;  /* 0x000000ffff037224 */ /* 0x001fe400078e00f5 */
[----:B------:R-:W4:Y:S02]  /*11f00*/  LDL.LU R245, [R1+0xadc] ;  /* 0x000adc0001f57983 */ /* 0x000f240000300800 */
[----:B------:R-:W-:-:S04]  /*11f10*/  IMAD.MOV.U32 R216, RZ, RZ, R3 ;  /* 0x000000ffffd87224 */ /* 0x000fc800078e0003 */
[----:B------:R-:W-:Y:S02]  /*11f20*/  IMAD.MOV.U32 R215, RZ, RZ, R216 ;  /* 0x000000ffffd77224 */ /* 0x000fe400078e00d8 */
[----:B------:R-:W-:Y:S02]  /*11f30*/  IMAD.MOV.U32 R216, RZ, RZ, R208 ;  /* 0x000000ffffd87224 */ /* 0x000fe400078e00d0 */
[----:B------:R-:W-:Y:S02]  /*11f40*/  IMAD.MOV.U32 R208, RZ, RZ, R204 ;  /* 0x000000ffffd07224 */ /* 0x000fe400078e00cc */
[----:B------:R-:W-:Y:S02]  /*11f50*/  IMAD.MOV.U32 R204, RZ, RZ, R227 ;  /* 0x000000ffffcc7224 */ /* 0x000fe400078e00e3 */
[----:B------:R-:W2:Y:S04]  /*11f60*/  LDL.LU R227, [R1+0x280] ;  /* 0x0002800001e37983 */ /* 0x000ea80000300800 */
[----:B------:R0:W-:Y:S04]  /*11f70*/  STS.U8 [R228+UR12+0x3a80], R214 ;  /* 0x003a80d6e4007988 */ /* 0x0001e8000800000c */
[----:B0-----:R-:W3:Y:S01]  /*11f80*/  LDL.LU R214, [R1+0x244] ;  /* 0x0002440001d67983 */ /* 0x001ee20000300800 */
[----:B------:R-:W-:Y:S01]  /*11f90*/  PRMT R12, RZ, 0x7610, R12 ;  /* 0x00007610ff0c7816 */ /* 0x000fe2000000000c */
[----:B------:R-:W-:-:S02]  /*11fa0*/  @!P0 IMAD.MOV.U32 R2, RZ, RZ, R249 ;  /* 0x000000ffff028224 */ /* 0x000fc400078e00f9 */
[----:B------:R-:W-:Y:S01]  /*11fb0*/  @!P0 IMAD.MOV.U32 R3, RZ, RZ, R243 ;  /* 0x000000ffff038224 */ /* 0x000fe200078e00f3 */
[----:B------:R-:W-:-:S04]  /*11fc0*/  PRMT R11, RZ, 0x7610, R11 ;  /* 0x00007610ff0b7816 */ /* 0x000fc8000000000b */
[----:B------:R0:W3:Y:S01]  /*11fd0*/  @!P0 LDG.E.U8 R12, desc[UR16][R2.64] ;  /* 0x00000010020c8981 */ /* 0x0000e2000c1e1100 */
[----:B------:R-:W-:Y:S01]  /*11fe0*/  PRMT R10, RZ, 0x7610, R10 ;  /* 0x00007610ff0a7816 */ /* 0x000fe2000000000a */
[----:B0-----:R-:W-:Y:S02]  /*11ff0*/  @!P0 IMAD.MOV.U32 R2, RZ, RZ, R235 ;  /* 0x000000ffff028224 */ /* 0x001fe400078e00eb */
[----:B------:R-:W-:-:S05]  /*12000*/  @!P0 IMAD.MOV.U32 R3, RZ, RZ, R13 ;  /* 0x000000ffff038224 */ /* 0x000fca00078e000d */
[----:B------:R0:W3:Y:S02]  /*12010*/  @!P0 LDG.E.U8 R11, desc[UR16][R2.64] ;  /* 0x00000010020b8981 */ /* 0x0000e4000c1e1100 */
[----:B0-----:R-:W-:Y:S02]  /*12020*/  @!P0 IMAD.MOV.U32 R2, RZ, RZ, R229 ;  /* 0x000000ffff028224 */ /* 0x001fe400078e00e5 */
[----:B------:R0:W-:Y:S01]  /*12030*/  STS.U8 [R228+UR12+0x3c80], R213 ;  /* 0x003c80d5e4007988 */ /* 0x0001e2000800000c */
[----:B------:R-:W-:Y:S02]  /*12040*/  PRMT R9, RZ, 0x7610, R9 ;  /* 0x00007610ff097816 */ /* 0x000fe40000000009 */
[----:B------:R-:W-:Y:S01]  /*12050*/  PRMT R8, RZ, 0x7610, R8 ;  /* 0x00007610ff087816 */ /* 0x000fe20000000008 */
[----:B------:R1:W-:Y:S01]  /*12060*/  STS.U8 [R228+UR12+0x3e80], R212 ;  /* 0x003e80d4e4007988 */ /* 0x0003e2000800000c */
[----:B--2---:R-:W-:-:S05]  /*12070*/  @!P0 IMAD.MOV.U32 R3, RZ, RZ, R227 ;  /* 0x000000ffff038224 */ /* 0x004fca00078e00e3 */
[----:B------:R2:W3:Y:S02]  /*12080*/  @!P0 LDG.E.U8 R10, desc[UR16][R2.64] ;  /* 0x00000010020a8981 */ /* 0x0004e4000c1e1100 */
[----:B--2---:R-:W-:Y:S02]  /*12090*/  IMAD.MOV.U32 R3, RZ, RZ, R246 ;  /* 0x000000ffff037224 */ /* 0x004fe400078e00f6 */
[----:B------:R-:W-:Y:S01]  /*120a0*/  @!P0 IMAD.MOV.U32 R2, RZ, RZ, R237 ;  /* 0x000000ffff028224 */ /* 0x000fe200078e00ed */
[----:B------:R-:W2:Y:S01]  /*120b0*/  LDL.LU R246, [R1+0xad8] ;  /* 0x000ad80001f67983 */ /* 0x000ea20000300800 */
[----:B0-----:R-:W-:Y:S02]  /*120c0*/  IMAD.MOV.U32 R213, RZ, RZ, R3 ;  /* 0x000000ffffd57224 */ /* 0x001fe400078e0003 */
[----:B------:R-:W-:-:S05]  /*120d0*/  @!P0 IMAD.MOV.U32 R3, RZ, RZ, R217 ;  /* 0x000000ffff038224 */ /* 0x000fca00078e00d9 */
[----:B------:R4:W2:Y:S02]  /*120e0*/  @!P0 LDG.E.U8 R9, desc[UR16][R2.64] ;  /* 0x0000001002098981 */ /* 0x0008a4000c1e1100 */
[----:B----4-:R-:W-:Y:S02]  /*120f0*/  IMAD.MOV.U32 R3, RZ, RZ, R245 ;  /* 0x000000ffff037224 */ /* 0x010fe400078e00f5 */
[----:B------:R-:W4:Y:S01]  /*12100*/  LDL.LU R245, [R1+0xad4] ;  /* 0x000ad40001f57983 */ /* 0x000f220000300800 */
[----:B---3--:R-:W-:Y:S02]  /*12110*/  @!P0 IMAD.MOV.U32 R2, RZ, RZ, R214 ;  /* 0x000000ffff028224 */ /* 0x008fe400078e00d6 */
[----:B-1----:R-:W-:Y:S02]  /*12120*/  IMAD.MOV.U32 R212, RZ, RZ, R3 ;  /* 0x000000ffffd47224 */ /* 0x002fe400078e0003 */
[----:B------:R-:W-:-:S05]  /*12130*/  @!P0 IMAD.MOV.U32 R3, RZ, RZ, R202 ;  /* 0x000000ffff038224 */ /* 0x000fca00078e00ca */
[----:B------:R0:W3:Y:S02]  /*12140*/  @!P0 LDG.E.U8 R8, desc[UR16][R2.64] ;  /* 0x0000001002088981 */ /* 0x0000e4000c1e1100 */
[----:B0-----:R-:W-:Y:S02]  /*12150*/  IMAD.MOV.U32 R3, RZ, RZ, R227 ;  /* 0x000000ffff037224 */ /* 0x001fe400078e00e3 */
[----:B------:R-:W0:Y:S01]  /*12160*/  S2R R227, SR_TID.X ;  /* 0x0000000000e37919 */ /* 0x000e220000002100 */
[----:B------:R-:W-:Y:S01]  /*12170*/  PRMT R7, RZ, 0x7610, R7 ;  /* 0x00007610ff077816 */ /* 0x000fe20000000007 */
[----:B------:R-:W-:Y:S01]  /*12180*/  @!P0 IMAD.MOV.U32 R2, RZ, RZ, R206 ;  /* 0x000000ffff028224 */ /* 0x000fe200078e00ce */
[----:B------:R-:W-:Y:S02]  /*12190*/  PRMT R6, RZ, 0x7610, R6 ;  /* 0x00007610ff067816 */ /* 0x000fe40000000006 */
[----:B0-----:R-:W-:-:S04]  /*121a0*/  LOP3.LUT R227, R227, 0x7f, RZ, 0xc0, !PT ;  /* 0x0000007fe3e37812 */ /* 0x001fc800078ec0ff */
[----:B------:R-:W-:-:S05]  /*121b0*/  LOP3.LUT R227, R227, 0x20, RZ, 0x3c, !PT ;  /* 0x00000020e3e37812 */ /* 0x000fca00078e3cff */
[----:B------:R0:W-:Y:S02]  /*121c0*/  STS.U8 [R227+UR12+0x100], R222 ;  /* 0x000100dee3007988 */ /* 0x0001e4000800000c */
[----:B0-----:R-:W-:Y:S02]  /*121d0*/  IMAD.MOV.U32 R222, RZ, RZ, R3 ;  /* 0x000000ffffde7224 */ /* 0x001fe400078e0003 */
[----:B------:R-:W-:Y:S01]  /*121e0*/  @!P0 IMAD.MOV.U32 R3, RZ, RZ, R190 ;  /* 0x000000ffff038224 */ /* 0x000fe200078e00be */
[----:B------:R0:W-:Y:S04]  /*121f0*/  STS.U8 [R227+UR12+0x300], R221 ;  /* 0x000300dde3007988 */ /* 0x0001e8000800000c */
[----:B------:R1:W3:Y:S02]  /*12200*/  @!P0 LDG.E.U8 R7, desc[UR16][R2.64] ;  /* 0x0000001002078981 */ /* 0x0002e4000c1e1100 */
[----:B-1----:R-:W-:-:S02]  /*12210*/  IMAD.MOV.U32 R3, RZ, RZ, R238 ;  /* 0x000000ffff037224 */ /* 0x002fc400078e00ee */
[----:B------:R-:W-:Y:S01]  /*12220*/  @!P0 IMAD.MOV.U32 R2, RZ, RZ, R192 ;  /* 0x000000ffff028224 */ /* 0x000fe200078e00c0 */
[----:B------:R1:W-:Y:S01]  /*12230*/  STS.U8 [R227+UR12+0x500], R220 ;  /* 0x000500dce3007988 */ /* 0x0003e2000800000c */
[----:B0-----:R-:W-:Y:S02]  /*12240*/  IMAD.MOV.U32 R221, RZ, RZ, R3 ;  /* 0x000000ffffdd7224 */ /* 0x001fe400078e0003 */
[----:B------:R-:W-:Y:S01]  /*12250*/  @!P0 IMAD.MOV.U32 R3, RZ, RZ, R184 ;  /* 0x000000ffff038224 */ /* 0x000fe200078e00b8 */
[----:B------:R-:W3:Y:S04]  /*12260*/  LDL.LU R238, [R1+0xad0] ;  /* 0x000ad00001ee7983 */ /* 0x000ee80000300800 */
[----:B------:R0:W3:Y:S01]  /*12270*/  @!P0 LDG.E.U8 R6, desc[UR16][R2.64] ;  /* 0x0000001002068981 */ /* 0x0000e2000c1e1100 */
[----:B------:R-:W-:Y:S01]  /*12280*/  PRMT R5, RZ, 0x7610, R5 ;  /* 0x00007610ff057816 */ /* 0x000fe20000000005 */
[----:B0-----:R-:W-:-:S02]  /*12290*/  IMAD.MOV.U32 R3, RZ, RZ, R237 ;  /* 0x000000ffff037224 */ /* 0x001fc400078e00ed */
[----:B------:R-:W3:Y:S02]  /*122a0*/  LDL.LU R237, [R1+0xacc] ;  /* 0x000acc0001ed7983 */ /* 0x000ee40000300800 */
[----:B-1----:R-:W-:Y:S02]  /*122b0*/  IMAD.MOV.U32 R220, RZ, RZ, R3 ;  /* 0x000000ffffdc7224 */ /* 0x002fe400078e0003 */
[----:B--2---:R-:W-:Y:S02]  /*122c0*/  @!P0 IMAD.MOV.U32 R2, RZ, RZ, R246 ;  /* 0x000000ffff028224 */ /* 0x004fe400078e00f6 */
[----:B----4-:R-:W-:-:S05]  /*122d0*/  @!P0 IMAD.MOV.U32 R3, RZ, RZ, R245 ;  /* 0x000000ffff038224 */ /* 0x010fca00078e00f5 */
[----:B------:R0:W2:Y:S02]  /*122e0*/  @!P0 LDG.E.U8 R5, desc[UR16][R2.64] ;  /* 0x0000001002058981 */ /* 0x0000a4000c1e1100 */
[----:B0-----:R-:W-:Y:S02]  /*122f0*/  IMAD.MOV.U32 R3, RZ, RZ, R225 ;  /* 0x000000ffff037224 */ /* 0x001fe400078e00e1 */
[----:B------:R-:W4:Y:S01]  /*12300*/  LDL.LU R225, [R1+0xac8] ;  /* 0x000ac80001e17983 */ /* 0x000f220000300800 */
[----:B------:R-:W-:-:S03]  /*12310*/  PRMT R4, RZ, 0x7610, R4 ;  /* 0x00007610ff047816 */ /* 0x000fc60000000004 */
[----:B------:R0:W-:Y:S02]  /*12320*/  STS.U8 [R227+UR12+0x700], R219 ;  /* 0x000700dbe3007988 */ /* 0x0001e4000800000c */
[----:B0-----:R-:W-:Y:S02]  /*12330*/  IMAD.MOV.U32 R219, RZ, RZ, R3 ;  /* 0x000000ffffdb7224 */ /* 0x001fe400078e0003 */
[----:B------:R0:W-:Y:S02]  /*12340*/  STS.U8 [R227+UR12+0x900], R218 ;  /* 0x000900dae3007988 */ /* 0x0001e4000800000c */
[----:B0-----:R-:W-:Y:S02]  /*12350*/  IMAD.MOV.U32 R218, RZ, RZ, R224 ;  /* 0x000000ffffda7224 */ /* 0x001fe400078e00e0 */
[----:B---3--:R-:W-:Y:S02]  /*12360*/  @!P0 IMAD.MOV.U32 R2, RZ, RZ, R238 ;  /* 0x000000ffff028224 */ /* 0x008fe400078e00ee */
[----:B------:R-:W-:-:S05]  /*12370*/  @!P0 IMAD.MOV.U32 R3, RZ, RZ, R237 ;  /* 0x000000ffff038224 */ /* 0x000fca00078e00ed */
[----:B------:R0:W3:Y:S02]  /*12380*/  @!P0 LDG.E.U8 R4, desc[UR16][R2.64] ;  /* 0x0000001002048981 */ /* 0x0000e4000c1e1100 */
[----:B0-----:R-:W-:Y:S02]  /*12390*/  IMAD.MOV.U32 R3, RZ, RZ, R14 ;  /* 0x000000ffff037224 */ /* 0x001fe400078e000e */
[----:B------:R-:W2:Y:S01]  /*123a0*/  LDL.LU R14, [R1+0xac4] ;  /* 0x000ac400010e7983 */ /* 0x000ea20000300800 */
[----:B----4-:R-:W-:-:S03]  /*123b0*/  IMAD.MOV.U32 R2, RZ, RZ, R225 ;  /* 0x000000ffff027224 */ /* 0x010fc600078e00e1 */
[----:B------:R-:W4:Y:S04]  /*123c0*/  LDL.LU R225, [R1+0xac0] ;  /* 0x000ac00001e17983 */ /* 0x000f280000300800 */
[----:B------:R-:W3:Y:S04]  /*123d0*/  LDL.LU R224, [R1+0xabc] ;  /* 0x000abc0001e07983 */ /* 0x000ee80000300800 */
[----:B------:R0:W-:Y:S04]  /*123e0*/  STS.U8 [R227+UR12+0xb00], R209 ;  /* 0x000b00d1e3007988 */ /* 0x0001e8000800000c */
[----:B------:R1:W-:Y:S04]  /*123f0*/  STS.U8 [R227+UR12+0xd00], R205 ;  /* 0x000d00cde3007988 */ /* 0x0003e8000800000c */
[----:B------:R2:W-:Y:S01]  /*12400*/  STS.U8 [R227+UR12+0xf00], R201 ;  /* 0x000f00c9e3007988 */ /* 0x0005e2000800000c */
[----:B0-----:R-:W-:-:S03]  /*12410*/  IMAD.MOV.U32 R209, RZ, RZ, R13 ;  /* 0x000000ffffd17224 */ /* 0x001fc600078e000d */
[----:B------:R-:W4:Y:S01]  /*12420*/  LDL.LU R13, [R1+0xab8] ;  /* 0x000ab800010d7983 */ /* 0x000f220000300800 */
[----:B-1----:R-:W-:-:S03]  /*12430*/  IMAD.MOV.U32 R205, RZ, RZ, R226 ;  /* 0x000000ffffcd7224 */ /* 0x002fc600078e00e2 */
[----:B------:R-:W4:Y:S04]  /*12440*/  LDL.LU R226, [R1+0xab4] ;  /* 0x000ab40001e27983 */ /* 0x000f280000300800 */
[----:B------:R3:W-:Y:S04]  /*12450*/  STS.U8 [R227+UR12+0x1100], R200 ;  /* 0x001100c8e3007988 */ /* 0x0007e8000800000c */
[----:B------:R0:W-:Y:S01]  /*12460*/  STS.U8 [R227+UR12+0x1500], R198 ;  /* 0x001500c6e3007988 */ /* 0x0001e2000800000c */
[----:B--2---:R-:W-:-:S03]  /*12470*/  IMAD.MOV.U32 R201, RZ, RZ, R14 ;  /* 0x000000ffffc97224 */ /* 0x004fc600078e000e */
[----:B------:R-:W2:Y:S01]  /*12480*/  LDL.LU R14, [R1+0xab0] ;  /* 0x000ab000010e7983 */ /* 0x000ea20000300800 */
[----:B---3--:R-:W-:-:S03]  /*12490*/  IMAD.MOV.U32 R200, RZ, RZ, R224 ;  /* 0x000000ffffc87224 */ /* 0x008fc600078e00e0 */
[----:B------:R-:W3:Y:S04]  /*124a0*/  LDL.LU R224, [R1+0xaac] ;  /* 0x000aac0001e07983 */ /* 0x000ee80000300800 */
[----:B0-----:R-:W2:Y:S04]  /*124b0*/  LDL R198, [R1+0x7a0] ;  /* 0x0007a00001c67983 */ /* 0x001ea80000100800 */
[----:B------:R4:W-:Y:S02]  /*124c0*/  STS.U8 [R227+UR12+0x1300], R199 ;  /* 0x001300c7e3007988 */ /* 0x0009e4000800000c */
[----:B----4-:R-:W-:-:S02]  /*124d0*/  IMAD.MOV.U32 R199, RZ, RZ, R226 ;  /* 0x000000ffffc77224 */ /* 0x010fc400078e00e2 */
[----:B---3--:R-:W-:-:S05]  /*124e0*/  VIADD R224, R224, 0x1 ;  /* 0x00000001e0e07836 */ /* 0x008fca0000000000 */
[----:B--2---:R-:W-:Y:S01]  /*124f0*/  ISETP.NE.U32.AND P0, PT, R224, R198, PT ;  /* 0x000000c6e000720c */ /* 0x004fe20003f05070 */
[----:B------:R-:W-:Y:S02]  /*12500*/  IMAD.MOV.U32 R198, RZ, RZ, R199 ;  /* 0x000000ffffc67224 */ /* 0x000fe400078e00c7 */
[----:B------:R-:W-:Y:S02]  /*12510*/  IMAD.MOV.U32 R199, RZ, RZ, R200 ;  /* 0x000000ffffc77224 */ /* 0x000fe400078e00c8 */
[----:B------:R-:W-:Y:S02]  /*12520*/  IMAD.MOV.U32 R200, RZ, RZ, R201 ;  /* 0x000000ffffc87224 */ /* 0x000fe400078e00c9 */
[----:B------:R-:W-:Y:S02]  /*12530*/  IMAD.MOV.U32 R201, RZ, RZ, R205 ;  /* 0x000000ffffc97224 */ /* 0x000fe400078e00cd */
[----:B------:R-:W-:Y:S02]  /*12540*/  IMAD.MOV.U32 R205, RZ, RZ, R209 ;  /* 0x000000ffffcd7224 */ /* 0x000fe400078e00d1 */
[----:B------:R-:W-:-:S02]  /*12550*/  IMAD.MOV.U32 R209, RZ, RZ, R218 ;  /* 0x000000ffffd17224 */ /* 0x000fc400078e00da */
[----:B------:R-:W-:Y:S02]  /*12560*/  IMAD.MOV.U32 R218, RZ, RZ, R2 ;  /* 0x000000ffffda7224 */ /* 0x000fe400078e0002 */
[----:B------:R-:W-:Y:S02]  /*12570*/  IMAD.MOV.U32 R2, RZ, RZ, R3 ;  /* 0x000000ffff027224 */ /* 0x000fe400078e0003 */
[----:B------:R-:W-:Y:S02]  /*12580*/  IMAD.MOV.U32 R3, RZ, RZ, R219 ;  /* 0x000000ffff037224 */ /* 0x000fe400078e00db */
[----:B------:R-:W-:Y:S02]  /*12590*/  IMAD.MOV.U32 R219, RZ, RZ, R220 ;  /* 0x000000ffffdb7224 */ /* 0x000fe400078e00dc */
[----:B------:R-:W-:Y:S02]  /*125a0*/  IMAD.MOV.U32 R220, RZ, RZ, R221 ;  /* 0x000000ffffdc7224 */ /* 0x000fe400078e00dd */
[----:B------:R-:W-:-:S02]  /*125b0*/  IMAD.MOV.U32 R221, RZ, RZ, R186 ;  /* 0x000000ffffdd7224 */ /* 0x000fc400078e00ba */
[----:B------:R-:W-:Y:S02]  /*125c0*/  IMAD.MOV.U32 R186, RZ, RZ, R223 ;  /* 0x000000ffffba7224 */ /* 0x000fe400078e00df */
[----:B------:R-:W0:Y:S02]  /*125d0*/  LDC R223, c[0x0][0x238] ;  /* 0x00008e00ffdf7b82 */ /* 0x000e240000000800 */
[----:B0-----:R-:W-:-:S05]  /*125e0*/  IMAD.SHL.U32 R223, R223, 0x40, RZ ;  /* 0x00000040dfdf7824 */ /* 0x001fca00078e00ff */
[----:B------:R-:W-:-:S05]  /*125f0*/  IADD3 R198, P5, R223, R198, RZ ;  /* 0x000000c6dfc67210 */ /* 0x000fca0007fbe0ff */
[----:B------:R0:W-:Y:S04]  /*12600*/  STL [R1+0x77c], R198 ;  /* 0x00077cc601007387 */ /* 0x0001e80000100800 */
[----:B0-----:R-:W2:Y:S02]  /*12610*/  LDL.LU R198, [R1+0x774] ;  /* 0x0007740001c67983 */ /* 0x001ea40000300800 */
[----:B--2---:R-:W-:-:S05]  /*12620*/  IADD3 R198, P6, R223, R198, RZ ;  /* 0x000000c6dfc67210 */ /* 0x004fca0007fde0ff */
[----:B------:R0:W-:Y:S04]  /*12630*/  STL [R1+0x774], R198 ;  /* 0x000774c601007387 */ /* 0x0001e80000100800 */
[----:B0-----:R-:W2:Y:S02]  /*12640*/  LDL.LU R198, [R1+0x76c] ;  /* 0x00076c0001c67983 */ /* 0x001ea40000300800 */
[----:B--2---:R-:W-:-:S05]  /*12650*/  IADD3 R198, P1, R223, R198, RZ ;  /* 0x000000c6dfc67210 */ /* 0x004fca0007f3e0ff */
[----:B------:R0:W-:Y:S04]  /*12660*/  STL [R1+0x76c], R198 ;  /* 0x00076cc601007387 */ /* 0x0001e80000100800 */
[----:B0-----:R-:W2:Y:S01]  /*12670*/  LDL.LU R198, [R1+0x764] ;  /* 0x0007640001c67983 */ /* 0x001ea20000300800 */
[C---:B------:R-:W-:Y:S02]  /*12680*/  IADD3 R13, P3, R223.reuse, R13, RZ ;  /* 0x0000000ddf0d7210 */ /* 0x040fe40007f7e0ff */
[----:B--2---:R-:W-:-:S05]  /*12690*/  IADD3 R198, P2, R223, R198, RZ ;  /* 0x000000c6dfc67210 */ /* 0x004fca0007f5e0ff */
[----:B------:R-:W-:Y:S04]  /*126a0*/  STL [R1+0x764], R198 ;  /* 0x000764c601007387 */ /* 0x000fe80000100800 */
[----:B------:R0:W-:Y:S04]  /*126b0*/  STL [R1+0x75c], R13 ;  /* 0x00075c0d01007387 */ /* 0x0001e80000100800 */
[----:B0-----:R-:W2:Y:S01]  /*126c0*/  LDL.LU R13, [R1+0xaa8] ;  /* 0x000aa800010d7983 */ /* 0x001ea20000300800 */
        /* <DEDUP_REMOVED lines=11> */
[----:B------:R-:W-:Y:S01]  /*12780*/  IMAD.MOV.U32 R221, RZ, RZ, R222 ;  /* 0x000000ffffdd7224 */ /* 0x000fe200078e00de */
[----:B------:R-:W-:Y:S01]  /*12790*/  IADD3 R14, P4, R223, R14, RZ ;  /* 0x0000000edf0e7210 */ /* 0x000fe20007f9e0ff */
[----:B------:R-:W-:Y:S01]  /*127a0*/  IMAD.MOV.U32 R222, RZ, RZ, R156 ;  /* 0x000000ffffde7224 */ /* 0x000fe200078e009c */
[----:B------:R-:W-:-:S05]  /*127b0*/  SHF.R.S32.HI R156, RZ, 0x1f, R223 ;  /* 0x0000001fff9c7819 */ /* 0x000fca00000114df */
[----:B--2---:R-:W-:Y:S01]  /*127c0*/  IMAD.X R13, R156, 0x1, R13, P4 ;  /* 0x000000019c0d7824 */ /* 0x004fe200020e060d */
[----:B------:R-:W-:-:S05]  /*127d0*/  IADD3 R198, P4, R223, R198, RZ ;  /* 0x000000c6dfc67210 */ /* 0x000fca0007f9e0ff */
[----:B------:R0:W-:Y:S04]  /*127e0*/  STL [R1+0x754], R198 ;  /* 0x000754c601007387 */ /* 0x0001e80000100800 */
[----:B0-----:R-:W2:Y:S02]  /*127f0*/  LDL.LU R198, [R1+0x778] ;  /* 0x0007780001c67983 */ /* 0x001ea40000300800 */
[----:B--2---:R-:W-:-:S05]  /*12800*/  IMAD.X R198, R156, 0x1, R198, P5 ;  /* 0x000000019cc67824 */ /* 0x004fca00028e06c6 */
[----:B------:R0:W-:Y:S04]  /*12810*/  STL [R1+0x778], R198 ;  /* 0x000778c601007387 */ /* 0x0001e80000100800 */
[----:B0-----:R-:W2:Y:S02]  /*12820*/  LDL.LU R198, [R1+0x74c] ;  /* 0x00074c0001c67983 */ /* 0x001ea40000300800 */
[----:B--2---:R-:W-:-:S05]  /*12830*/  IADD3 R198, P5, R223, R198, RZ ;  /* 0x000000c6dfc67210 */ /* 0x004fca0007fbe0ff */
        /* <DEDUP_REMOVED lines=25> */
[----:B0-----:R-:W2:Y:S01]  /*129d0*/  LDL.LU R198, [R1+0x750] ;  /* 0x0007500001c67983 */ /* 0x001ea20000300800 */
[----:B------:R-:W0:Y:S03]  /*129e0*/  S2R R226, SR_TID.X ;  /* 0x0000000000e27919 */ /* 0x000e260000002100 */
[----:B------:R-:W-:Y:S04]  /*129f0*/  STS.U8 [R227+UR12+0x1700], R194 ;  /* 0x001700c2e3007988 */ /* 0x000fe8000800000c */
[----:B------:R-:W-:Y:S04]  /*12a00*/  STS.U8 [R227+UR12+0x1900], R189 ;  /* 0x001900bde3007988 */ /* 0x000fe8000800000c */
[----:B------:R-:W-:Y:S04]  /*12a10*/  STS.U8 [R227+UR12+0x1b00], R185 ;  /* 0x001b00b9e3007988 */ /* 0x000fe8000800000c */
[----:B------:R-:W-:Y:S04]  /*12a20*/  STS.U8 [R227+UR12+0x1d00], R183 ;  /* 0x001d00b7e3007988 */ /* 0x000fe8000800000c */
[----:B------:R-:W-:Y:S04]  /*12a30*/  STS.U8 [R227+UR12+0x1f00], R182 ;  /* 0x001f00b6e3007988 */ /* 0x000fe8000800000c */
[----:B------:R-:W-:Y:S01]  /*12a40*/  STS.U8 [R227+UR12+0x2100], R181 ;  /* 0x002100b5e3007988 */ /* 0x000fe2000800000c */
[----:B0-----:R-:W-:-:S04]  /*12a50*/  LOP3.LUT R226, R226, 0x7f, RZ, 0xc0, !PT ;  /* 0x0000007fe2e27812 */ /* 0x001fc800078ec0ff */
[----:B------:R-:W-:Y:S01]  /*12a60*/  LOP3.LUT R226, R226, 0x30, RZ, 0x3c, !PT ;  /* 0x00000030e2e27812 */ /* 0x000fe200078e3cff */
[----:B------:R-:W-:Y:S04]  /*12a70*/  STS.U8 [R227+UR12+0x2300], R180 ;  /* 0x002300b4e3007988 */ /* 0x000fe8000800000c */
        /* <DEDUP_REMOVED lines=11> */
[----:B------:R-:W-:Y:S01]  /*12b30*/  STS.U8 [R227+UR12+0x3b00], R168 ;  /* 0x003b00a8e3007988 */ /* 0x000fe2000800000c */
[----:B--2---:R-:W-:-:S05]  /*12b40*/  IMAD.X R198, R156, 0x1, R198, P4 ;  /* 0x000000019cc67824 */ /* 0x004fca00020e06c6 */
[----:B------:R0:W-:Y:S04]  /*12b50*/  STL [R1+0x750], R198 ;  /* 0x000750c601007387 */ /* 0x0001e80000100800 */
[----:B0-----:R-:W2:Y:S04]  /*12b60*/  LDL.LU R198, [R1+0x724] ;  /* 0x0007240001c67983 */ /* 0x001ea80000300800 */
        /* <DEDUP_REMOVED lines=34> */
[----:B------:R0:W-:Y:S06]  /*12d90*/  MEMBAR.ALL.CTA ;  /* 0x0000000000007992 */ /* 0x0001ec0000008000 */
[----:B0-----:R-:W0:Y:S02]  /*12da0*/  FENCE.VIEW.ASYNC.S ;  /* 0x00000000000073c6 */ /* 0x001e240000000000 */
[----:B0-----:R-:W-:Y:S06]  /*12db0*/  BAR.SYNC.DEFER_BLOCKING 0x0 ;  /* 0x0000000000007b1d */ /* 0x001fec0000010000 */
[----:B------:R-:W-:Y:S01]  /*12dc0*/  UMOV UR4, UR13 ;  /* 0x0000000d00047c82 */ /* 0x000fe20008000000 */
[----:B------:R-:W-:Y:S01]  /*12dd0*/  UMOV UR5, 0x80000020 ;  /* 0x8000002000057882 */ /* 0x000fe20000000000 */
[----:B------:R-:W-:-:S06]  /*12de0*/  WARPGROUP.ARRIVE ;  /* 0x00000000000079c5 */ /* 0x000fcc0000000000 */
[----:B------:R-:W-:Y:S01]  /*12df0*/  QGMMA.64x256x32.F32.E5M2.E5M2 R24, gdesc[UR4], R24, gsb0 ;  /* 0x03e00000041879f3 */ /* 0x000fe20008003818 */
[----:B--2---:R-:W-:-:S05]  /*12e00*/  IADD3 R198, P4, R223, R198, RZ ;  /* 0x000000c6dfc67210 */ /* 0x004fca0007f9e0ff */
[----:B------:R0:W-:Y:S04]  /*12e10*/  STL [R1+0x724], R198 ;  /* 0x000724c601007387 */ /* 0x0001e80000100800 */
[----:B0-----:R-:W2:Y:S01]  /*12e20*/  LDL.LU R198, [R1+0x748] ;  /* 0x0007480001c67983 */ /* 0x001ea20000300800 */
[----:B------:R-:W-:Y:S02]  /*12e30*/  WARPGROUP.DEPBAR.LE gsb0, 0x0 ;  /* 0x00008000000079c5 */ /* 0x000fe40000010000 */
[----:B------:R-:W-:-:S15]  /*12e40*/  WARPGROUP.ARRIVE ;  /* 0x00000000000079c5 */ /* 0x000fde0000000000 */
[----:B------:R-:W-:Y:S01]  /*12e50*/  QGMMA.64x256x32.F32.E5M2.E5M2 R24, gdesc[UR8], R24, gsb0 ;  /* 0x03e00000081879f3 */ /* 0x000fe20008003818 */
[----:B--2---:R-:W-:-:S05]  /*12e60*/  IMAD.X R198, R156, 0x1, R198, P5 ;  /* 0x000000019cc67824 */ /* 0x004fca00028e06c6 */
[----:B------:R-:W-:Y:S01]  /*12e70*/  STL [R1+0x748], R198 ;  /* 0x000748c601007387 */ /* 0x000fe20000100800 */
[----:B------:R-:W-:-:S03]  /*12e80*/  WARPGROUP.DEPBAR.LE gsb0, 0x0 ;  /* 0x00008000000079c5 */ /* 0x000fc60000010000 */
[----:B------:R-:W-:Y:S04]  /*12e90*/  STL.64 [R1], R24 ;  /* 0x0000001801007387 */ /* 0x000fe80000100a00 */
        /* <DEDUP_REMOVED lines=62> */
[----:B------:R0:W-:Y:S04]  /*13280*/  STL.64 [R1+0x1f8], R150 ;  /* 0x0001f89601007387 */ /* 0x0001e80000100a00 */
[----:B0-----:R-:W2:Y:S04]  /*13290*/  LDL.LU.64 R150, [R1+0xaa0] ;  /* 0x000aa00001967983 */ /* 0x001ea80000300a00 */
[----:B------:R-:W3:Y:S04]  /*132a0*/  LDL.LU.64 R148, [R1+0xa98] ;  /* 0x000a980001947983 */ /* 0x000ee80000300a00 */
[----:B------:R-:W4:Y:S04]  /*132b0*/  LDL.LU.64 R146, [R1+0xa90] ;  /* 0x000a900001927983 */ /* 0x000f280000300a00 */
[----:B------:R-:W2:Y:S04]  /*132c0*/  LDL.LU.64 R144, [R1+0xa88] ;  /* 0x000a880001907983 */ /* 0x000ea80000300a00 */
[----:B------:R-:W3:Y:S04]  /*132d0*/  LDL.LU.64 R142, [R1+0xa80] ;  /* 0x000a8000018e7983 */ /* 0x000ee80000300a00 */
[----:B------:R-:W4:Y:S04]  /*132e0*/  LDL.LU.64 R140, [R1+0xa78] ;  /* 0x000a7800018c7983 */ /* 0x000f280000300a00 */
[----:B------:R-:W2:Y:S04]  /*132f0*/  LDL.LU.64 R138, [R1+0xa70] ;  /* 0x000a7000018a7983 */ /* 0x000ea80000300a00 */
[----:B------:R-:W3:Y:S04]  /*13300*/  LDL.LU.64 R136, [R1+0xa68] ;  /* 0x000a680001887983 */ /* 0x000ee80000300a00 */
[----:B------:R-:W4:Y:S04]  /*13310*/  LDL.LU.64 R134, [R1+0xa60] ;  /* 0x000a600001867983 */ /* 0x000f280000300a00 */
[----:B------:R-:W2:Y:S04]  /*13320*/  LDL.LU.64 R132, [R1+0xa58] ;  /* 0x000a580001847983 */ /* 0x000ea80000300a00 */
[----:B------:R-:W3:Y:S04]  /*13330*/  LDL.LU.64 R130, [R1+0xa50] ;  /* 0x000a500001827983 */ /* 0x000ee80000300a00 */
        /* <DEDUP_REMOVED lines=52> */
[----:B------:R-:W3:Y:S01]  /*13680*/  LDL.LU.64 R24, [R1+0x8a8] ;  /* 0x0008a80001187983 */ /* 0x000ee20000300a00 */
[----:B----4-:R-:W-:-:S02]  /*13690*/  IMAD.X R134, R156, 0x1, R134, P4 ;  /* 0x000000019c867824 */ /* 0x010fc400020e0686 */
[C---:B--2---:R-:W-:Y:S02]  /*136a0*/  IMAD.X R132, R156.reuse, 0x1, R132, P3 ;  /* 0x000000019c847824 */ /* 0x044fe400018e0684 */
[C---:B---3--:R-:W-:Y:S02]  /*136b0*/  IMAD.X R130, R156.reuse, 0x1, R130, P2 ;  /* 0x000000019c827824 */ /* 0x048fe400010e0682 */
[C---:B------:R-:W-:Y:S02]  /*136c0*/  IMAD.X R128, R156.reuse, 0x1, R128, P1 ;  /* 0x000000019c807824 */ /* 0x040fe400008e0680 */
[----:B------:R-:W-:Y:S01]  /*136d0*/  IMAD.X R126, R156, 0x1, R126, P6 ;  /* 0x000000019c7e7824 */ /* 0x000fe200030e067e */
[C---:B------:R-:W-:Y:S02]  /*136e0*/  IADD3 R125, P5, R223.reuse, R125, RZ ;  /* 0x0000007ddf7d7210 */ /* 0x040fe40007fbe0ff */
[----:B------:R-:W-:-:S03]  /*136f0*/  IADD3 R127, P6, R223, R127, RZ ;  /* 0x0000007fdf7f7210 */ /* 0x000fc60007fde0ff */
[----:B------:R0:W-:Y:S01]  /*13700*/  STL [R1+0x71c], R125 ;  /* 0x00071c7d01007387 */ /* 0x0001e20000100800 */
[C---:B------:R-:W-:Y:S02]  /*13710*/  IADD3 R129, P1, R223.reuse, R129, RZ ;  /* 0x00000081df817210 */ /* 0x040fe40007f3e0ff */
[C---:B------:R-:W-:Y:S01]  /*13720*/  IADD3 R131, P2, R223.reuse, R131, RZ ;  /* 0x00000083df837210 */ /* 0x040fe20007f5e0ff */
[----:B0-----:R-:W2:Y:S04]  /*13730*/  LDL.LU R125, [R1+0x8a0] ;  /* 0x0008a000017d7983 */ /* 0x001ea80000300800 */
[----:B------:R0:W-:Y:S01]  /*13740*/  STL [R1+0x740], R126 ;  /* 0x0007407e01007387 */ /* 0x0001e20000100800 */
[----:B------:R-:W-:-:S03]  /*13750*/  IADD3 R133, P3, R223, R133, RZ ;  /* 0x00000085df857210 */ /* 0x000fc60007f7e0ff */
[----:B0-----:R-:W2:Y:S04]  /*13760*/  LDL.LU R126, [R1+0x89c] ;  /* 0x00089c00017e7983 */ /* 0x001ea80000300800 */
[----:B------:R0:W-:Y:S04]  /*13770*/  STL [R1+0x714], R127 ;  /* 0x0007147f01007387 */ /* 0x0001e80000100800 */
[----:B0-----:R-:W2:Y:S04]  /*13780*/  LDL.LU R127, [R1+0x898] ;  /* 0x00089800017f7983 */ /* 0x001ea80000300800 */
[----:B------:R0:W-:Y:S01]  /*13790*/  STL [R1+0x738], R128 ;  /* 0x0007388001007387 */ /* 0x0001e20000100800 */
[----:B------:R-:W-:-:S03]  /*137a0*/  IADD3 R135, P4, R223, R135, RZ ;  /* 0x00000087df877210 */ /* 0x000fc60007f9e0ff */
[----:B0-----:R-:W2:Y:S04]  /*137b0*/  LDL.LU R128, [R1+0x894] ;  /* 0x0008940001807983 */ /* 0x001ea80000300800 */
[----:B------:R0:W-:Y:S01]  /*137c0*/  STL [R1+0x70c], R129 ;  /* 0x00070c8101007387 */ /* 0x0001e20000100800 */
[----:B------:R-:W-:-:S03]  /*137d0*/  IMAD.X R136, R156, 0x1, R136, P5 ;  /* 0x000000019c887824 */ /* 0x000fc600028e0688 */
        /* <DEDUP_REMOVED lines=46> */
[----:B------:R0:W-:Y:S04]  /*13ac0*/  STL [R1+0x6cc], R145 ;  /* 0x0006cc9101007387 */ /* 0x0001e80000100800 */
        /* <DEDUP_REMOVED lines=13> */
[----:B------:R-:W3:Y:S02]  /*13ba0*/  LDL.LU R198, [R1+0x6d8] ;  /* 0x0006d80001c67983 */ /* 0x000ee40000300800 */
[----:B---3--:R-:W-:-:S05]  /*13bb0*/  IMAD.X R198, R156, 0x1, R198, P1 ;  /* 0x000000019cc67824 */ /* 0x008fca00008e06c6 */
[----:B------:R0:W-:Y:S04]  /*13bc0*/  STL [R1+0x6d8], R198 ;  /* 0x0006d8c601007387 */ /* 0x0001e80000100800 */
[----:B0-----:R-:W3:Y:S02]  /*13bd0*/  LDL.LU R198, [R1+0x6ac] ;  /* 0x0006ac0001c67983 */ /* 0x001ee40000300800 */
[----:B---3--:R-:W-:-:S05]  /*13be0*/  IADD3 R198, P1, R223, R198, RZ ;  /* 0x000000c6dfc67210 */ /* 0x008fca0007f3e0ff */
[----:B------:R0:W-:Y:S04]  /*13bf0*/  STL [R1+0x6ac], R198 ;  /* 0x0006acc601007387 */ /* 0x0001e80000100800 */
[----:B0-----:R-:W3:Y:S02]  /*13c00*/  LDL.LU R198, [R1+0x6d0] ;  /* 0x0006d00001c67983 */ /* 0x001ee40000300800 */
        /* <DEDUP_REMOVED lines=219> */
[----:B---3--:R-:W-:-:S05]  /*149c0*/  IADD3 R198, P2, R198, UR14, RZ ;  /* 0x0000000ec6c67c10 */ /* 0x008fca000ff5e0ff */
        /* <DEDUP_REMOVED lines=32> */
[----:B---3--:R-:W-:-:S05]  /*14bd0*/  IADD3.X R198, R198, UR15, RZ, P2, !PT ;  /* 0x0000000fc6c67c10 */ /* 0x008fca00097fe4ff */
        /* <DEDUP_REMOVED lines=252> */
[----:B------:R0:W-:Y:S02]  /*15ba0*/  STL [R1+0x448], R198 ;  /* 0x000448c601007387 */ /* 0x0001e40000100800 */
[----:B0-----:R-:W-:Y:S02]  /*15bb0*/  IMAD.MOV.U32 R198, RZ, RZ, R199 ;  /* 0x000000ffffc67224 */ /* 0x001fe400078e00c7 */
[----:B------:R-:W-:Y:S02]  /*15bc0*/  IMAD.MOV.U32 R199, RZ, RZ, R200 ;  /* 0x000000ffffc77224 */ /* 0x000fe400078e00c8 */
[----:B------:R-:W-:Y:S02]  /*15bd0*/  IMAD.MOV.U32 R200, RZ, RZ, R201 ;  /* 0x000000ffffc87224 */ /* 0x000fe400078e00c9 */
[----:B------:R-:W-:Y:S02]  /*15be0*/  IMAD.MOV.U32 R201, RZ, RZ, R205 ;  /* 0x000000ffffc97224 */ /* 0x000fe400078e00cd */
[----:B------:R-:W-:-:S02]  /*15bf0*/  IMAD.MOV.U32 R205, RZ, RZ, R209 ;  /* 0x000000ffffcd7224 */ /* 0x000fc400078e00d1 */
[----:B------:R-:W-:Y:S02]  /*15c00*/  IMAD.MOV.U32 R209, RZ, RZ, R218 ;  /* 0x000000ffffd17224 */ /* 0x000fe400078e00da */
[----:B------:R-:W-:Y:S02]  /*15c10*/  IMAD.MOV.U32 R218, RZ, RZ, R2 ;  /* 0x000000ffffda7224 */ /* 0x000fe400078e0002 */
[----:B------:R-:W-:Y:S01]  /*15c20*/  IMAD.MOV.U32 R2, RZ, RZ, R3 ;  /* 0x000000ffff027224 */ /* 0x000fe200078e0003 */
[----:B------:R-:W-:Y:S01]  /*15c30*/  IADD3 R198, P2, R198, UR14, RZ ;  /* 0x0000000ec6c67c10 */ /* 0x000fe2000ff5e0ff */
[----:B------:R-:W-:Y:S02]  /*15c40*/  IMAD.MOV.U32 R3, RZ, RZ, R219 ;  /* 0x000000ffff037224 */ /* 0x000fe400078e00db */
[----:B------:R-:W-:Y:S02]  /*15c50*/  IMAD.MOV.U32 R219, RZ, RZ, R220 ;  /* 0x000000ffffdb7224 */ /* 0x000fe400078e00dc */
[----:B------:R-:W-:-:S02]  /*15c60*/  IMAD.MOV.U32 R220, RZ, RZ, R221 ;  /* 0x000000ffffdc7224 */ /* 0x000fc400078e00dd */
[----:B------:R-:W-:Y:S02]  /*15c70*/  IMAD.MOV.U32 R221, RZ, RZ, R222 ;  /* 0x000000ffffdd7224 */ /* 0x000fe400078e00de */
[----:B------:R-:W-:Y:S02]  /*15c80*/  IMAD.MOV.U32 R222, RZ, RZ, R212 ;  /* 0x000000ffffde7224 */ /* 0x000fe400078e00d4 */
[----:B------:R-:W3:Y:S04]  /*15c90*/  LDL.LU R212, [R1+0x24c] ;  /* 0x00024c0001d47983 */ /* 0x000ee80000300800 */
[----:B------:R0:W-:Y:S04]  /*15ca0*/  STL [R1+0x41c], R198 ;  /* 0x00041cc601007387 */ /* 0x0001e80000100800 */
[----:B0-----:R-:W4:Y:S02]  /*15cb0*/  LDL.LU R198, [R1+0x440] ;  /* 0x0004400001c67983 */ /* 0x001f240000300800 */
[----:B----4-:R-:W-:-:S05]  /*15cc0*/  IADD3.X R198, R198, UR15, RZ, P3, !PT ;  /* 0x0000000fc6c67c10 */ /* 0x010fca0009ffe4ff */
[----:B------:R0:W-:Y:S04]  /*15cd0*/  STL [R1+0x440], R198 ;  /* 0x000440c601007387 */ /* 0x0001e80000100800 */
[----:B0-----:R-:W4:Y:S02]  /*15ce0*/  LDL.LU R198, [R1+0x414] ;  /* 0x0004140001c67983 */ /* 0x001f240000300800 */
[----:B----4-:R-:W-:-:S05]  /*15cf0*/  IADD3 R198, P3, R198, UR14, RZ ;  /* 0x0000000ec6c67c10 */ /* 0x010fca000ff7e0ff */
        /* <DEDUP_REMOVED lines=56> */
[----:B----4-:R-:W-:Y:S02]  /*16080*/  IADD3.X R198, R198, UR15, RZ, P1, !PT ;  /* 0x0000000fc6c67c10 */ /* 0x010fe40008ffe4ff */
[----:B------:R-:W-:-:S03]  /*16090*/  IADD3 R232, P1, R232, UR14, RZ ;  /* 0x0000000ee8e87c10 */ /* 0x000fc6000ff3e0ff */
[----:B------:R-:W-:Y:S04]  /*160a0*/  STL [R1+0x3f0], R198 ;  /* 0x0003f0c601007387 */ /* 0x000fe80000100800 */
[----:B------:R0:W-:Y:S04]  /*160b0*/  STL [R1+0x3c4], R232 ;  /* 0x0003c4e801007387 */ /* 0x0001e80000100800 */
[----:B0-----:R-:W4:Y:S04]  /*160c0*/  LDL.LU R232, [R1+0x834] ;  /* 0x0008340001e87983 */ /* 0x001f280000300800 */
[----:B------:R-:W2:Y:S02]  /*160d0*/  LDL.LU R198, [R1+0x3e8] ;  /* 0x0003e80001c67983 */ /* 0x000ea40000300800 */
[----:B--2---:R-:W-:-:S05]  /*160e0*/  IADD3.X R198, R198, UR15, RZ, P2, !PT ;  /* 0x0000000fc6c67c10 */ /* 0x004fca00097fe4ff */
[----:B------:R0:W-:Y:S04]  /*160f0*/  STL [R1+0x3e8], R198 ;  /* 0x0003e8c601007387 */ /* 0x0001e80000100800 */
[----:B0-----:R-:W2:Y:S01]  /*16100*/  LDL.LU R198, [R1+0x3bc] ;  /* 0x0003bc0001c67983 */ /* 0x001ea20000300800 */
[----:B------:R-:W-:Y:S02]  /*16110*/  IADD3.X R231, R231, UR15, RZ, P3, !PT ;  /* 0x0000000fe7e77c10 */ /* 0x000fe40009ffe4ff */
[----:B--2---:R-:W-:-:S05]  /*16120*/  IADD3 R198, P2, R198, UR14, RZ ;  /* 0x0000000ec6c67c10 */ /* 0x004fca000ff5e0ff */
[----:B------:R-:W-:Y:S04]  /*16130*/  STL [R1+0x3bc], R198 ;  /* 0x0003bcc601007387 */ /* 0x000fe80000100800 */
[----:B------:R0:W-:Y:S04]  /*16140*/  STL [R1+0x3e0], R231 ;  /* 0x0003e0e701007387 */ /* 0x0001e80000100800 */
[----:B0-----:R-:W2:Y:S04]  /*16150*/  LDL.LU R231, [R1+0x830] ;  /* 0x0008300001e77983 */ /* 0x001ea80000300800 */
[----:B------:R-:W3:Y:S02]  /*16160*/  LDL.LU R198, [R1+0x3b4] ;  /* 0x0003b40001c67983 */ /* 0x000ee40000300800 */
        /* <DEDUP_REMOVED lines=9> */
[----:B---3--:R-:W-:Y:S02]  /*16200*/  IADD3.X R198, R198, UR15, RZ, P5, !PT ;  /* 0x0000000fc6c67c10 */ /* 0x008fe4000affe4ff */
[----:B------:R-:W-:-:S03]  /*16210*/  IADD3 R240, P5, R240, UR14, RZ ;  /* 0x0000000ef0f07c10 */ /* 0x000fc6000ffbe0ff */
[----:B------:R-:W-:Y:S04]  /*16220*/  STL [R1+0x3d0], R198 ;  /* 0x0003d0c601007387 */ /* 0x000fe80000100800 */
[----:B------:R0:W-:Y:S04]  /*16230*/  STL [R1+0x3a4], R240 ;  /* 0x0003a4f001007387 */ /* 0x0001e80000100800 */
[----:B0-----:R-:W3:Y:S04]  /*16240*/  LDL.LU R240, [R1+0x82c] ;  /* 0x00082c0001f07983 */ /* 0x001ee80000300800 */
[----:B------:R-:W4:Y:S02]  /*16250*/  LDL.LU R198, [R1+0x3c8] ;  /* 0x0003c80001c67983 */ /* 0x000f240000300800 */
[----:B----4-:R-:W-:-:S05]  /*16260*/  IADD3.X R198, R198, UR15, RZ, P6, !PT ;  /* 0x0000000fc6c67c10 */ /* 0x010fca000b7fe4ff */
[----:B------:R0:W-:Y:S04]  /*16270*/  STL [R1+0x3c8], R198 ;  /* 0x0003c8c601007387 */ /* 0x0001e80000100800 */
[----:B0-----:R-:W4:Y:S01]  /*16280*/  LDL.LU R198, [R1+0x39c] ;  /* 0x00039c0001c67983 */ /* 0x001f220000300800 */
[----:B------:R-:W-:Y:S02]  /*16290*/  IADD3.X R239, R239, UR15, RZ, P1, !PT ;  /* 0x0000000fefef7c10 */ /* 0x000fe40008ffe4ff */
[----:B----4-:R-:W-:-:S05]  /*162a0*/  IADD3 R198, P6, R198, UR14, RZ ;  /* 0x0000000ec6c67c10 */ /* 0x010fca000ffde0ff */
[----:B------:R-:W-:Y:S04]  /*162b0*/  STL [R1+0x39c], R198 ;  /* 0x00039cc601007387 */ /* 0x000fe80000100800 */
[----:B------:R0:W-:Y:S04]  /*162c0*/  STL [R1+0x3c0], R239 ;  /* 0x0003c0ef01007387 */ /* 0x0001e80000100800 */
[----:B0-----:R-:W4:Y:S04]  /*162d0*/  LDL.LU R239, [R1+0x828] ;  /* 0x0008280001ef7983 */ /* 0x001f280000300800 */
[----:B------:R-:W2:Y:S02]  /*162e0*/  LDL.LU R198, [R1+0x394] ;  /* 0x0003940001c67983 */ /* 0x000ea40000300800 */
[----:B--2---:R-:W-:-:S05]  /*162f0*/  IADD3 R198, P1, R198, UR14, RZ ;  /* 0x0000000ec6c67c10 */ /* 0x004fca000ff3e0ff */
[----:B------:R0:W-:Y:S04]  /*16300*/  STL [R1+0x394], R198 ;  /* 0x000394c601007387 */ /* 0x0001e80000100800 */
[----:B0-----:R-:W2:Y:S02]  /*16310*/  LDL.LU R198, [R1+0x3b8] ;  /* 0x0003b80001c67983 */ /* 0x001ea40000300800 */
[----:B--2---:R-:W-:-:S05]  /*16320*/  IADD3.X R198, R198, UR15, RZ, P2, !PT ;  /* 0x0000000fc6c67c10 */ /* 0x004fca00097fe4ff */
[----:B------:R0:W-:Y:S04]  /*16330*/  STL [R1+0x3b8], R198 ;  /* 0x0003b8c601007387 */ /* 0x0001e80000100800 */
[----:B0-----:R-:W2:Y:S02]  /*16340*/  LDL.LU R198, [R1+0x38c] ;  /* 0x00038c0001c67983 */ /* 0x001ea40000300800 */
[----:B--2---:R-:W-:-:S05]  /*16350*/  IADD3 R198, P2, R198, UR14, RZ ;  /* 0x0000000ec6c67c10 */ /* 0x004fca000ff5e0ff */
[----:B------:R0:W-:Y:S04]  /*16360*/  STL [R1+0x38c], R198 ;  /* 0x00038cc601007387 */ /* 0x0001e80000100800 */
[----:B0-----:R-:W2:Y:S02]  /*16370*/  LDL.LU R198, [R1+0x3b0] ;  /* 0x0003b00001c67983 */ /* 0x001ea40000300800 */
[----:B--2---:R-:W-:Y:S02]  /*16380*/  IADD3.X R198, R198, UR15, RZ, P3, !PT ;  /* 0x0000000fc6c67c10 */ /* 0x004fe40009ffe4ff */
[----:B------:R-:W-:-:S03]  /*16390*/  IADD3 R248, P3, R248, UR14, RZ ;  /* 0x0000000ef8f87c10 */ /* 0x000fc6000ff7e0ff */
[----:B------:R-:W-:Y:S04]  /*163a0*/  STL [R1+0x3b0], R198 ;  /* 0x0003b0c601007387 */ /* 0x000fe80000100800 */
[----:B------:R0:W-:Y:S04]  /*163b0*/  STL [R1+0x384], R248 ;  /* 0x000384f801007387 */ /* 0x0001e80000100800 */
[----:B0-----:R-:W2:Y:S04]  /*163c0*/  LDL.LU R248, [R1+0x824] ;  /* 0x0008240001f87983 */ /* 0x001ea80000300800 */
[----:B------:R-:W3:Y:S02]  /*163d0*/  LDL.LU R198, [R1+0x3a8] ;  /* 0x0003a80001c67983 */ /* 0x000ee40000300800 */
[----:B---3--:R-:W-:-:S05]  /*163e0*/  IADD3.X R198, R198, UR15, RZ, P4, !PT ;  /* 0x0000000fc6c67c10 */ /* 0x008fca000a7fe4ff */
[----:B------:R0:W-:Y:S04]  /*163f0*/  STL [R1+0x3a8], R198 ;  /* 0x0003a8c601007387 */ /* 0x0001e80000100800 */
[----:B0-----:R-:W3:Y:S01]  /*16400*/  LDL.LU R198, [R1+0x37c] ;  /* 0x00037c0001c67983 */ /* 0x001ee20000300800 */
[----:B------:R-:W-:Y:S02]  /*16410*/  IADD3.X R247, R247, UR15, RZ, P5, !PT ;  /* 0x0000000ff7f77c10 */ /* 0x000fe4000affe4ff */
[----:B---3--:R-:W-:-:S05]  /*16420*/  IADD3 R198, P4, R198, UR14, RZ ;  /* 0x0000000ec6c67c10 */ /* 0x008fca000ff9e0ff */
[----:B------:R-:W-:Y:S04]  /*16430*/  STL [R1+0x37c], R198 ;  /* 0x00037cc601007387 */ /* 0x000fe80000100800 */
[----:B------:R0:W-:Y:S04]  /*16440*/  STL [R1+0x3a0], R247 ;  /* 0x0003a0f701007387 */ /* 0x0001e80000100800 */
[----:B0-----:R-:W3:Y:S04]  /*16450*/  LDL.LU R247, [R1+0x820] ;  /* 0x0008200001f77983 */ /* 0x001ee80000300800 */
[----:B------:R-:W4:Y:S02]  /*16460*/  LDL.LU R198, [R1+0x374] ;  /* 0x0003740001c67983 */ /* 0x000f240000300800 */
        /* <DEDUP_REMOVED lines=104> */
[----:B------:R-:W4:Y:S01]  /*16af0*/  LDL.LU R198, [R1+0x310] ;  /* 0x0003100001c67983 */ /* 0x000f220000300800 */
[----:B--2---:R-:W-:-:S02]  /*16b00*/  IADD3.X R242, R242, UR15, RZ, P6, !PT ;  /* 0x0000000ff2f27c10 */ /* 0x004fc4000b7fe4ff */
[----:B----4-:R-:W-:Y:S02]  /*16b10*/  IADD3.X R198, R198, UR15, RZ, P5, !PT ;  /* 0x0000000fc6c67c10 */ /* 0x010fe4000affe4ff */
[----:B------:R-:W-:-:S03]  /*16b20*/  IADD3 R233, P5, R233, UR14, RZ ;  /* 0x0000000ee9e97c10 */ /* 0x000fc6000ffbe0ff */
[----:B------:R-:W-:Y:S04]  /*16b30*/  STL [R1+0x310], R198 ;  /* 0x000310c601007387 */ /* 0x000fe80000100800 */
[----:B------:R0:W-:Y:S04]  /*16b40*/  STL [R1+0x2e4], R233 ;  /* 0x0002e4e901007387 */ /* 0x0001e80000100800 */
[----:B0-----:R-:W2:Y:S04]  /*16b50*/  LDL.LU R233, [R1+0x7f8] ;  /* 0x0007f80001e97983 */ /* 0x001ea80000300800 */
[----:B------:R0:W-:Y:S04]  /*16b60*/  STL [R1+0x308], R242 ;  /* 0x000308f201007387 */ /* 0x0001e80000100800 */
[----:B0-----:R-:W4:Y:S04]  /*16b70*/  LDL.LU R242, [R1+0x7f4] ;  /* 0x0007f40001f27983 */ /* 0x001f280000300800 */
[----:B------:R-:W3:Y:S01]  /*16b80*/  LDL.LU R198, [R1+0x2dc] ;  /* 0x0002dc0001c67983 */ /* 0x000ee20000300800 */
[----:B------:R-:W-:-:S02]  /*16b90*/  IADD3.X R241, R241, UR15, RZ, P1, !PT ;  /* 0x0000000ff1f17c10 */ /* 0x000fc40008ffe4ff */
[----:B---3--:R-:W-:-:S05]  /*16ba0*/  IADD3 R198, P6, R198, UR14, RZ ;  /* 0x0000000ec6c67c10 */ /* 0x008fca000ffde0ff */
[----:B------:R-:W-:Y:S04]  /*16bb0*/  STL [R1+0x2dc], R198 ;  /* 0x0002dcc601007387 */ /* 0x000fe80000100800 */
[----:B------:R0:W-:Y:S04]  /*16bc0*/  STL [R1+0x300], R241 ;  /* 0x000300f101007387 */ /* 0x0001e80000100800 */
[----:B0-----:R-:W3:Y:S04]  /*16bd0*/  LDL.LU R241, [R1+0x7f0] ;  /* 0x0007f00001f17983 */ /* 0x001ee80000300800 */
[----:B------:R-:W2:Y:S02]  /*16be0*/  LDL.LU R198, [R1+0x2d4] ;  /* 0x0002d40001c67983 */ /* 0x000ea40000300800 */
        /* <DEDUP_REMOVED lines=8> */
[----:B------:R-:W4:Y:S01]  /*16c70*/  LDL.LU R198, [R1+0x2f0] ;  /* 0x0002f00001c67983 */ /* 0x000f220000300800 */
[----:B------:R-:W-:-:S02]  /*16c80*/  IADD3.X R252, R252, UR15, RZ, P4, !PT ;  /* 0x0000000ffcfc7c10 */ /* 0x000fc4000a7fe4ff */
[----:B----4-:R-:W-:Y:S02]  /*16c90*/  IADD3.X R198, R198, UR15, RZ, P3, !PT ;  /* 0x0000000fc6c67c10 */ /* 0x010fe40009ffe4ff */
[----:B------:R-:W-:-:S03]  /*16ca0*/  IADD3 R249, P3, R249, UR14, RZ ;  /* 0x0000000ef9f97c10 */ /* 0x000fc6000ff7e0ff */
[----:B------:R-:W-:Y:S04]  /*16cb0*/  STL [R1+0x2f0], R198 ;  /* 0x0002f0c601007387 */ /* 0x000fe80000100800 */
[----:B------:R0:W-:Y:S04]  /*16cc0*/  STL [R1+0x2c4], R249 ;  /* 0x0002c4f901007387 */ /* 0x0001e80000100800 */
[----:B0-----:R-:W4:Y:S04]  /*16cd0*/  LDL.LU R249, [R1+0x7e8] ;  /* 0x0007e80001f97983 */ /* 0x001f280000300800 */
[----:B------:R0:W-:Y:S04]  /*16ce0*/  STL [R1+0x2e8], R252 ;  /* 0x0002e8fc01007387 */ /* 0x0001e80000100800 */
[----:B0-----:R-:W3:Y:S04]  /*16cf0*/  LDL.LU R252, [R1+0x7e4] ;  /* 0x0007e40001fc7983 */ /* 0x001ee80000300800 */
[----:B------:R-:W2:Y:S01]  /*16d00*/  LDL.LU R198, [R1+0x2bc] ;  /* 0x0002bc0001c67983 */ /* 0x000ea20000300800 */
[----:B------:R-:W-:-:S02]  /*16d10*/  IADD3.X R230, R230, UR15, RZ, P5, !PT ;  /* 0x0000000fe6e67c10 */ /* 0x000fc4000affe4ff */
[----:B--2---:R-:W-:-:S05]  /*16d20*/  IADD3 R198, P4, R198, UR14, RZ ;  /* 0x0000000ec6c67c10 */ /* 0x004fca000ff9e0ff */
[----:B------:R-:W-:Y:S04]  /*16d30*/  STL [R1+0x2bc], R198 ;  /* 0x0002bcc601007387 */ /* 0x000fe80000100800 */
[----:B------:R0:W-:Y:S04]  /*16d40*/  STL [R1+0x2e0], R230 ;  /* 0x0002e0e601007387 */ /* 0x0001e80000100800 */
[----:B0-----:R-:W2:Y:S04]  /*16d50*/  LDL.LU R230, [R1+0x7e0] ;  /* 0x0007e00001e67983 */ /* 0x001ea80000300800 */
[----:B------:R-:W4:Y:S02]  /*16d60*/  LDL.LU R198, [R1+0x2b4] ;  /* 0x0002b40001c67983 */ /* 0x000f240000300800 */
[----:B----4-:R-:W-:-:S05]  /*16d70*/  IADD3 R198, P5, R198, UR14, RZ ;  /* 0x0000000ec6c67c10 */ /* 0x010fca000ffbe0ff */
[----:B------:R0:W-:Y:S04]  /*16d80*/  STL [R1+0x2b4], R198 ;  /* 0x0002b4c601007387 */ /* 0x0001e80000100800 */
[----:B0-----:R-:W4:Y:S02]  /*16d90*/  LDL.LU R198, [R1+0x2d8] ;  /* 0x0002d80001c67983 */ /* 0x001f240000300800 */
[----:B----4-:R-:W-:Y:S02]  /*16da0*/  IADD3.X R198, R198, UR15, RZ, P6, !PT ;  /* 0x0000000fc6c67c10 */ /* 0x010fe4000b7fe4ff */
[----:B------:R-:W-:-:S03]  /*16db0*/  IADD3 R236, P6, R236, UR14, RZ ;  /* 0x0000000eecec7c10 */ /* 0x000fc6000ffde0ff */
[----:B------:R-:W-:Y:S04]  /*16dc0*/  STL [R1+0x2d8], R198 ;  /* 0x0002d8c601007387 */ /* 0x000fe80000100800 */
[----:B------:R0:W-:Y:S04]  /*16dd0*/  STL [R1+0x2ac], R236 ;  /* 0x0002acec01007387 */ /* 0x0001e80000100800 */
[----:B0-----:R-:W4:Y:S01]  /*16de0*/  LDL.LU R236, [R1+0x7dc] ;  /* 0x0007dc0001ec7983 */ /* 0x001f220000300800 */
[----:B------:R-:W-:Y:S02]  /*16df0*/  IADD3.X R244, R244, UR15, RZ, P2, !PT ;  /* 0x0000000ff4f47c10 */ /* 0x000fe400097fe4ff */
[----:B----4-:R-:W-:-:S02]  /*16e00*/  IADD3.X R236, R236, UR15, RZ, P1, !PT ;  /* 0x0000000fecec7c10 */ /* 0x010fc40008ffe4ff */
[----:B------:R-:W-:-:S03]  /*16e10*/  IADD3 R235, P1, R235, UR14, RZ ;  /* 0x0000000eebeb7c10 */ /* 0x000fc6000ff3e0ff */
[----:B------:R0:W-:Y:S04]  /*16e20*/  STL [R1+0x2d0], R236 ;  /* 0x0002d0ec01007387 */ /* 0x0001e80000100800 */
[----:B0-----:R-:W4:Y:S04]  /*16e30*/  LDL.LU R236, [R1+0x7d8] ;  /* 0x0007d80001ec7983 */ /* 0x001f280000300800 */
[----:B------:R0:W-:Y:S04]  /*16e40*/  STL [R1+0x2a4], R235 ;  /* 0x0002a4eb01007387 */ /* 0x0001e80000100800 */
[----:B0-----:R-:W4:Y:S04]  /*16e50*/  LDL.LU R235, [R1+0x7d4] ;  /* 0x0007d40001eb7983 */ /* 0x001f280000300800 */
[----:B------:R0:W-:Y:S04]  /*16e60*/  STL [R1+0x2c8], R244 ;  /* 0x0002c8f401007387 */ /* 0x0001e80000100800 */
[----:B0-----:R-:W4:Y:S04]  /*16e70*/  LDL.LU R244, [R1+0x7d0] ;  /* 0x0007d00001f47983 */ /* 0x001f280000300800 */
[----:B------:R-:W2:Y:S01]  /*16e80*/  LDL.LU R198, [R1+0x29c] ;  /* 0x00029c0001c67983 */ /* 0x000ea20000300800 */
[----:B------:R-:W-:-:S02]  /*16e90*/  IADD3.X R243, R243, UR15, RZ, P3, !PT ;  /* 0x0000000ff3f37c10 */ /* 0x000fc40009ffe4ff */
[----:B---3--:R-:W-:Y:S01]  /*16ea0*/  IADD3 R252, P3, R252, UR14, RZ ;  /* 0x0000000efcfc7c10 */ /* 0x008fe2000ff7e0ff */
[----:B------:R-:W-:Y:S01]  /*16eb0*/  WARPGROUP.ARRIVE ;  /* 0x00000000000079c5 */ /* 0x000fe20000000000 */
[----:B------:R-:W-:Y:S01]  /*16ec0*/  UMOV UR22, UR6 ;  /* 0x0000000600167c82 */ /* 0x000fe20008000000 */
[----:B------:R-:W-:-:S04]  /*16ed0*/  UMOV UR23, UR7 ;  /* 0x0000000700177c82 */ /* 0x000fc80008000000 */
[----:B------:R-:W-:Y:S01]  /*16ee0*/  QGMMA.64x256x32.F32.E5M2.E5M2 R24, gdesc[UR20], R24, gsb0 ;  /* 0x03e00000141879f3 */ /* 0x000fe20008003818 */
[----:B--2---:R-:W-:-:S05]  /*16ef0*/  IADD3 R198, P2, R198, UR14, RZ ;  /* 0x0000000ec6c67c10 */ /* 0x004fca000ff5e0ff */
[----:B------:R-:W-:Y:S04]  /*16f00*/  STL [R1+0x29c], R198 ;  /* 0x00029cc601007387 */ /* 0x000fe80000100800 */
[----:B------:R0:W-:Y:S04]  /*16f10*/  STL [R1+0x2c0], R243 ;  /* 0x0002c0f301007387 */ /* 0x0001e80000100800 */
[----:B0-----:R-:W2:Y:S04]  /*16f20*/  LDL.LU R243, [R1+0x7cc] ;  /* 0x0007cc0001f37983 */ /* 0x001ea80000300800 */
[----:B------:R0:W-:Y:S04]  /*16f30*/  STL [R1+0x294], R252 ;  /* 0x000294fc01007387 */ /* 0x0001e80000100800 */
[----:B0-----:R-:W3:Y:S04]  /*16f40*/  LDL.LU R252, [R1+0x7c8] ;  /* 0x0007c80001fc7983 */ /* 0x001ee80000300800 */
[----:B------:R-:W4:Y:S01]  /*16f50*/  LDL.LU R198, [R1+0x2b8] ;  /* 0x0002b80001c67983 */ /* 0x000f220000300800 */
[----:B------:R-:W-:-:S02]  /*16f60*/  IADD3.X R230, R230, UR15, RZ, P5, !PT ;  /* 0x0000000fe6e67c10 */ /* 0x000fc4000affe4ff */
[----:B------:R-:W-:Y:S01]  /*16f70*/  IADD3 R229, P5, R229, UR14, RZ ;  /* 0x0000000ee5e57c10 */ /* 0x000fe2000ffbe0ff */
[----:B------:R-:W-:Y:S02]  /*16f80*/  WARPGROUP.DEPBAR.LE gsb0, 0x0 ;  /* 0x00008000000079c5 */ /* 0x000fe40000010000 */
[----:B------:R-:W-:Y:S01]  /*16f90*/  WARPGROUP.ARRIVE ;  /* 0x00000000000079c5 */ /* 0x000fe20000000000 */
[----:B------:R-:W-:Y:S01]  /*16fa0*/  UMOV UR26, UR10 ;  /* 0x0000000a001a7c82 */ /* 0x000fe20008000000 */
[----:B------:R-:W-:-:S04]  /*16fb0*/  UMOV UR27, UR11 ;  /* 0x0000000b001b7c82 */ /* 0x000fc80008000000 */
[----:B------:R-:W-:Y:S01]  /*16fc0*/  QGMMA.64x256x32.F32.E5M2.E5M2 R24, gdesc[UR24], R24, gsb0 ;  /* 0x03e00000181879f3 */ /* 0x000fe20008003818 */
[----:B------:R-:W-:Y:S02]  /*16fd0*/  IADD3.X R0, R0, UR15, RZ, P6, !PT ;  /* 0x0000000f00007c10 */ /* 0x000fe4000b7fe4ff */
[----:B------:R-:W-:Y:S02]  /*16fe0*/  IADD3 R199, P6, R199, UR14, RZ ;  /* 0x0000000ec7c77c10 */ /* 0x000fe4000ffde0ff */
[----:B------:R-:W-:Y:S02]  /*16ff0*/  IADD3.X R200, R200, UR15, RZ, P1, !PT ;  /* 0x0000000fc8c87c10 */ /* 0x000fe40008ffe4ff */
[----:B------:R-:W-:Y:S02]  /*17000*/  IADD3 R201, P1, R201, UR14, RZ ;  /* 0x0000000ec9c97c10 */ /* 0x000fe4000ff3e0ff */
[----:B------:R-:W-:Y:S02]  /*17010*/  IADD3.X R205, R205, UR15, RZ, P2, !PT ;  /* 0x0000000fcdcd7c10 */ /* 0x000fe400097fe4ff */
[----:B------:R-:W-:-:S02]  /*17020*/  IADD3 R209, P2, R209, UR14, RZ ;  /* 0x0000000ed1d17c10 */ /* 0x000fc4000ff5e0ff */
[----:B------:R-:W-:Y:S02]  /*17030*/  IADD3.X R218, R218, UR15, RZ, P3, !PT ;  /* 0x0000000fdada7c10 */ /* 0x000fe40009ffe4ff */
[----:B------:R-:W-:Y:S02]  /*17040*/  IADD3 R2, P3, R2, UR14, RZ ;  /* 0x0000000e02027c10 */ /* 0x000fe4000ff7e0ff */
[----:B------:R-:W-:Y:S02]  /*17050*/  IADD3.X R220, R220, UR15, RZ, P5, !PT ;  /* 0x0000000fdcdc7c10 */ /* 0x000fe4000affe4ff */
[----:B------:R-:W-:Y:S02]  /*17060*/  IADD3 R221, P5, R221, UR14, RZ ;  /* 0x0000000edddd7c10 */ /* 0x000fe4000ffbe0ff */
[----:B------:R-:W-:Y:S02]  /*17070*/  IADD3.X R222, R222, UR15, RZ, P6, !PT ;  /* 0x0000000fdede7c10 */ /* 0x000fe4000b7fe4ff */
[----:B----4-:R-:W-:-:S02]  /*17080*/  IADD3.X R198, R198, UR15, RZ, P4, !PT ;  /* 0x0000000fc6c67c10 */ /* 0x010fc4000a7fe4ff */
[----:B------:R-:W-:-:S03]  /*17090*/  IADD3 R251, P4, R251, UR14, RZ ;  /* 0x0000000efbfb7c10 */ /* 0x000fc6000ff9e0ff */
[----:B------:R-:W-:Y:S04]  /*170a0*/  STL [R1+0x2b8], R198 ;  /* 0x0002b8c601007387 */ /* 0x000fe80000100800 */
[----:B------:R0:W-:Y:S04]  /*170b0*/  STL [R1+0x28c], R251 ;  /* 0x00028cfb01007387 */ /* 0x0001e80000100800 */
[----:B0-----:R-:W4:Y:S04]  /*170c0*/  LDL.LU R251, [R1+0x7c4] ;  /* 0x0007c40001fb7983 */ /* 0x001f280000300800 */
[----:B------:R0:W-:Y:S04]  /*170d0*/  STL [R1+0x2b0], R230 ;  /* 0x0002b0e601007387 */ /* 0x0001e80000100800 */
[----:B0-----:R-:W4:Y:S04]  /*170e0*/  LDL.LU R230, [R1+0x7c0] ;  /* 0x0007c00001e67983 */ /* 0x001f280000300800 */
[----:B------:R0:W-:Y:S04]  /*170f0*/  STL [R1+0x284], R229 ;  /* 0x000284e501007387 */ /* 0x0001e80000100800 */
[----:B0-----:R-:W4:Y:S04]  /*17100*/  LDL.LU R229, [R1+0x7bc] ;  /* 0x0007bc0001e57983 */ /* 0x001f280000300800 */
[----:B------:R0:W-:Y:S01]  /*17110*/  STL [R1+0x2a8], R0 ;  /* 0x0002a80001007387 */ /* 0x0001e20000100800 */
[----:B------:R-:W-:-:S02]  /*17120*/  IADD3.X R3, R3, UR15, RZ, P4, !PT ;  /* 0x0000000f03037c10 */ /* 0x000fc4000a7fe4ff */
[----:B------:R-:W-:Y:S01]  /*17130*/  IADD3 R219, P4, R219, UR14, RZ ;  /* 0x0000000edbdb7c10 */ /* 0x000fe2000ff9e0ff */
[----:B0-----:R1:W5:Y:S04]  /*17140*/  LDL.LU R0, [R1+0x7b8] ;  /* 0x0007b80001007983 */ /* 0x0013680000300800 */
[----:B------:R1:W-:Y:S04]  /*17150*/  STL [R1+0x27c], R199 ;  /* 0x00027cc701007387 */ /* 0x0003e80000100800 */
[----:B------:R1:W-:Y:S04]  /*17160*/  STL [R1+0x2a0], R200 ;  /* 0x0002a0c801007387 */ /* 0x0003e80000100800 */
[----:B------:R1:W-:Y:S04]  /*17170*/  STL [R1+0x274], R201 ;  /* 0x000274c901007387 */ /* 0x0003e80000100800 */
[----:B------:R1:W-:Y:S01]  /*17180*/  STL [R1+0x298], R205 ;  /* 0x000298cd01007387 */ /* 0x0003e20000100800 */
[----:B------:R-:W-:-:S03]  /*17190*/  IADD3 R212, P6, R212, UR14, RZ ;  /* 0x0000000ed4d47c10 */ /* 0x000fc6000ffde0ff */
[----:B------:R1:W-:Y:S01]  /*171a0*/  STL [R1+0x26c], R209 ;  /* 0x00026cd101007387 */ /* 0x0003e20000100800 */
[----:B------:R-:W-:-:S03]  /*171b0*/  IADD3.X R213, R213, UR15, RZ, P1, !PT ;  /* 0x0000000fd5d57c10 */ /* 0x000fc60008ffe4ff */
        /* <DEDUP_REMOVED lines=46> */
[----:B------:R1:W-:Y:S04]  /*174a0*/  STL [R1+0x20c], R195 ;  /* 0x00020cc301007387 */ /* 0x0003e80000100800 */
[----:B------:R1:W-:Y:S04]  /*174b0*/  STL [R1+0x230], R193 ;  /* 0x000230c101007387 */ /* 0x0003e80000100800 */
[----:B------:R1:W-:Y:S04]  /*174c0*/  STL [R1+0x204], R192 ;  /* 0x000204c001007387 */ /* 0x0003e80000100800 */
[----:B------:R1:W-:Y:S04]  /*174d0*/  STL [R1+0x228], R191 ;  /* 0x000228bf01007387 */ /* 0x0003e80000100800 */
[----:B------:R1:W-:Y:S04]  /*174e0*/  STL [R1+0x220], R190 ;  /* 0x000220be01007387 */ /* 0x0003e80000100800 */
[----:B------:R1:W-:Y:S04]  /*174f0*/  STL [R1+0x218], R188 ;  /* 0x000218bc01007387 */ /* 0x0003e80000100800 */
[----:B------:R1:W-:Y:S04]  /*17500*/  STL [R1+0x210], R187 ;  /* 0x000210bb01007387 */ /* 0x0003e80000100800 */
[----:B------:R1:W-:Y:S04]  /*17510*/  STL [R1+0x208], R186 ;  /* 0x000208ba01007387 */ /* 0x0003e80000100800 */
[----:B------:R1:W-:Y:S01]  /*17520*/  STL [R1+0x200], R184 ;  /* 0x000200b801007387 */ /* 0x0003e20000100800 */
[----:B---3--:R-:W-:-:S02]  /*17530*/  IADD3 R252, P4, R252, UR14, RZ ;  /* 0x0000000efcfc7c10 */ /* 0x008fc4000ff9e0ff */
[----:B------:R-:W-:Y:S02]  /*17540*/  IADD3 R250, P5, R250, UR14, RZ ;  /* 0x0000000efafa7c10 */ /* 0x000fe4000ffbe0ff */
[----:B------:R-:W-:Y:S02]  /*17550*/  IADD3 R248, P6, R248, UR14, RZ ;  /* 0x0000000ef8f87c10 */ /* 0x000fe4000ffde0ff */
[----:B------:R-:W-:Y:S02]  /*17560*/  IADD3 R246, P1, R246, UR14, RZ ;  /* 0x0000000ef6f67c10 */ /* 0x000fe4000ff3e0ff */
[----:B------:R-:W-:Y:S02]  /*17570*/  IADD3 R244, P2, R244, UR14, RZ ;  /* 0x0000000ef4f47c10 */ /* 0x000fe4000ff5e0ff */
[----:B------:R-:W-:Y:S02]  /*17580*/  IADD3 R242, P3, R242, UR14, RZ ;  /* 0x0000000ef2f27c10 */ /* 0x000fe4000ff7e0ff */
[----:B------:R-:W-:-:S02]  /*17590*/  IADD3.X R249, R249, UR15, RZ, P5, !PT ;  /* 0x0000000ff9f97c10 */ /* 0x000fc4000affe4ff */
[----:B------:R-:W-:Y:S02]  /*175a0*/  IADD3.X R247, R247, UR15, RZ, P6, !PT ;  /* 0x0000000ff7f77c10 */ /* 0x000fe4000b7fe4ff */
[----:B------:R-:W-:Y:S02]  /*175b0*/  IADD3.X R245, R245, UR15, RZ, P1, !PT ;  /* 0x0000000ff5f57c10 */ /* 0x000fe40008ffe4ff */
[----:B--2---:R-:W-:Y:S02]  /*175c0*/  IADD3.X R243, R243, UR15, RZ, P2, !PT ;  /* 0x0000000ff3f37c10 */ /* 0x004fe400097fe4ff */
[----:B------:R-:W-:Y:S02]  /*175d0*/  IADD3.X R241, R241, UR15, RZ, P3, !PT ;  /* 0x0000000ff1f17c10 */ /* 0x000fe40009ffe4ff */
[----:B------:R-:W-:Y:S02]  /*175e0*/  IADD3 R238, P5, R238, UR14, RZ ;  /* 0x0000000eeeee7c10 */ /* 0x000fe4000ffbe0ff */
[----:B------:R-:W-:-:S02]  /*175f0*/  IADD3 R236, P6, R236, UR14, RZ ;  /* 0x0000000eecec7c10 */ /* 0x000fc4000ffde0ff */
[----:B------:R-:W-:Y:S02]  /*17600*/  IADD3 R234, P1, R234, UR14, RZ ;  /* 0x0000000eeaea7c10 */ /* 0x000fe4000ff3e0ff */
[----:B------:R-:W-:Y:S01]  /*17610*/  IADD3 R232, P2, R232, UR14, RZ ;  /* 0x0000000ee8e87c10 */ /* 0x000fe2000ff5e0ff */
[----:B------:R-:W-:Y:S02]  /*17620*/  WARPGROUP.DEPBAR.LE gsb0, 0x0 ;  /* 0x00008000000079c5 */ /* 0x000fe40000010000 */
[----:B------:R-:W-:Y:S02]  /*17630*/  IADD3.X R237, R237, UR15, RZ, P5, !PT ;  /* 0x0000000feded7c10 */ /* 0x000fe4000affe4ff */
[----:B------:R-:W-:Y:S02]  /*17640*/  IADD3.X R235, R235, UR15, RZ, P6, !PT ;  /* 0x0000000febeb7c10 */ /* 0x000fe4000b7fe4ff */
[----:B------:R-:W-:Y:S02]  /*17650*/  IADD3.X R233, R233, UR15, RZ, P1, !PT ;  /* 0x0000000fe9e97c10 */ /* 0x000fe40008ffe4ff */
[----:B------:R-:W-:-:S02]  /*17660*/  IADD3.X R231, R231, UR15, RZ, P2, !PT ;  /* 0x0000000fe7e77c10 */ /* 0x000fc400097fe4ff */
[----:B----4-:R-:W-:Y:S02]  /*17670*/  IADD3.X R251, R251, UR15, RZ, P4, !PT ;  /* 0x0000000ffbfb7c10 */ /* 0x010fe4000a7fe4ff */
[----:B------:R-:W-:-:S04]  /*17680*/  IADD3 R240, P4, R240, UR14, RZ ;  /* 0x0000000ef0f07c10 */ /* 0x000fc8000ff9e0ff */
[----:B------:R-:W-:Y:S02]  /*17690*/  IADD3.X R239, R239, UR15, RZ, P4, !PT ;  /* 0x0000000fefef7c10 */ /* 0x000fe4000a7fe4ff */
[----:B------:R-:W-:-:S04]  /*176a0*/  IADD3 R230, P3, R230, UR14, RZ ;  /* 0x0000000ee6e67c10 */ /* 0x000fc8000ff7e0ff */
[----:B------:R-:W-:Y:S01]  /*176b0*/  IADD3.X R229, R229, UR15, RZ, P3, !PT ;  /* 0x0000000fe5e57c10 */ /* 0x000fe20009ffe4ff */
[----:B-1----:R-:W-:Y:S08]  /*176c0*/  @P0 BRA `(.L_x_2) ;  /* 0xffffff4400900947 */ /* 0x002ff0000383ffff */
.L_x_1:
[----:B------:R2:W-:Y:S01]  /*176d0*/  STL [R1+0x7c8], R149 ;  /* 0x0007c89501007387 */ /* 0x0005e20000100800 */
[----:B------:R-:W-:Y:S01]  /*176e0*/  F2FP.SATFINITE.E5M2.F32.PACK_AB_MERGE_C R27, R27, R26, RZ ;  /* 0x0000001a1b1b723e */ /* 0x000fe200048060ff */
[----:B------:R-:W-:Y:S01]  /*176f0*/  ULDC.64 UR6, c[0x0][0x228] ;  /* 0x00008a0000067ab9 */ /* 0x000fe20000000a00 */
[----:B------:R-:W-:Y:S01]  /*17700*/  ULDC UR4, c[0x0][0x22c] ;  /* 0x00008b0000047ab9 */ /* 0x000fe20000000800 */
[----:B------:R-:W3:Y:S01]  /*17710*/  LDL.LU R6, [R1+0x4] ;  /* 0x0000040001067983 */ /* 0x000ee20000300800 */
[----:B------:R-:W-:-:S03]  /*17720*/  ULDC UR5, c[0x0][0x22c] ;  /* 0x00008b0000057ab9 */ /* 0x000fc60000000800 */
[----:B--2---:R-:W3:Y:S04]  /*17730*/  LDL.LU R149, [R1] ;  /* 0x0000000001957983 */ /* 0x004ee80000300800 */
[----:B------:R2:W-:Y:S04]  /*17740*/  STL [R1+0x7c4], R148 ;  /* 0x0007c49401007387 */ /* 0x0005e80000100800 */
[----:B--2---:R-:W2:Y:S04]  /*17750*/  LDL.LU R148, [R1+0x8] ;  /* 0x0000080001947983 */ /* 0x004ea80000300800 */
[----:B------:R-:W2:Y:S04]  /*17760*/  LDL.LU R4, [R1+0xc] ;  /* 0x00000c0001047983 */ /* 0x000ea80000300800 */
[----:B------:R4:W-:Y:S04]  /*17770*/  STL [R1+0x7c0], R151 ;  /* 0x0007c09701007387 */ /* 0x0009e80000100800 */
[----:B----4-:R-:W4:Y:S04]  /*17780*/  LDL.LU R151, [R1+0x10] ;  /* 0x0000100001977983 */ /* 0x010f280000300800 */
[----:B-1----:R-:W4:Y:S04]  /*17790*/  LDL.LU R2, [R1+0x14] ;  /* 0x0000140001027983 */ /* 0x002f280000300800 */
[----:B------:R1:W-:Y:S04]  /*177a0*/  STL [R1+0x7bc], R150 ;  /* 0x0007bc9601007387 */ /* 0x0003e80000100800 */
[----:B-1----:R-:W4:Y:S04]  /*177b0*/  LDL.LU R150, [R1+0x18] ;  /* 0x0000180001967983 */ /* 0x002f280000300800 */
[----:B------:R-:W4:Y:S04]  /*177c0*/  LDL.LU R3, [R1+0x1c] ;  /* 0x00001c0001037983 */ /* 0x000f280000300800 */
[----:B-----5:R1:W-:Y:S04]  /*177d0*/  STL [R1+0x7b8], R0 ;  /* 0x0007b80001007387 */ /* 0x0203e80000100800 */
[----:B-1----:R-:W4:Y:S04]  /*177e0*/  LDL.LU R0, [R1+0x20] ;  /* 0x0000200001007983 */ /* 0x002f280000300800 */
[----:B------:R-:W4:Y:S04]  /*177f0*/  LDL.LU R5, [R1+0x24] ;  /* 0x0000240001057983 */ /* 0x000f280000300800 */
        /* <DEDUP_REMOVED lines=17> */
[----:B0-----:R-:W4:Y:S04]  /*17910*/  LDL.LU R15, [R1+0x6c] ;  /* 0x00006c00010f7983 */ /* 0x001f280000300800 */
        /* <DEDUP_REMOVED lines=99> */
[----:B------:R-:W4:Y:S01]  /*17f50*/  LDL.LU R192, [R1+0x1fc] ;  /* 0x0001fc0001c07983 */ /* 0x000f220000300800 */
[----:B---3--:R-:W-:-:S02]  /*17f60*/  F2FP.SATFINITE.E5M2.F32.PACK_AB_MERGE_C R6, R6, R149, RZ ;  /* 0x000000950606723e */ /* 0x008fc400048060ff */
[----:B--2---:R-:W-:Y:S01]  /*17f70*/  F2FP.SATFINITE.E5M2.F32.PACK_AB_MERGE_C R4, R4, R148, RZ ;  /* 0x000000940404723e */ /* 0x004fe200048060ff */
[----:B------:R-:W2:Y:S01]  /*17f80*/  LDL.LU R149, [R1+0x7c8] ;  /* 0x0007c80001957983 */ /* 0x000ea20000300800 */
[----:B----4-:R-:W-:Y:S02]  /*17f90*/  F2FP.SATFINITE.E5M2.F32.PACK_AB_MERGE_C R2, R2, R151, RZ ;  /* 0x000000970202723e */ /* 0x010fe400048060ff */
[----:B------:R-:W-:Y:S01]  /*17fa0*/  F2FP.SATFINITE.E5M2.F32.PACK_AB_MERGE_C R3, R3, R150, RZ ;  /* 0x000000960303723e */ /* 0x000fe200048060ff */
[----:B------:R-:W2:Y:S01]  /*17fb0*/  LDL.LU R148, [R1+0x7c4] ;  /* 0x0007c40001947983 */ /* 0x000ea20000300800 */
[----:B------:R-:W-:-:S03]  /*17fc0*/  F2FP.SATFINITE.E5M2.F32.PACK_AB_MERGE_C R5, R5, R0, RZ ;  /* 0x000000000505723e */ /* 0x000fc600048060ff */
[----:B------:R-:W3:Y:S04]  /*17fd0*/  LDL.LU R151, [R1+0x7c0] ;  /* 0x0007c00001977983 */ /* 0x000ee80000300800 */
[----:B------:R-:W3:Y:S04]  /*17fe0*/  LDL.LU R150, [R1+0x7bc] ;  /* 0x0007bc0001967983 */ /* 0x000ee80000300800 */
[----:B------:R-:W4:Y:S01]  /*17ff0*/  LDL.LU R0, [R1+0x7b8] ;  /* 0x0007b80001007983 */ /* 0x000f220000300800 */
[----:B------:R-:W-:Y:S02]  /*18000*/  F2FP.SATFINITE.E5M2.F32.PACK_AB_MERGE_C R64, R65, R64, RZ ;  /* 0x000000404140723e */ /* 0x000fe400048060ff */
[----:B------:R-:W-:-:S02]  /*18010*/  F2FP.SATFINITE.E5M2.F32.PACK_AB_MERGE_C R29, R29, R28, RZ ;  /* 0x0000001c1d1d723e */ /* 0x000fc400048060ff */
[----:B------:R-:W-:Y:S02]  /*18020*/  F2FP.SATFINITE.E5M2.F32.PACK_AB_MERGE_C R30, R31, R30, RZ ;  /* 0x0000001e1f1e723e */ /* 0x000fe400048060ff */
[----:B------:R-:W-:Y:S02]  /*18030*/  F2FP.SATFINITE.E5M2.F32.PACK_AB_MERGE_C R8, R8, R232, RZ ;  /* 0x000000e80808723e */ /* 0x000fe400048060ff */
[----:B------:R-:W-:Y:S02]  /*18040*/  F2FP.SATFINITE.E5M2.F32.PACK_AB_MERGE_C R7, R7, R230, RZ ;  /* 0x000000e60707723e */ /* 0x000fe400048060ff */
[----:B------:R-:W-:Y:S02]  /*18050*/  F2FP.SATFINITE.E5M2.F32.PACK_AB_MERGE_C R9, R9, R234, RZ ;  /* 0x000000ea0909723e */ /* 0x000fe400048060ff */
        /* <DEDUP_REMOVED lines=108> */
[----:B------:R-:W2:Y:S01]  /*18720*/  LDL.LU R197, [R1+0x7b4] ;  /* 0x0007b40001c57983 */ /* 0x000ea20000300800 */
[----:B------:R-:W-:Y:S02]  /*18730*/  F2FP.SATFINITE.E5M2.F32.PACK_AB_MERGE_C R191, R191, R196, RZ ;  /* 0x000000c4bfbf723e */ /* 0x000fe400048060ff */
[----:B------:R-:W-:-:S02]  /*18740*/  F2FP.SATFINITE.E5M2.F32.PACK_AB_MERGE_C R193, R193, R195, RZ ;  /* 0x000000c3c1c1723e */ /* 0x000fc400048060ff */
[----:B------:R-:W3:Y:S01]  /*18750*/  LDL.LU R195, [R1+0x7b0] ;  /* 0x0007b00001c37983 */ /* 0x000ee20000300800 */
[----:B------:R-:W0:Y:S01]  /*18760*/  S2R R196, SR_TID.X ;  /* 0x0000000000c47919 */ /* 0x000e220000002100 */
[----:B------:R-:W-:Y:S02]  /*18770*/  F2FP.SATFINITE.E5M2.F32.PACK_AB_MERGE_C R192, R192, R194, RZ ;  /* 0x000000c2c0c0723e */ /* 0x000fe400048060ff */
[----:B------:R-:W-:Y:S02]  /*18780*/  F2FP.SATFINITE.E5M2.F32.PACK_AB_MERGE_C R194, R25, R24, RZ ;  /* 0x0000001819c2723e */ /* 0x000fe400048060ff */
[----:B------:R-:W-:Y:S01]  /*18790*/  PRMT R27, R27, 0x5410, R30 ;  /* 0x000054101b1b7816 */ /* 0x000fe2000000001e */
[----:B----4-:R-:W-:Y:S02]  /*187a0*/  VIADD R26, R0, 0x1 ;  /* 0x00000001001a7836 */ /* 0x010fe40000000000 */
[C---:B0-----:R-:W-:Y:S02]  /*187b0*/  IMAD.SHL.U32 R24, R196.reuse, 0x10, RZ ;  /* 0x00000010c4187824 */ /* 0x041fe400078e00ff */
[----:B------:R-:W-:-:S03]  /*187c0*/  IMAD.SHL.U32 R25, R196, 0x40, RZ ;  /* 0x00000040c4197824 */ /* 0x000fc600078e00ff */
[----:B------:R-:W-:Y:S02]  /*187d0*/  LOP3.LUT R24, R24, 0xf0, RZ, 0xc0, !PT ;  /* 0x000000f018187812 */ /* 0x000fe400078ec0ff */
[----:B------:R-:W-:-:S04]  /*187e0*/  LOP3.LUT R25, R25, 0x400, RZ, 0xc0, !PT ;  /* 0x0000040019197812 */ /* 0x000fc800078ec0ff */
[----:B------:R-:W-:Y:S01]  /*187f0*/  IADD3 R24, R25, UR12, R24 ;  /* 0x0000000c19187c10 */ /* 0x000fe2000fffe018 */
[----:B------:R-:W-:Y:S01]  /*18800*/  VIADD R25, R0, 0x2 ;  /* 0x0000000200197836 */ /* 0x000fe20000000000 */
[----:B------:R-:W-:Y:S01]  /*18810*/  LOP3.LUT R196, R196, 0x7f, RZ, 0xc0, !PT ;  /* 0x0000007fc4c47812 */ /* 0x000fe200078ec0ff */
[----:B------:R-:W-:Y:S01]  /*18820*/  BAR.SYNC.DEFER_BLOCKING 0x0 ;  /* 0x0000000000007b1d */ /* 0x000fe20000010000 */
[----:B--2---:R-:W-:-:S05]  /*18830*/  LOP3.LUT R65, R197, 0x300, RZ, 0xc0, !PT ;  /* 0x00000300c5417812 */ /* 0x004fca00078ec0ff */
[----:B------:R-:W-:Y:S01]  /*18840*/  IMAD.IADD R65, R65, 0x1, R24 ;  /* 0x0000000141417824 */ /* 0x000fe200078e0218 */
[----:B---3--:R-:W-:Y:S01]  /*18850*/  ISETP.GE.AND P0, PT, R195, UR6, PT ;  /* 0x00000006c3007c0c */ /* 0x008fe2000bf06270 */
[----:B------:R-:W-:-:S03]  /*18860*/  ULDC UR6, c[0x0][0x248] ;  /* 0x0000920000067ab9 */ /* 0x000fc60000000800 */
[----:B------:R-:W-:Y:S01]  /*18870*/  ISETP.LT.AND P6, PT, R26, UR4, !P0 ;  /* 0x000000041a007c0c */ /* 0x000fe2000c7c1270 */
[C---:B------:R-:W-:Y:S01]  /*18880*/  VIADD R26, R0.reuse, 0x3 ;  /* 0x00000003001a7836 */ /* 0x040fe20000000000 */
[----:B------:R-:W-:Y:S01]  /*18890*/  ISETP.LT.AND P4, PT, R25, UR5, !P0 ;  /* 0x0000000519007c0c */ /* 0x000fe2000c781270 */
[----:B------:R-:W-:Y:S01]  /*188a0*/  VIADD R25, R0, 0x4 ;  /* 0x0000000400197836 */ /* 0x000fe20000000000 */
[----:B------:R-:W-:Y:S01]  /*188b0*/  ULDC UR4, c[0x0][0x22c] ;  /* 0x00008b0000047ab9 */ /* 0x000fe20000000800 */
[----:B------:R-:W-:Y:S01]  /*188c0*/  ULDC UR5, c[0x0][0x22c] ;  /* 0x00008b0000057ab9 */ /* 0x000fe20000000800 */
[----:B------:R-:W-:Y:S01]  /*188d0*/  ISETP.LT.AND P5, PT, R26, UR4, !P0 ;  /* 0x000000041a007c0c */ /* 0x000fe2000c7a1270 */
[----:B------:R-:W-:Y:S01]  /*188e0*/  ULDC UR4, c[0x0][0x244] ;  /* 0x0000910000047ab9 */ /* 0x000fe20000000800 */
[----:B------:R-:W-:Y:S02]  /*188f0*/  ISETP.LT.AND P3, PT, R25, UR5, !P0 ;  /* 0x0000000519007c0c */ /* 0x000fe4000c761270 */
[----:B------:R-:W-:-:S02]  /*18900*/  PRMT R24, R6, 0x5410, R2 ;  /* 0x0000541006187816 */ /* 0x000fc40000000002 */
[----:B------:R-:W-:Y:S02]  /*18910*/  PRMT R25, R4, 0x5410, R3 ;  /* 0x0000541004197816 */ /* 0x000fe40000000003 */
[----:B------:R-:W-:-:S05]  /*18920*/  PRMT R26, R194, 0x5410, R29 ;  /* 0x00005410c21a7816 */ /* 0x000fca000000001d */
[----:B------:R0:W-:Y:S01]  /*18930*/  STSM.16.M88.4 [R65], R24 ;  /* 0x0000001841007844 */ /* 0x0001e20000000200 */
[----:B------:R-:W-:Y:S01]  /*18940*/  LEA R2, R196, UR12, 0x4 ;  /* 0x0000000cc4027c11 */ /* 0x000fe2000f8e20ff */
[----:B------:R-:W-:Y:S01]  /*18950*/  BAR.SYNC.DEFER_BLOCKING 0x0 ;  /* 0x0000000000007b1d */ /* 0x000fe20000010000 */
[----:B------:R-:W-:Y:S02]  /*18960*/  PRMT R4, R5, 0x5410, R8 ;  /* 0x0000541005047816 */ /* 0x000fe40000000008 */
[----:B------:R-:W-:-:S03]  /*18970*/  PRMT R5, R7, 0x5410, R9 ;  /* 0x0000541007057816 */ /* 0x000fc60000000009 */
[----:B------:R-:W1:Y:S01]  /*18980*/  LDS.128 R28, [R2] ;  /* 0x00000000021c7984 */ /* 0x000e620000000c00 */
[----:B------:R-:W-:Y:S02]  /*18990*/  PRMT R6, R32, 0x5410, R37 ;  /* 0x0000541020067816 */ /* 0x000fe40000000025 */
[----:B------:R-:W-:Y:S01]  /*189a0*/  PRMT R7, R34, 0x5410, R39 ;  /* 0x0000541022077816 */ /* 0x000fe20000000027 */
[----:B------:R-:W-:Y:S06]  /*189b0*/  BAR.SYNC.DEFER_BLOCKING 0x0 ;  /* 0x0000000000007b1d */ /* 0x000fec0000010000 */
[----:B------:R-:W-:Y:S02]  /*189c0*/  STSM.16.M88.4 [R65], R4 ;  /* 0x0000000441007844 */ /* 0x000fe40000000200 */
[----:B------:R-:W-:Y:S01]  /*189d0*/  BAR.SYNC.DEFER_BLOCKING 0x0 ;  /* 0x0000000000007b1d */ /* 0x000fe20000010000 */
[----:B0-----:R-:W-:-:S02]  /*189e0*/  PRMT R24, R10, 0x5410, R13 ;  /* 0x000054100a187816 */ /* 0x001fc4000000000d */
[----:B------:R-:W-:-:S03]  /*189f0*/  PRMT R25, R11, 0x5410, R12 ;  /* 0x000054100b197816 */ /* 0x000fc6000000000c */
[----:B------:R-:W0:Y:S01]  /*18a00*/  LDS.128 R8, [R2] ;  /* 0x0000000002087984 */ /* 0x000e220000000c00 */
[----:B------:R-:W-:Y:S02]  /*18a10*/  PRMT R26, R40, 0x5410, R45 ;  /* 0x00005410281a7816 */ /* 0x000fe4000000002d */
[----:B------:R-:W-:Y:S01]  /*18a20*/  PRMT R27, R42, 0x5410, R47 ;  /* 0x000054102a1b7816 */ /* 0x000fe2000000002f */
[----:B------:R-:W-:Y:S06]  /*18a30*/  BAR.SYNC.DEFER_BLOCKING 0x0 ;  /* 0x0000000000007b1d */ /* 0x000fec0000010000 */
[----:B------:R2:W-:Y:S02]  /*18a40*/  STSM.16.M88.4 [R65], R24 ;  /* 0x0000001841007844 */ /* 0x0005e40000000200 */
[----:B------:R-:W-:Y:S06]  /*18a50*/  BAR.SYNC.DEFER_BLOCKING 0x0 ;  /* 0x0000000000007b1d */ /* 0x000fec0000010000 */
[----:B------:R-:W3:Y:S01]  /*18a60*/  LDS.128 R4, [R2] ;  /* 0x0000000002047984 */ /* 0x000ee20000000c00 */
[----:B--2---:R-:W-:-:S02]  /*18a70*/  PRMT R24, R14, 0x5410, R17 ;  /* 0x000054100e187816 */ /* 0x004fc40000000011 */
[----:B------:R-:W-:Y:S01]  /*18a80*/  PRMT R25, R15, 0x5410, R16 ;  /* 0x000054100f197816 */ /* 0x000fe20000000010 */
[----:B------:R-:W-:Y:S01]  /*18a90*/  BAR.SYNC.DEFER_BLOCKING 0x0 ;  /* 0x0000000000007b1d */ /* 0x000fe20000010000 */
[----:B------:R-:W-:Y:S02]  /*18aa0*/  PRMT R26, R48, 0x5410, R53 ;  /* 0x00005410301a7816 */ /* 0x000fe40000000035 */
[----:B------:R-:W-:-:S05]  /*18ab0*/  PRMT R27, R50, 0x5410, R55 ;  /* 0x00005410321b7816 */ /* 0x000fca0000000037 */
[----:B------:R-:W-:Y:S01]  /*18ac0*/  STSM.16.M88.4 [R65], R24 ;  /* 0x0000001841007844 */ /* 0x000fe20000000200 */
[----:B------:R-:W-:Y:S01]  /*18ad0*/  BAR.SYNC.DEFER_BLOCKING 0x0 ;  /* 0x0000000000007b1d */ /* 0x000fe20000010000 */
[----:B------:R-:W-:Y:S02]  /*18ae0*/  PRMT R16, R18, 0x5410, R21 ;  /* 0x0000541012107816 */ /* 0x000fe40000000015 */
[----:B------:R-:W-:-:S03]  /*18af0*/  PRMT R17, R19, 0x5410, R20 ;  /* 0x0000541013117816 */ /* 0x000fc60000000014 */
[----:B------:R-:W2:Y:S01]  /*18b00*/  LDS.128 R12, [R2] ;  /* 0x00000000020c7984 */ /* 0x000ea20000000c00 */
[----:B------:R-:W-:Y:S02]  /*18b10*/  PRMT R18, R56, 0x5410, R61 ;  /* 0x0000541038127816 */ /* 0x000fe4000000003d */
[----:B------:R-:W-:Y:S01]  /*18b20*/  PRMT R19, R58, 0x5410, R63 ;  /* 0x000054103a137816 */ /* 0x000fe2000000003f */
[----:B------:R-:W-:Y:S06]  /*18b30*/  BAR.SYNC.DEFER_BLOCKING 0x0 ;  /* 0x0000000000007b1d */ /* 0x000fec0000010000 */
[----:B------:R4:W-:Y:S02]  /*18b40*/  STSM.16.M88.4 [R65], R16 ;  /* 0x0000001041007844 */ /* 0x0009e40000000200 */
[----:B----4-:R-:W-:-:S02]  /*18b50*/  PRMT R16, R22, 0x5410, R153 ;  /* 0x0000541016107816 */ /* 0x010fc40000000099 */
[----:B------:R-:W-:Y:S01]  /*18b60*/  PRMT R17, R23, 0x5410, R152 ;  /* 0x0000541017117816 */ /* 0x000fe20000000098 */
[----:B------:R-:W-:Y:S01]  /*18b70*/  BAR.SYNC.DEFER_BLOCKING 0x0 ;  /* 0x0000000000007b1d */ /* 0x000fe20000010000 */
[----:B------:R-:W-:Y:S02]  /*18b80*/  PRMT R18, R64, 0x5410, R69 ;  /* 0x0000541040127816 */ /* 0x000fe40000000045 */
[----:B------:R-:W-:-:S03]  /*18b90*/  PRMT R19, R66, 0x5410, R71 ;  /* 0x0000541042137816 */ /* 0x000fc60000000047 */
[----:B------:R-:W4:Y:S02]  /*18ba0*/  LDS.128 R20, [R2] ;  /* 0x0000000002147984 */ /* 0x000f240000000c00 */
[----:B------:R-:W-:Y:S06]  /*18bb0*/  BAR.SYNC.DEFER_BLOCKING 0x0 ;  /* 0x0000000000007b1d */ /* 0x000fec0000010000 */
[----:B------:R1:W-:Y:S02]  /*18bc0*/  STSM.16.M88.4 [R65], R16 ;  /* 0x0000001041007844 */ /* 0x0003e40000000200 */
[----:B------:R-:W-:Y:S06]  /*18bd0*/  BAR.SYNC.DEFER_BLOCKING 0x0 ;  /* 0x0000000000007b1d */ /* 0x000fec0000010000 */
[----:B------:R-:W4:Y:S01]  /*18be0*/  LDS.128 R24, [R2] ;  /* 0x0000000002187984 */ /* 0x000f220000000c00 */
[----:B-1----:R-:W-:-:S02]  /*18bf0*/  PRMT R16, R154, 0x5410, R157 ;  /* 0x000054109a107816 */ /* 0x002fc4000000009d */
[----:B------:R-:W-:Y:S02]  /*18c00*/  PRMT R17, R155, 0x5410, R156 ;  /* 0x000054109b117816 */ /* 0x000fe4000000009c */
[----:B------:R-:W-:Y:S02]  /*18c10*/  PRMT R18, R72, 0x5410, R77 ;  /* 0x0000541048127816 */ /* 0x000fe4000000004d */
[----:B------:R-:W-:Y:S01]  /*18c20*/  PRMT R19, R74, 0x5410, R79 ;  /* 0x000054104a137816 */ /* 0x000fe2000000004f */
        /* <DEDUP_REMOVED lines=25> */
[----:B------:R-:W-:Y:S02]  /*18dc0*/  STSM.16.M88.4 [R65], R16 ;  /* 0x0000001041007844 */ /* 0x000fe40000000200 */
[----:B------:R-:W-:Y:S01]  /*18dd0*/  BAR.SYNC.DEFER_BLOCKING 0x0 ;  /* 0x0000000000007b1d */ /* 0x000fe20000010000 */
[----:B------:R-:W-:-:S02]  /*18de0*/  PRMT R48, R170, 0x5410, R173 ;  /* 0x00005410aa307816 */ /* 0x000fc400000000ad */
[----:B------:R-:W-:-:S03]  /*18df0*/  PRMT R49, R171, 0x5410, R172 ;  /* 0x00005410ab317816 */ /* 0x000fc600000000ac */
[----:B------:R-:W1:Y:S01]  /*18e00*/  LDS.128 R44, [R2] ;  /* 0x00000000022c7984 */ /* 0x000e620000000c00 */
        /* <DEDUP_REMOVED lines=27> */
[----:B------:R0:W-:Y:S02]  /*18fc0*/  STSM.16.M88.4 [R65], R60 ;  /* 0x0000003c41007844 */ /* 0x0001e40000000200 */
[----:B------:R-:W-:Y:S06]  /*18fd0*/  BAR.SYNC.DEFER_BLOCKING 0x0 ;  /* 0x0000000000007b1d */ /* 0x000fec0000010000 */
[----:B------:R-:W1:Y:S01]  /*18fe0*/  LDS.128 R56, [R2] ;  /* 0x0000000002387984 */ /* 0x000e620000000c00 */
[----:B0-----:R-:W-:-:S02]  /*18ff0*/  PRMT R60, R186, 0x5410, R189 ;  /* 0x00005410ba3c7816 */ /* 0x001fc400000000bd */
[----:B------:R-:W-:Y:S02]  /*19000*/  PRMT R61, R187, 0x5410, R188 ;  /* 0x00005410bb3d7816 */ /* 0x000fe400000000bc */
[----:B------:R-:W-:Y:S02]  /*19010*/  PRMT R62, R136, 0x5410, R141 ;  /* 0x00005410883e7816 */ /* 0x000fe4000000008d */
[----:B------:R-:W-:Y:S01]  /*19020*/  PRMT R63, R138, 0x5410, R143 ;  /* 0x000054108a3f7816 */ /* 0x000fe2000000008f */
[----:B------:R-:W-:Y:S06]  /*19030*/  BAR.SYNC.DEFER_BLOCKING 0x0 ;  /* 0x0000000000007b1d */ /* 0x000fec0000010000 */
[----:B------:R-:W-:Y:S02]  /*19040*/  STSM.16.M88.4 [R65], R60 ;  /* 0x0000003c41007844 */ /* 0x000fe40000000200 */
[----:B------:R-:W-:Y:S01]  /*19050*/  BAR.SYNC.DEFER_BLOCKING 0x0 ;  /* 0x0000000000007b1d */ /* 0x000fe20000010000 */
[----:B------:R-:W-:-:S02]  /*19060*/  F2FP.SATFINITE.E5M2.F32.PACK_AB_MERGE_C R144, R145, R144, RZ ;  /* 0x000000909190723e */ /* 0x000fc400048060ff */
[----:B------:R-:W-:Y:S02]  /*19070*/  F2FP.SATFINITE.E5M2.F32.PACK_AB_MERGE_C R146, R147, R146, RZ ;  /* 0x000000929392723e */ /* 0x000fe400048060ff */
[----:B------:R-:W-:Y:S02]  /*19080*/  F2FP.SATFINITE.E5M2.F32.PACK_AB_MERGE_C R149, R149, R148, RZ ;  /* 0x000000949595723e */ /* 0x000fe400048060ff */
[----:B------:R-:W-:Y:S01]  /*19090*/  F2FP.SATFINITE.E5M2.F32.PACK_AB_MERGE_C R151, R151, R150, RZ ;  /* 0x000000969797723e */ /* 0x000fe200048060ff */
[----:B------:R-:W0:Y:S01]  /*190a0*/  LDS.128 R60, [R2] ;  /* 0x00000000023c7984 */ /* 0x000e220000000c00 */
[----:B------:R-:W-:Y:S02]  /*190b0*/  PRMT R72, R190, 0x5410, R193 ;  /* 0x00005410be487816 */ /* 0x000fe400000000c1 */
[----:B------:R-:W-:Y:S02]  /*190c0*/  PRMT R73, R191, 0x5410, R192 ;  /* 0x00005410bf497816 */ /* 0x000fe400000000c0 */
[----:B------:R-:W-:-:S02]  /*190d0*/  PRMT R74, R144, 0x5410, R149 ;  /* 0x00005410904a7816 */ /* 0x000fc40000000095 */
[----:B------:R-:W-:Y:S01]  /*190e0*/  PRMT R75, R146, 0x5410, R151 ;  /* 0x00005410924b7816 */ /* 0x000fe20000000097 */
[----:B------:R-:W-:Y:S01]  /*190f0*/  BAR.SYNC.DEFER_BLOCKING 0x0 ;  /* 0x0000000000007b1d */ /* 0x000fe20000010000 */
[----:B------:R-:W-:-:S05]  /*19100*/  IMAD R3, R195, UR4, RZ ;  /* 0x00000004c3037c24 */ /* 0x000fca000f8e02ff */
[----:B------:R-:W-:Y:S02]  /*19110*/  ULDC.64 UR4, c[0x0][0x220] ;  /* 0x0000880000047ab9 */ /* 0x000fe40000000a00 */
[C---:B------:R-:W-:Y:S01]  /*19120*/  IADD3 R64, P2, R3.reuse, UR4, RZ ;  /* 0x0000000403407c10 */ /* 0x040fe2000ff5e0ff */
[----:B------:R-:W-:Y:S01]  /*19130*/  ULDC UR4, c[0x0][0x248] ;  /* 0x0000920000047ab9 */ /* 0x000fe20000000800 */
[C---:B------:R-:W-:Y:S01]  /*19140*/  ISETP.LT.AND P1, PT, R0.reuse, UR7, !P0 ;  /* 0x0000000700007c0c */ /* 0x040fe2000c721270 */
[----:B------:R-:W-:Y:S01]  /*19150*/  IMAD R68, R0, UR4, RZ ;  /* 0x0000000400447c24 */ /* 0x000fe2000f8e02ff */
[----:B------:R3:W-:Y:S01]  /*19160*/  STSM.16.M88.4 [R65], R72 ;  /* 0x0000004841007844 */ /* 0x0007e20000000200 */
[----:B------:R-:W-:Y:S01]  /*19170*/  LEA.HI.X.SX32 R3, R3, UR5, 0x1, P2 ;  /* 0x0000000503037c11 */ /* 0x000fe200090f0eff */
[----:B------:R-:W-:Y:S02]  /*19180*/  ULDC UR4, c[0x0][0x248] ;  /* 0x0000920000047ab9 */ /* 0x000fe40000000800 */
[CC--:B------:R-:W-:Y:S01]  /*19190*/  IADD3 R66, P2, R68.reuse, R64.reuse, RZ ;  /* 0x0000004044427210 */ /* 0x0c0fe20007f5e0ff */
[----:B------:R-:W-:Y:S01]  /*191a0*/  VIADD R70, R68, UR4 ;  /* 0x0000000444467c36 */ /* 0x000fe20008000000 */
[----:B------:R-:W-:Y:S01]  /*191b0*/  PRMT R71, R28, 0x7770, RZ ;  /* 0x000077701c477816 */ /* 0x000fe200000000ff */
[----:B------:R-:W-:Y:S01]  /*191c0*/  VIADD R69, R0, 0x5 ;  /* 0x0000000500457836 */ /* 0x000fe20000000000 */
[----:B------:R-:W-:Y:S01]  /*191d0*/  LEA.HI.X.SX32 R67, R68, R3, 0x1, P2 ;  /* 0x0000000344437211 */ /* 0x000fe200010f0eff */
[----:B------:R-:W-:Y:S06]  /*191e0*/  BAR.SYNC.DEFER_BLOCKING 0x0 ;  /* 0x0000000000007b1d */ /* 0x000fec0000010000 */
[----:B------:R-:W-:Y:S01]  /*191f0*/  ULDC UR4, c[0x0][0x22c] ;  /* 0x00008b0000047ab9 */ /* 0x000fe20000000800 */
[----:B------:R-:W-:Y:S01]  /*19200*/  ULDC UR5, c[0x0][0x22c] ;  /* 0x00008b0000057ab9 */ /* 0x000fe20000000800 */
[----:B------:R-:W-:Y:S01]  /*19210*/  ISETP.LT.AND P2, PT, R69, UR4, !P0 ;  /* 0x0000000445007c0c */ /* 0x000fe2000c741270 */
[----:B------:R-:W-:Y:S01]  /*19220*/  ULDC UR4, c[0x0][0x248] ;  /* 0x0000920000047ab9 */ /* 0x000fe20000000800 */
[----:B---3--:R-:W-:Y:S01]  /*19230*/  PRMT R73, R28, 0x7771, RZ ;  /* 0x000077711c497816 */ /* 0x008fe200000000ff */
[----:B------:R-:W-:Y:S01]  /*19240*/  VIADD R65, R0, 0x6 ;  /* 0x0000000600417836 */ /* 0x000fe20000000000 */
[----:B------:R-:W-:Y:S01]  /*19250*/  PRMT R77, R29, 0x7770, RZ ;  /* 0x000077701d4d7816 */ /* 0x000fe200000000ff */
[----:B------:R-:W-:Y:S01]  /*19260*/  ULDC UR7, c[0x0][0x22c] ;  /* 0x00008b0000077ab9 */ /* 0x000fe20000000800 */
[----:B------:R3:W-:Y:S01]  /*19270*/  @P1 STG.E.U8 desc[UR16][R66.64], R71 ;  /* 0x0000004742001986 */ /* 0x0007e2000c101110 */
[----:B------:R-:W-:-:S04]  /*19280*/  IADD3 R68, P1, R70, R64, RZ ;  /* 0x0000004046447210 */ /* 0x000fc80007f3e0ff */
[C---:B------:R-:W-:Y:S01]  /*19290*/  LEA.HI.X.SX32 R69, R70.reuse, R3, 0x1, P1 ;  /* 0x0000000346457211 */ /* 0x040fe200008f0eff */
[----:B------:R-:W-:Y:S01]  /*192a0*/  VIADD R70, R70, UR4 ;  /* 0x0000000446467c36 */ /* 0x000fe20008000000 */
[----:B------:R-:W-:-:S03]  /*192b0*/  ULDC UR4, c[0x0][0x248] ;  /* 0x0000920000047ab9 */ /* 0x000fc60000000800 */
[----:B------:R2:W-:Y:S01]  /*192c0*/  @P6 STG.E.U8 desc[UR16][R68.64], R73 ;  /* 0x0000004944006986 */ /* 0x0005e2000c101110 */
[CC--:B---3--:R-:W-:Y:S01]  /*192d0*/  IADD3 R66, P6, R70.reuse, R64.reuse, RZ ;  /* 0x0000004046427210 */ /* 0x0c8fe20007fde0ff */
[C---:B------:R-:W-:Y:S01]  /*192e0*/  VIADD R71, R70.reuse, UR4 ;  /* 0x0000000446477c36 */ /* 0x040fe20008000000 */
[----:B------:R-:W-:Y:S01]  /*192f0*/  ISETP.LT.AND P1, PT, R65, UR5, !P0 ;  /* 0x0000000541007c0c */ /* 0x000fe2000c721270 */
[----:B------:R-:W-:Y:S01]  /*19300*/  ULDC UR5, c[0x0][0x248] ;  /* 0x0000920000057ab9 */ /* 0x000fe20000000800 */
[-C--:B------:R-:W-:Y:S01]  /*19310*/  LEA.HI.X.SX32 R67, R70, R3.reuse, 0x1, P6 ;  /* 0x0000000346437211 */ /* 0x080fe200030f0eff */
[C---:B------:R-:W-:Y:S01]  /*19320*/  VIADD R72, R71.reuse, UR5 ;  /* 0x0000000547487c36 */ /* 0x040fe20008000000 */
[CC--:B------:R-:W-:Y:S01]  /*19330*/  IADD3 R70, P6, R71.reuse, R64.reuse, RZ ;  /* 0x0000004047467210 */ /* 0x0c0fe20007fde0ff */
[----:B------:R-:W-:Y:S01]  /*19340*/  VIADD R65, R0, 0x7 ;  /* 0x0000000700417836 */ /* 0x000fe20000000000 */
[----:B------:R-:W-:Y:S01]  /*19350*/  ULDC UR4, c[0x0][0x22c] ;  /* 0x00008b0000047ab9 */ /* 0x000fe20000000800 */
[----:B------:R3:W-:Y:S01]  /*19360*/  @P4 STG.E.U8 desc[UR16][R66.64], R77 ;  /* 0x0000004d42004986 */ /* 0x0007e2000c101110 */
[----:B------:R-:W-:Y:S01]  /*19370*/  LEA.HI.X.SX32 R71, R71, R3, 0x1, P6 ;  /* 0x0000000347477211 */ /* 0x000fe200030f0eff */
[----:B------:R-:W-:Y:S01]  /*19380*/  ULDC UR5, c[0x0][0x22c] ;  /* 0x00008b0000057ab9 */ /* 0x000fe20000000800 */
[----:B--2---:R-:W-:-:S02]  /*19390*/  IADD3 R68, P6, R72, R64, RZ ;  /* 0x0000004048447210 */ /* 0x004fc40007fde0ff */
[----:B------:R-:W-:Y:S01]  /*193a0*/  ISETP.LT.AND P4, PT, R65, UR4, !P0 ;  /* 0x0000000441007c0c */ /* 0x000fe2000c781270 */
[----:B------:R-:W-:Y:S01]  /*193b0*/  VIADD R65, R0, 0x8 ;  /* 0x0000000800417836 */ /* 0x000fe20000000000 */
[----:B------:R-:W-:Y:S01]  /*193c0*/  PRMT R75, R29, 0x7771, RZ ;  /* 0x000077711d4b7816 */ /* 0x000fe200000000ff */
[----:B------:R-:W-:Y:S01]  /*193d0*/  ULDC UR4, c[0x0][0x248] ;  /* 0x0000920000047ab9 */ /* 0x000fe20000000800 */
[C---:B------:R-:W-:Y:S01]  /*193e0*/  LEA.HI.X.SX32 R69, R72.reuse, R3, 0x1, P6 ;  /* 0x0000000348457211 */ /* 0x040fe200030f0eff */
[----:B------:R-:W-:Y:S01]  /*193f0*/  VIADD R72, R72, UR4 ;  /* 0x0000000448487c36 */ /* 0x000fe20008000000 */
[----:B------:R-:W-:Y:S01]  /*19400*/  PRMT R73, R30, 0x7770, RZ ;  /* 0x000077701e497816 */ /* 0x000fe200000000ff */
[----:B------:R2:W-:Y:S01]  /*19410*/  @P5 STG.E.U8 desc[UR16][R70.64], R75 ;  /* 0x0000004b46005986 */ /* 0x0005e2000c101110 */
[----:B------:R-:W-:Y:S01]  /*19420*/  ISETP.LT.AND P6, PT, R65, UR5, !P0 ;  /* 0x0000000541007c0c */ /* 0x000fe2000c7c1270 */
[----:B------:R-:W-:Y:S01]  /*19430*/  VIADD R65, R0, 0x9 ;  /* 0x0000000900417836 */ /* 0x000fe20000000000 */
[----:B------:R-:W-:Y:S01]  /*19440*/  ULDC UR4, c[0x0][0x248] ;  /* 0x0000920000047ab9 */ /* 0x000fe20000000800 */
[----:B------:R4:W-:Y:S01]  /*19450*/  @P3 STG.E.U8 desc[UR16][R68.64], R73 ;  /* 0x0000004944003986 */ /* 0x0009e2000c101110 */
[----:B---3--:R-:W-:Y:S01]  /*19460*/  IADD3 R66, P3, R72, R64, RZ ;  /* 0x0000004048427210 */ /* 0x008fe20007f7e0ff */
[----:B------:R-:W-:-:S02]  /*19470*/  ULDC UR5, c[0x0][0x22c] ;  /* 0x00008b0000057ab9 */ /* 0x000fc40000000800 */
[----:B------:R-:W-:Y:S01]  /*19480*/  ISETP.LT.AND P5, PT, R65, UR5, !P0 ;  /* 0x0000000541007c0c */ /* 0x000fe2000c7a1270 */
[----:B------:R-:W-:Y:S01]  /*19490*/  VIADD R65, R0, 0xa ;  /* 0x0000000a00417836 */ /* 0x000fe20000000000 */
[C---:B------:R-:W-:Y:S01]  /*194a0*/  LEA.HI.X.SX32 R67, R72.reuse, R3, 0x1, P3 ;  /* 0x0000000348437211 */ /* 0x040fe200018f0eff */
[----:B------:R-:W-:Y:S01]  /*194b0*/  ULDC UR5, c[0x0][0x22c] ;  /* 0x00008b0000057ab9 */ /* 0x000fe20000000800 */
[----:B--2---:R-:W-:Y:S01]  /*194c0*/  VIADD R70, R72, UR4 ;  /* 0x0000000448467c36 */ /* 0x004fe20008000000 */
[----:B------:R-:W-:Y:S01]  /*194d0*/  PRMT R75, R30, 0x7771, RZ ;  /* 0x000077711e4b7816 */ /* 0x000fe200000000ff */
[----:B------:R-:W-:-:S03]  /*194e0*/  ULDC UR4, c[0x0][0x22c] ;  /* 0x00008b0000047ab9 */ /* 0x000fc60000000800 */
[C---:B----4-:R-:W-:Y:S01]  /*194f0*/  IADD3 R68, P3, R70.reuse, R64, RZ ;  /* 0x0000004046447210 */ /* 0x050fe20007f7e0ff */
[----:B------:R2:W-:Y:S01]  /*19500*/  @P2 STG.E.U8 desc[UR16][R66.64], R75 ;  /* 0x0000004b42002986 */ /* 0x0005e2000c101110 */
[----:B------:R-:W-:Y:S01]  /*19510*/  ISETP.LT.AND P2, PT, R65, UR4, !P0 ;  /* 0x0000000441007c0c */ /* 0x000fe2000c741270 */
[----:B------:R-:W-:Y:S01]  /*19520*/  ULDC UR4, c[0x0][0x248] ;  /* 0x0000920000047ab9 */ /* 0x000fe20000000800 */
[C---:B------:R-:W-:Y:S01]  /*19530*/  LEA.HI.X.SX32 R69, R70.reuse, R3, 0x1, P3 ;  /* 0x0000000346457211 */ /* 0x040fe200018f0eff */
[----:B------:R-:W-:Y:S01]  /*19540*/  VIADD R72, R70, UR4 ;  /* 0x0000000446487c36 */ /* 0x000fe20008000000 */
[----:B------:R-:W-:Y:S01]  /*19550*/  PRMT R73, R31, 0x7770, RZ ;  /* 0x000077701f497816 */ /* 0x000fe200000000ff */
[----:B------:R-:W-:Y:S01]  /*19560*/  VIADD R65, R0, 0xb ;  /* 0x0000000b00417836 */ /* 0x000fe20000000000 */
[----:B------:R-:W-:-:S03]  /*19570*/  ULDC UR4, c[0x0][0x22c] ;  /* 0x00008b0000047ab9 */ /* 0x000fc60000000800 */
[----:B------:R3:W-:Y:S01]  /*19580*/  @P1 STG.E.U8 desc[UR16][R68.64], R73 ;  /* 0x0000004944001986 */ /* 0x0007e2000c101110 */
[C---:B------:R-:W-:Y:S02]  /*19590*/  IADD3 R70, P1, R72.reuse, R64, RZ ;  /* 0x0000004048467210 */ /* 0x040fe40007f3e0ff */
        /* <DEDUP_REMOVED lines=8> */
[CC--:B--2---:R-:W-:Y:S01]  /*19620*/  IADD3 R66, P4, R72.reuse, R64.reuse, RZ ;  /* 0x0000004048427210 */ /* 0x0c4fe20007f9e0ff */
[C---:B---3--:R-:W-:Y:S01]  /*19630*/  VIADD R69, R72.reuse, UR4 ;  /* 0x0000000448457c36 */ /* 0x048fe20008000000 */
[----:B------:R-:W-:Y:S01]  /*19640*/  ISETP.LT.AND P1, PT, R65, UR5, !P0 ;  /* 0x0000000541007c0c */ /* 0x000fe2000c721270 */
[----:B------:R-:W-:Y:S01]  /*19650*/  ULDC UR5, c[0x0][0x248] ;  /* 0x0000920000057ab9 */ /* 0x000fe20000000800 */
[-C--:B------:R-:W-:Y:S01]  /*19660*/  LEA.HI.X.SX32 R67, R72, R3.reuse, 0x1, P4 ;  /* 0x0000000348437211 */ /* 0x080fe200020f0eff */
[C---:B------:R-:W-:Y:S01]  /*19670*/  VIADD R72, R69.reuse, UR5 ;  /* 0x0000000545487c36 */ /* 0x040fe20008000000 */
[----:B------:R-:W-:Y:S01]  /*19680*/  PRMT R75, R28, 0x7772, RZ ;  /* 0x000077721c4b7816 */ /* 0x000fe200000000ff */
[----:B------:R-:W-:Y:S01]  /*19690*/  VIADD R65, R0, 0xd ;  /* 0x0000000d00417836 */ /* 0x000fe20000000000 */
[CC--:B------:R-:W-:Y:S01]  /*196a0*/  IADD3 R68, P4, R69.reuse, R64.reuse, RZ ;  /* 0x0000004045447210 */ /* 0x0c0fe20007f9e0ff */
[----:B------:R-:W-:Y:S01]  /*196b0*/  ULDC UR4, c[0x0][0x22c] ;  /* 0x00008b0000047ab9 */ /* 0x000fe20000000800 */
[----:B------:R-:W-:Y:S01]  /*196c0*/  PRMT R73, R28, 0x7773, RZ ;  /* 0x000077731c497816 */ /* 0x000fe200000000ff */
[----:B------:R2:W-:Y:S01]  /*196d0*/  @P6 STG.E.U8 desc[UR16][R66.64], R75 ;  /* 0x0000004b42006986 */ /* 0x0005e2000c101110 */
[----:B----4-:R-:W-:Y:S01]  /*196e0*/  IADD3 R70, P6, R72, R64, RZ ;  /* 0x0000004048467210 */ /* 0x010fe20007fde0ff */
[----:B------:R-:W-:Y:S01]  /*196f0*/  ULDC UR5, c[0x0][0x22c] ;  /* 0x00008b0000057ab9 */ /* 0x000fe20000000800 */
[----:B------:R-:W-:-:S02]  /*19700*/  LEA.HI.X.SX32 R69, R69, R3, 0x1, P4 ;  /* 0x0000000345457211 */ /* 0x000fc400020f0eff */
[----:B------:R-:W-:Y:S01]  /*19710*/  ISETP.LT.AND P4, PT, R65, UR4, !P0 ;  /* 0x0000000441007c0c */ /* 0x000fe2000c781270 */
[----:B------:R-:W-:Y:S01]  /*19720*/  ULDC UR4, c[0x0][0x248] ;  /* 0x0000920000047ab9 */ /* 0x000fe20000000800 */
[C---:B------:R-:W-:Y:S01]  /*19730*/  LEA.HI.X.SX32 R71, R72.reuse, R3, 0x1, P6 ;  /* 0x0000000348477211 */ /* 0x040fe200030f0eff */
[----:B------:R-:W-:Y:S01]  /*19740*/  VIADD R72, R72, UR4 ;  /* 0x0000000448487c36 */ /* 0x000fe20008000000 */
[----:B------:R-:W-:Y:S01]  /*19750*/  PRMT R65, R29, 0x7772, RZ ;  /* 0x000077721d417816 */ /* 0x000fe200000000ff */
[----:B------:R-:W-:Y:S01]  /*19760*/  VIADD R28, R0, 0xe ;  /* 0x0000000e001c7836 */ /* 0x000fe20000000000 */
[----:B------:R3:W-:Y:S01]  /*19770*/  @P5 STG.E.U8 desc[UR16][R68.64], R73 ;  /* 0x0000004944005986 */ /* 0x0007e2000c101110 */
[----:B------:R-:W-:-:S03]  /*19780*/  ULDC UR4, c[0x0][0x248] ;  /* 0x0000920000047ab9 */ /* 0x000fc60000000800 */
[----:B------:R4:W-:Y:S01]  /*19790*/  @P2 STG.E.U8 desc[UR16][R70.64], R65 ;  /* 0x0000004146002986 */ /* 0x0009e2000c101110 */
[-C--:B--2---:R-:W-:Y:S02]  /*197a0*/  IADD3 R66, P2, R72, R64.reuse, RZ ;  /* 0x0000004048427210 */ /* 0x084fe40007f5e0ff */
[----:B------:R-:W-:Y:S01]  /*197b0*/  ISETP.LT.AND P6, PT, R28, UR5, !P0 ;  /* 0x000000051c007c0c */ /* 0x000fe2000c7c1270 */
[----:B------:R-:W-:Y:S01]  /*197c0*/  VIADD R28, R0, 0xf ;  /* 0x0000000f001c7836 */ /* 0x000fe20000000000 */
[CC--:B------:R-:W-:Y:S01]  /*197d0*/  LEA.HI.X.SX32 R67, R72.reuse, R3.reuse, 0x1, P2 ;  /* 0x0000000348437211 */ /* 0x0c0fe200010f0eff */
[----:B------:R-:W-:Y:S01]  /*197e0*/  ULDC UR5, c[0x0][0x22c] ;  /* 0x00008b0000057ab9 */ /* 0x000fe20000000800 */
[----:B---3--:R-:W-:Y:S01]  /*197f0*/  VIADD R68, R72, UR4 ;  /* 0x0000000448447c36 */ /* 0x008fe20008000000 */
[----:B------:R-:W-:Y:S01]  /*19800*/  PRMT R73, R29, 0x7773, RZ ;  /* 0x000077731d497816 */ /* 0x000fe200000000ff */
[----:B------:R-:W-:Y:S01]  /*19810*/  VIADD R29, R0, 0x10 ;  /* 0x00000010001d7836 */ /* 0x000fe20000000000 */
[----:B------:R-:W-:Y:S01]  /*19820*/  ISETP.LT.AND P5, PT, R28, UR5, !P0 ;  /* 0x000000051c007c0c */ /* 0x000fe2000c7a1270 */
[----:B------:R-:W-:Y:S01]  /*19830*/  ULDC UR4, c[0x0][0x22c] ;  /* 0x00008b0000047ab9 */ /* 0x000fe20000000800 */
[C---:B------:R-:W-:Y:S01]  /*19840*/  IADD3 R28, P2, R68.reuse, R64, RZ ;  /* 0x00000040441c7210 */ /* 0x040fe20007f5e0ff */
[----:B------:R2:W-:Y:S01]  /*19850*/  @P3 STG.E.U8 desc[UR16][R66.64], R73 ;  /* 0x0000004942003986 */ /* 0x0005e2000c101110 */
[----:B------:R-:W-:Y:S01]  /*19860*/  ISETP.LT.AND P3, PT, R29, UR4, !P0 ;  /* 0x000000041d007c0c */ /* 0x000fe2000c761270 */
[----:B------:R-:W-:Y:S01]  /*19870*/  ULDC UR4, c[0x0][0x248] ;  /* 0x0000920000047ab9 */ /* 0x000fe20000000800 */
[C---:B------:R-:W-:Y:S01]  /*19880*/  LEA.HI.X.SX32 R29, R68.reuse, R3, 0x1, P2 ;  /* 0x00000003441d7211 */ /* 0x040fe200010f0eff */
[----:B----4-:R-:W-:Y:S01]  /*19890*/  VIADD R70, R68, UR4 ;  /* 0x0000000444467c36 */ /* 0x010fe20008000000 */
[----:B------:R-:W-:Y:S01]  /*198a0*/  PRMT R71, R30, 0x7772, RZ ;  /* 0x000077721e477816 */ /* 0x000fe200000000ff */
[----:B------:R-:W-:Y:S01]  /*198b0*/  VIADD R65, R0, 0x11 ;  /* 0x0000001100417836 */ /* 0x000fe20000000000 */
[----:B------:R-:W-:Y:S01]  /*198c0*/  ULDC UR4, c[0x0][0x22c] ;  /* 0x00008b0000047ab9 */ /* 0x000fe20000000800 */
[----:B------:R-:W-:-:S02]  /*198d0*/  ULDC UR5, c[0x0][0x22c] ;  /* 0x00008b0000057ab9 */ /* 0x000fc40000000800 */
[----:B------:R3:W-:Y:S01]  /*198e0*/  @P1 STG.E.U8 desc[UR16][R28.64], R71 ;  /* 0x000000471c001986 */ /* 0x0007e2000c101110 */
[CC--:B------:R-:W-:Y:S02]  /*198f0*/  IADD3 R68, P1, R70.reuse, R64.reuse, RZ ;  /* 0x0000004046447210 */ /* 0x0c0fe40007f3e0ff */
[----:B------:R-:W-:Y:S01]  /*19900*/  ISETP.LT.AND P2, PT, R65, UR4, !P0 ;  /* 0x0000000441007c0c */ /* 0x000fe2000c741270 */
[----:B------:R-:W-:Y:S01]  /*19910*/  ULDC UR4, c[0x0][0x248] ;  /* 0x0000920000047ab9 */ /* 0x000fe20000000800 */
[C---:B------:R-:W-:Y:S01]  /*19920*/  LEA.HI.X.SX32 R69, R70.reuse, R3, 0x1, P1 ;  /* 0x0000000346457211 */ /* 0x040fe200008f0eff */
[----:B------:R-:W-:Y:S01]  /*19930*/  VIADD R70, R70, UR4 ;  /* 0x0000000446467c36 */ /* 0x000fe20008000000 */
[----:B--2---:R-:W-:Y:S01]  /*19940*/  PRMT R67, R30, 0x7773, RZ ;  /* 0x000077731e437816 */ /* 0x004fe200000000ff */
[----:B------:R-:W-:Y:S02]  /*19950*/  ULDC UR4, c[0x0][0x248] ;  /* 0x0000920000047ab9 */ /* 0x000fe40000000800 */
[C---:B------:R-:W-:Y:S01]  /*19960*/  VIADD R66, R70.reuse, UR4 ;  /* 0x0000000446427c36 */ /* 0x040fe20008000000 */
[----:B------:R-:W-:Y:S01]  /*19970*/  ULDC UR4, c[0x0][0x248] ;  /* 0x0000920000047ab9 */ /* 0x000fe20000000800 */
[----:B------:R2:W-:Y:S01]  /*19980*/  @P4 STG.E.U8 desc[UR16][R68.64], R67 ;  /* 0x0000004344004986 */ /* 0x0005e2000c101110 */
[----:B---3--:R-:W-:Y:S01]  /*19990*/  IADD3 R28, P4, R70, R64, RZ ;  /* 0x00000040461c7210 */ /* 0x008fe20007f9e0ff */
[----:B------:R-:W-:Y:S01]  /*199a0*/  VIADD R65, R0, 0x12 ;  /* 0x0000001200417836 */ /* 0x000fe20000000000 */
[----:B------:R-:W-:-:S02]  /*199b0*/  PRMT R73, R31, 0x7772, RZ ;  /* 0x000077721f497816 */ /* 0x000fc400000000ff */
[-C--:B------:R-:W-:Y:S02]  /*199c0*/  LEA.HI.X.SX32 R29, R70, R3.reuse, 0x1, P4 ;  /* 0x00000003461d7211 */ /* 0x080fe400020f0eff */
[CC--:B------:R-:W-:Y:S02]  /*199d0*/  IADD3 R30, P4, R66.reuse, R64.reuse, RZ ;  /* 0x00000040421e7210 */ /* 0x0c0fe40007f9e0ff */
[----:B------:R-:W-:Y:S01]  /*199e0*/  ISETP.LT.AND P1, PT, R65, UR5, !P0 ;  /* 0x0000000541007c0c */ /* 0x000fe2000c721270 */
[----:B--2---:R-:W-:Y:S01]  /*199f0*/  VIADD R68, R66, UR4 ;  /* 0x0000000442447c36 */ /* 0x004fe20008000000 */
[----:B------:R-:W-:Y:S01]  /*19a00*/  PRMT R71, R31, 0x7773, RZ ;  /* 0x000077731f477816 */ /* 0x000fe200000000ff */
[----:B------:R-:W-:Y:S01]  /*19a10*/  VIADD R65, R0, 0x13 ;  /* 0x0000001300417836 */ /* 0x000fe20000000000 */
[-C--:B------:R-:W-:Y:S01]  /*19a20*/  LEA.HI.X.SX32 R31, R66, R3.reuse, 0x1, P4 ;  /* 0x00000003421f7211 */ /* 0x080fe200020f0eff */
[----:B------:R2:W-:Y:S01]  /*19a30*/  @P6 STG.E.U8 desc[UR16][R28.64], R73 ;  /* 0x000000491c006986 */ /* 0x0005e2000c101110 */
[-C--:B------:R-:W-:Y:S01]  /*19a40*/  IADD3 R66, P6, R68, R64.reuse, RZ ;  /* 0x0000004044427210 */ /* 0x080fe20007fde0ff */
[----:B------:R-:W-:Y:S01]  /*19a50*/  ULDC UR5, c[0x0][0x22c] ;  /* 0x00008b0000057ab9 */ /* 0x000fe20000000800 */
[----:B------:R-:W-:Y:S01]  /*19a60*/  ULDC UR4, c[0x0][0x248] ;  /* 0x0000920000047ab9 */ /* 0x000fe20000000800 */
[----:B------:R-:W-:Y:S01]  /*19a70*/  ISETP.LT.AND P4, PT, R65, UR5, !P0 ;  /* 0x0000000541007c0c */ /* 0x000fe2000c781270 */
[----:B------:R-:W-:Y:S01]  /*19a80*/  VIADD R65, R0, 0x14 ;  /* 0x0000001400417836 */ /* 0x000fe20000000000 */
[CC--:B------:R-:W-:Y:S01]  /*19a90*/  LEA.HI.X.SX32 R67, R68.reuse, R3.reuse, 0x1, P6 ;  /* 0x0000000344437211 */ /* 0x0c0fe200030f0eff */
[----:B------:R-:W-:Y:S01]  /*19aa0*/  VIADD R68, R68, UR4 ;  /* 0x0000000444447c36 */ /* 0x000fe20008000000 */
[----:B------:R-:W-:Y:S01]  /*19ab0*/  PRMT R75, R8, 0x7770, RZ ;  /* 0x00007770084b7816 */ /* 0x000fe200000000ff */
[----:B------:R3:W-:Y:S01]  /*19ac0*/  @P5 STG.E.U8 desc[UR16][R30.64], R71 ;  /* 0x000000471e005986 */ /* 0x0007e2000c101110 */
[----:B------:R-:W-:Y:S01]  /*19ad0*/  ULDC UR5, c[0x0][0x22c] ;  /* 0x00008b0000057ab9 */ /* 0x000fe20000000800 */
[----:B------:R-:W-:Y:S01]  /*19ae0*/  ULDC UR4, c[0x0][0x248] ;  /* 0x0000920000047ab9 */ /* 0x000fe20000000800 */
[----:B--2---:R-:W-:Y:S01]  /*19af0*/  VIADD R29, R0, 0x15 ;  /* 0x00000015001d7836 */ /* 0x004fe20000000000 */
[----:B------:R2:W-:Y:S01]  /*19b00*/  @P3 STG.E.U8 desc[UR16][R66.64], R75 ;  /* 0x0000004b42003986 */ /* 0x0005e2000c101110 */
[----:B------:R-:W-:Y:S01]  /*19b10*/  ISETP.LT.AND P6, PT, R65, UR5, !P0 ;  /* 0x0000000541007c0c */ /* 0x000fe2000c7c1270 */
[----:B------:R-:W-:Y:S01]  /*19b20*/  ULDC UR5, c[0x0][0x22c] ;  /* 0x00008b0000057ab9 */ /* 0x000fe20000000800 */
[C---:B------:R-:W-:Y:S01]  /*19b30*/  IADD3 R28, P3, R68.reuse, R64, RZ ;  /* 0x00000040441c7210 */ /* 0x040fe20007f7e0ff */
[C---:B------:R-:W-:Y:S01]  /*19b40*/  VIADD R69, R68.reuse, UR4 ;  /* 0x0000000444457c36 */ /* 0x040fe20008000000 */
[----:B------:R-:W-:Y:S01]  /*19b50*/  ISETP.LT.AND P5, PT, R29, UR5, !P0 ;  /* 0x000000051d007c0c */ /* 0x000fe2000c7a1270 */
[----:B------:R-:W-:Y:S01]  /*19b60*/  ULDC UR4, c[0x0][0x22c] ;  /* 0x00008b0000047ab9 */ /* 0x000fe20000000800 */
[----:B------:R-:W-:Y:S01]  /*19b70*/  LEA.HI.X.SX32 R29, R68, R3, 0x1, P3 ;  /* 0x00000003441d7211 */ /* 0x000fe200018f0eff */
[----:B---3--:R-:W-:Y:S01]  /*19b80*/  VIADD R31, R0, 0x16 ;  /* 0x00000016001f7836 */ /* 0x008fe20000000000 */
[----:B------:R-:W-:-:S02]  /*19b90*/  PRMT R71, R8, 0x7771, RZ ;  /* 0x0000777108477816 */ /* 0x000fc400000000ff */
[----:B------:R-:W-:Y:S01]  /*19ba0*/  PRMT R73, R9, 0x7770, RZ ;  /* 0x0000777009497816 */ /* 0x000fe200000000ff */
[----:B------:R-:W-:Y:S01]  /*19bb0*/  VIADD R65, R0, 0x17 ;  /* 0x0000001700417836 */ /* 0x000fe20000000000 */
[-C--:B------:R-:W-:Y:S01]  /*19bc0*/  IADD3 R30, P3, R69, R64.reuse, RZ ;  /* 0x00000040451e7210 */ /* 0x080fe20007f7e0ff */
[----:B------:R3:W-:Y:S01]  /*19bd0*/  @P2 STG.E.U8 desc[UR16][R28.64], R71 ;  /* 0x000000471c002986 */ /* 0x0007e2000c101110 */
[----:B------:R-:W-:Y:S01]  /*19be0*/  ISETP.LT.AND P2, PT, R31, UR4, !P0 ;  /* 0x000000041f007c0c */ /* 0x000fe2000c741270 */
[----:B------:R-:W-:Y:S01]  /*19bf0*/  ULDC UR4, c[0x0][0x248] ;  /* 0x0000920000047ab9 */ /* 0x000fe20000000800 */
[C---:B------:R-:W-:Y:S01]  /*19c00*/  LEA.HI.X.SX32 R31, R69.reuse, R3, 0x1, P3 ;  /* 0x00000003451f7211 */ /* 0x040fe200018f0eff */
[----:B------:R-:W-:Y:S01]  /*19c10*/  VIADD R69, R69, UR4 ;  /* 0x0000000445457c36 */ /* 0x000fe20008000000 */
[----:B------:R-:W-:Y:S01]  /*19c20*/  ULDC UR4, c[0x0][0x22c] ;  /* 0x00008b0000047ab9 */ /* 0x000fe20000000800 */
[----:B------:R-:W-:Y:S02]  /*19c30*/  ULDC UR5, c[0x0][0x22c] ;  /* 0x00008b0000057ab9 */ /* 0x000fe40000000800 */
[----:B------:R4:W-:Y:S01]  /*19c40*/  @P1 STG.E.U8 desc[UR16][R30.64], R73 ;  /* 0x000000491e001986 */ /* 0x0009e2000c101110 */
[----:B--2---:R-:W-:-:S02]  /*19c50*/  IADD3 R66, P1, R69, R64, RZ ;  /* 0x0000004045427210 */ /* 0x004fc40007f3e0ff */
[----:B------:R-:W-:Y:S01]  /*19c60*/  ISETP.LT.AND P3, PT, R65, UR4, !P0 ;  /* 0x0000000441007c0c */ /* 0x000fe2000c761270 */
[----:B------:R-:W-:Y:S01]  /*19c70*/  ULDC UR4, c[0x0][0x248] ;  /* 0x0000920000047ab9 */ /* 0x000fe20000000800 */
[----:B---3--:R-:W-:Y:S01]  /*19c80*/  VIADD R28, R0, 0x18 ;  /* 0x00000018001c7836 */ /* 0x008fe20000000000 */
[CC--:B------:R-:W-:Y:S01]  /*19c90*/  LEA.HI.X.SX32 R67, R69.reuse, R3.reuse, 0x1, P1 ;  /* 0x0000000345437211 */ /* 0x0c0fe200008f0eff */
[----:B------:R-:W-:Y:S01]  /*19ca0*/  VIADD R69, R69, UR4 ;  /* 0x0000000445457c36 */ /* 0x000fe20008000000 */
[----:B------:R-:W-:Y:S01]  /*19cb0*/  PRMT R71, R9, 0x7771, RZ ;  /* 0x0000777109477816 */ /* 0x000fe200000000ff */
[----:B------:R-:W-:Y:S01]  /*19cc0*/  ULDC UR4, c[0x0][0x248] ;  /* 0x0000920000047ab9 */ /* 0x000fe20000000800 */
[----:B------:R-:W-:Y:S01]  /*19cd0*/  ISETP.LT.AND P1, PT, R28, UR5, !P0 ;  /* 0x000000051c007c0c */ /* 0x000fe2000c721270 */
[----:B------:R-:W-:Y:S02]  /*19ce0*/  ULDC UR5, c[0x0][0x248] ;  /* 0x0000920000057ab9 */ /* 0x000fe40000000800 */
[----:B------:R2:W-:Y:S01]  /*19cf0*/  @P4 STG.E.U8 desc[UR16][R66.64], R71 ;  /* 0x0000004742004986 */ /* 0x0005e2000c101110 */
[CC--:B------:R-:W-:Y:S01]  /*19d00*/  IADD3 R28, P4, R69.reuse, R64.reuse, RZ ;  /* 0x00000040451c7210 */ /* 0x0c0fe20007f9e0ff */
[C---:B----4-:R-:W-:Y:S01]  /*19d10*/  VIADD R31, R69.reuse, UR4 ;  /* 0x00000004451f7c36 */ /* 0x050fe20008000000 */
[----:B------:R-:W-:Y:S01]  /*19d20*/  PRMT R73, R10, 0x7770, RZ ;  /* 0x000077700a497816 */ /* 0x000fe200000000ff */
[----:B------:R-:W-:Y:S01]  /*19d30*/  VIADD R65, R0, 0x19 ;  /* 0x0000001900417836 */ /* 0x000fe20000000000 */
[-C--:B------:R-:W-:Y:S01]  /*19d40*/  LEA.HI.X.SX32 R29, R69, R3.reuse, 0x1, P4 ;  /* 0x00000003451d7211 */ /* 0x080fe200020f0eff */
[C---:B------:R-:W-:Y:S01]  /*19d50*/  VIADD R68, R31.reuse, UR5 ;  /* 0x000000051f447c36 */ /* 0x040fe20008000000 */
[CC--:B------:R-:W-:Y:S01]  /*19d60*/  IADD3 R30, P4, R31.reuse, R64.reuse, RZ ;  /* 0x000000401f1e7210 */ /* 0x0c0fe20007f9e0ff */
[----:B------:R-:W-:Y:S01]  /*19d70*/  ULDC UR4, c[0x0][0x22c] ;  /* 0x00008b0000047ab9 */ /* 0x000fe20000000800 */
[----:B------:R-:W-:Y:S01]  /*19d80*/  PRMT R69, R10, 0x7771, RZ ;  /* 0x000077710a457816 */ /* 0x000fe200000000ff */
[----:B------:R3:W-:Y:S01]  /*19d90*/  @P6 STG.E.U8 desc[UR16][R28.64], R73 ;  /* 0x000000491c006986 */ /* 0x0007e2000c101110 */
[----:B------:R-:W-:Y:S01]  /*19da0*/  LEA.HI.X.SX32 R31, R31, R3, 0x1, P4 ;  /* 0x000000031f1f7211 */ /* 0x000fe200020f0eff */
[----:B------:R-:W-:Y:S01]  /*19db0*/  ULDC UR5, c[0x0][0x22c] ;  /* 0x00008b0000057ab9 */ /* 0x000fe20000000800 */
[----:B--2---:R-:W-:-:S02]  /*19dc0*/  IADD3 R66, P6, R68, R64, RZ ;  /* 0x0000004044427210 */ /* 0x004fc40007fde0ff */
[----:B------:R-:W-:Y:S01]  /*19dd0*/  ISETP.LT.AND P4, PT, R65, UR4, !P0 ;  /* 0x0000000441007c0c */ /* 0x000fe2000c781270 */
[----:B------:R-:W-:Y:S01]  /*19de0*/  ULDC UR4, c[0x0][0x248] ;  /* 0x0000920000047ab9 */ /* 0x000fe20000000800 */
[----:B------:R-:W-:Y:S01]  /*19df0*/  LEA.HI.X.SX32 R67, R68, R3, 0x1, P6 ;  /* 0x0000000344437211 */ /* 0x000fe200030f0eff */
[----:B------:R-:W-:Y:S01]  /*19e00*/  VIADD R65, R0, 0x1a ;  /* 0x0000001a00417836 */ /* 0x000fe20000000000 */
[----:B------:R-:W-:Y:S01]  /*19e10*/  PRMT R71, R11, 0x7770, RZ ;  /* 0x000077700b477816 */ /* 0x000fe200000000ff */
[----:B------:R-:W-:Y:S01]  /*19e20*/  VIADD R68, R68, UR4 ;  /* 0x0000000444447c36 */ /* 0x000fe20008000000 */
[----:B------:R2:W-:Y:S01]  /*19e30*/  @P5 STG.E.U8 desc[UR16][R30.64], R69 ;  /* 0x000000451e005986 */ /* 0x0005e2000c101110 */
[----:B---3--:R-:W-:Y:S01]  /*19e40*/  VIADD R29, R0, 0x1b ;  /* 0x0000001b001d7836 */ /* 0x008fe20000000000 */
[----:B------:R-:W-:Y:S01]  /*19e50*/  ISETP.LT.AND P6, PT, R65, UR5, !P0 ;  /* 0x0000000541007c0c */ /* 0x000fe2000c7c1270 */
[----:B------:R-:W-:Y:S01]  /*19e60*/  ULDC UR5, c[0x0][0x22c] ;  /* 0x00008b0000057ab9 */ /* 0x000fe20000000800 */
[----:B------:R3:W-:Y:S01]  /*19e70*/  @P2 STG.E.U8 desc[UR16][R66.64], R71 ;  /* 0x0000004742002986 */ /* 0x0007e2000c101110 */
[----:B------:R-:W-:Y:S01]  /*19e80*/  IADD3 R28, P2, R68, R64, RZ ;  /* 0x00000040441c7210 */ /* 0x000fe20007f5e0ff */
[----:B------:R-:W-:Y:S01]  /*19e90*/  ULDC UR4, c[0x0][0x248] ;  /* 0x0000920000047ab9 */ /* 0x000fe20000000800 */
[----:B------:R-:W-:-:S02]  /*19ea0*/  ISETP.LT.AND P5, PT, R29, UR5, !P0 ;  /* 0x000000051d007c0c */ /* 0x000fc4000c7a1270 */
[----:B------:R-:W-:Y:S01]  /*19eb0*/  PRMT R73, R11, 0x7771, RZ ;  /* 0x000077710b497816 */ /* 0x000fe200000000ff */
[----:B--2---:R-:W-:Y:S01]  /*19ec0*/  VIADD R31, R0, 0x1c ;  /* 0x0000001c001f7836 */ /* 0x004fe20000000000 */
[CC--:B------:R-:W-:Y:S01]  /*19ed0*/  LEA.HI.X.SX32 R29, R68.reuse, R3.reuse, 0x1, P2 ;  /* 0x00000003441d7211 */ /* 0x0c0fe200010f0eff */
[----:B------:R-:W-:Y:S01]  /*19ee0*/  VIADD R69, R68, UR4 ;  /* 0x0000000444457c36 */ /* 0x000fe20008000000 */
[----:B------:R-:W-:Y:S01]  /*19ef0*/  ULDC UR4, c[0x0][0x22c] ;  /* 0x00008b0000047ab9 */ /* 0x000fe20000000800 */
[----:B---3--:R-:W-:Y:S01]  /*19f00*/  PRMT R71, R8, 0x7772, RZ ;  /* 0x0000777208477816 */ /* 0x008fe200000000ff */
[----:B------:R-:W-:Y:S01]  /*19f10*/  VIADD R65, R0, 0x1d ;  /* 0x0000001d00417836 */ /* 0x000fe20000000000 */
[----:B------:R2:W-:Y:S01]  /*19f20*/  @P3 STG.E.U8 desc[UR16][R28.64], R73 ;  /* 0x000000491c003986 */ /* 0x0005e2000c101110 */
[----:B------:R-:W-:Y:S01]  /*19f30*/  IADD3 R30, P2, R69, R64, RZ ;  /* 0x00000040451e7210 */ /* 0x000fe20007f5e0ff */
[----:B------:R-:W-:Y:S01]  /*19f40*/  ULDC UR5, c[0x0][0x22c] ;  /* 0x00008b0000057ab9 */ /* 0x000fe20000000800 */
[----:B------:R-:W-:Y:S01]  /*19f50*/  ISETP.LT.AND P3, PT, R31, UR4, !P0 ;  /* 0x000000041f007c0c */ /* 0x000fe2000c761270 */
[----:B------:R-:W-:Y:S01]  /*19f60*/  ULDC UR4, c[0x0][0x248] ;  /* 0x0000920000047ab9 */ /* 0x000fe20000000800 */
[C---:B------:R-:W-:Y:S01]  /*19f70*/  LEA.HI.X.SX32 R31, R69.reuse, R3, 0x1, P2 ;  /* 0x00000003451f7211 */ /* 0x040fe200010f0eff */
[----:B------:R-:W-:Y:S01]  /*19f80*/  VIADD R69, R69, UR4 ;  /* 0x0000000445457c36 */ /* 0x000fe20008000000 */
[----:B------:R-:W-:-:S03]  /*19f90*/  ULDC UR4, c[0x0][0x22c] ;  /* 0x00008b0000047ab9 */ /* 0x000fc60000000800 */
[----:B------:R3:W-:Y:S01]  /*19fa0*/  @P1 STG.E.U8 desc[UR16][R30.64], R71 ;  /* 0x000000471e001986 */ /* 0x0007e2000c101110 */
[-C--:B------:R-:W-:Y:S02]  /*19fb0*/  IADD3 R66, P1, R69, R64.reuse, RZ ;  /* 0x0000004045427210 */ /* 0x080fe40007f3e0ff */
[----:B------:R-:W-:Y:S01]  /*19fc0*/  ISETP.LT.AND P2, PT, R65, UR4, !P0 ;  /* 0x0000000441007c0c */ /* 0x000fe2000c741270 */
[----:B------:R-:W-:Y:S01]  /*19fd0*/  ULDC UR4, c[0x0][0x248] ;  /* 0x0000920000047ab9 */ /* 0x000fe20000000800 */
[----:B--2---:R-:W-:Y:S01]  /*19fe0*/  VIADD R28, R0, 0x1e ;  /* 0x0000001e001c7836 */ /* 0x004fe20000000000 */
[CC--:B------:R-:W-:Y:S01]  /*19ff0*/  LEA.HI.X.SX32 R67, R69.reuse, R3.reuse, 0x1, P1 ;  /* 0x0000000345437211 */ /* 0x0c0fe200008f0eff */
[----:B------:R-:W-:Y:S01]  /*1a000*/  VIADD R69, R69, UR4 ;  /* 0x0000000445457c36 */ /* 0x000fe20008000000 */
[----:B------:R-:W-:Y:S01]  /*1a010*/  PRMT R65, R8, 0x7773, RZ ;  /* 0x0000777308417816 */ /* 0x000fe200000000ff */
[----:B------:R-:W-:Y:S01]  /*1a020*/  ULDC UR4, c[0x0][0x248] ;  /* 0x0000920000047ab9 */ /* 0x000fe20000000800 */
[----:B------:R-:W-:Y:S01]  /*1a030*/  ISETP.LT.AND P1, PT, R28, UR5, !P0 ;  /* 0x000000051c007c0c */ /* 0x000fe2000c721270 */
[----:B------:R-:W-:Y:S01]  /*1a040*/  ULDC UR5, c[0x0][0x248] ;  /* 0x0000920000057ab9 */ /* 0x000fe20000000800 */
[C---:B---3--:R-:W-:Y:S01]  /*1a050*/  VIADD R31, R69.reuse, UR4 ;  /* 0x00000004451f7c36 */ /* 0x048fe20008000000 */
[----:B------:R2:W-:Y:S01]  /*1a060*/  @P4 STG.E.U8 desc[UR16][R66.64], R65 ;  /* 0x0000004142004986 */ /* 0x0005e2000c101110 */
[----:B------:R-:W-:Y:S01]  /*1a070*/  IADD3 R28, P4, R69, R64, RZ ;  /* 0x00000040451c7210 */ /* 0x000fe20007f9e0ff */
[----:B------:R-:W-:Y:S01]  /*1a080*/  VIADD R30, R0, 0x1f ;  /* 0x0000001f001e7836 */ /* 0x000fe20000000000 */
[----:B------:R-:W-:Y:S01]  /*1a090*/  PRMT R71, R9, 0x7772, RZ ;  /* 0x0000777209477816 */ /* 0x000fe200000000ff */
[----:B------:R-:W-:Y:S01]  /*1a0a0*/  ULDC UR4, c[0x0][0x22c] ;  /* 0x00008b0000047ab9 */ /* 0x000fe20000000800 */
[----:B------:R-:W-:-:S02]  /*1a0b0*/  LEA.HI.X.SX32 R29, R69, R3, 0x1, P4 ;  /* 0x00000003451d7211 */ /* 0x000fc400020f0eff */
[-C--:B------:R-:W-:Y:S02]  /*1a0c0*/  IADD3 R8, P4, R31, R64.reuse, RZ ;  /* 0x000000401f087210 */ /* 0x080fe40007f9e0ff */
[----:B------:R-:W-:Y:S01]  /*1a0d0*/  PRMT R69, R9, 0x7773, RZ ;  /* 0x0000777309457816 */ /* 0x000fe200000000ff */
[C---:B--2---:R-:W-:Y:S01]  /*1a0e0*/  VIADD R66, R31.reuse, UR5 ;  /* 0x000000051f427c36 */ /* 0x044fe20008000000 */
[-C--:B------:R-:W-:Y:S01]  /*1a0f0*/  LEA.HI.X.SX32 R9, R31, R3.reuse, 0x1, P4 ;  /* 0x000000031f097211 */ /* 0x080fe200020f0eff */
[----:B------:R2:W-:Y:S01]  /*1a100*/  @P6 STG.E.U8 desc[UR16][R28.64], R71 ;  /* 0x000000471c006986 */ /* 0x0005e2000c101110 */
[----:B------:R-:W-:Y:S01]  /*1a110*/  ISETP.LT.AND P4, PT, R30, UR4, !P0 ;  /* 0x000000041e007c0c */ /* 0x000fe2000c781270 */
[----:B------:R-:W-:Y:S01]  /*1a120*/  ULDC UR4, c[0x0][0x248] ;  /* 0x0000920000047ab9 */ /* 0x000fe20000000800 */
[----:B------:R-:W-:Y:S01]  /*1a130*/  IADD3 R30, P6, R66, R64, RZ ;  /* 0x00000040421e7210 */ /* 0x000fe20007fde0ff */
[----:B------:R-:W-:Y:S01]  /*1a140*/  VIADD R65, R0, 0x20 ;  /* 0x0000002000417836 */ /* 0x000fe20000000000 */
[----:B------:R-:W-:Y:S01]  /*1a150*/  PRMT R67, R10, 0x7772, RZ ;  /* 0x000077720a437816 */ /* 0x000fe200000000ff */
[----:B------:R-:W-:Y:S01]  /*1a160*/  ULDC UR5, c[0x0][0x22c] ;  /* 0x00008b0000057ab9 */ /* 0x000fe20000000800 */
[C---:B------:R-:W-:Y:S01]  /*1a170*/  LEA.HI.X.SX32 R31, R66.reuse, R3, 0x1, P6 ;  /* 0x00000003421f7211 */ /* 0x040fe200030f0eff */
[----:B------:R-:W-:Y:S01]  /*1a180*/  VIADD R66, R66, UR4 ;  /* 0x0000000442427c36 */ /* 0x000fe20008000000 */
[----:B------:R3:W-:Y:S01]  /*1a190*/  @P5 STG.E.U8 desc[UR16][R8.64], R69 ;  /* 0x0000004508005986 */ /* 0x0007e2000c101110 */
[----:B------:R-:W-:-:S03]  /*1a1a0*/  ULDC UR4, c[0x0][0x248] ;  /* 0x0000920000047ab9 */ /* 0x000fc60000000800 */
[----:B------:R4:W-:Y:S01]  /*1a1b0*/  @P3 STG.E.U8 desc[UR16][R30.64], R67 ;  /* 0x000000431e003986 */ /* 0x0009e2000c101110 */
[----:B------:R-:W-:Y:S01]  /*1a1c0*/  ISETP.LT.AND P6, PT, R65, UR5, !P0 ;  /* 0x0000000541007c0c */ /* 0x000fe2000c7c1270 */
[----:B--2---:R-:W-:Y:S01]  /*1a1d0*/  VIADD R28, R0, 0x21 ;  /* 0x00000021001c7836 */ /* 0x004fe20000000000 */
[----:B------:R-:W-:Y:S01]  /*1a1e0*/  ULDC UR5, c[0x0][0x22c] ;  /* 0x00008b0000057ab9 */ /* 0x000fe20000000800 */
[C---:B------:R-:W-:Y:S01]  /*1a1f0*/  VIADD R65, R66.reuse, UR4 ;  /* 0x0000000442417c36 */ /* 0x040fe20008000000 */
[----:B------:R-:W-:Y:S01]  /*1a200*/  ULDC UR4, c[0x0][0x22c] ;  /* 0x00008b0000047ab9 */ /* 0x000fe20000000800 */
[----:B---3--:R-:W-:Y:S02]  /*1a210*/  IADD3 R8, P3, R66, R64, RZ ;  /* 0x0000004042087210 */ /* 0x008fe40007f7e0ff */
[----:B------:R-:W-:Y:S01]  /*1a220*/  PRMT R69, R10, 0x7773, RZ ;  /* 0x000077730a457816 */ /* 0x000fe200000000ff */
[----:B------:R-:W-:Y:S01]  /*1a230*/  VIADD R10, R0, 0x22 ;  /* 0x00000022000a7836 */ /* 0x000fe20000000000 */
[----:B------:R-:W-:-:S02]  /*1a240*/  LEA.HI.X.SX32 R9, R66, R3, 0x1, P3 ;  /* 0x0000000342097211 */ /* 0x000fc400018f0eff */
[----:B------:R-:W-:Y:S02]  /*1a250*/  ISETP.LT.AND P5, PT, R28, UR5, !P0 ;  /* 0x000000051c007c0c */ /* 0x000fe4000c7a1270 */
[----:B----4-:R-:W-:Y:S01]  /*1a260*/  PRMT R67, R11, 0x7772, RZ ;  /* 0x000077720b437816 */ /* 0x010fe200000000ff */
[----:B------:R2:W-:Y:S01]  /*1a270*/  @P2 STG.E.U8 desc[UR16][R8.64], R69 ;  /* 0x0000004508002986 */ /* 0x0005e2000c101110 */
[CC--:B------:R-:W-:Y:S01]  /*1a280*/  IADD3 R28, P3, R65.reuse, R64.reuse, RZ ;  /* 0x00000040411c7210 */ /* 0x0c0fe20007f7e0ff */
[----:B------:R-:W-:Y:S01]  /*1a290*/  VIADD R30, R0, 0x23 ;  /* 0x00000023001e7836 */ /* 0x000fe20000000000 */
[----:B------:R-:W-:Y:S01]  /*1a2a0*/  ISETP.LT.AND P2, PT, R10, UR4, !P0 ;  /* 0x000000040a007c0c */ /* 0x000fe2000c741270 */
[----:B------:R-:W-:Y:S01]  /*1a2b0*/  ULDC UR4, c[0x0][0x248] ;  /* 0x0000920000047ab9 */ /* 0x000fe20000000800 */
[C---:B------:R-:W-:Y:S01]  /*1a2c0*/  LEA.HI.X.SX32 R29, R65.reuse, R3, 0x1, P3 ;  /* 0x00000003411d7211 */ /* 0x040fe200018f0eff */
[----:B------:R-:W-:Y:S01]  /*1a2d0*/  VIADD R65, R65, UR4 ;  /* 0x0000000441417c36 */ /* 0x000fe20008000000 */
[----:B------:R-:W-:Y:S01]  /*1a2e0*/  ULDC UR4, c[0x0][0x22c] ;  /* 0x00008b0000047ab9 */ /* 0x000fe20000000800 */
[----:B------:R-:W-:Y:S01]  /*1a2f0*/  PRMT R31, R11, 0x7773, RZ ;  /* 0x000077730b1f7816 */ /* 0x000fe200000000ff */
[----:B------:R-:W-:Y:S01]  /*1a300*/  ULDC UR5, c[0x0][0x22c] ;  /* 0x00008b0000057ab9 */ /* 0x000fe20000000800 */
[----:B------:R3:W-:Y:S01]  /*1a310*/  @P1 STG.E.U8 desc[UR16][R28.64], R67 ;  /* 0x000000431c001986 */ /* 0x0007e2000c101110 */
[----:B------:R-:W-:-:S02]  /*1a320*/  IADD3 R10, P1, R65, R64, RZ ;  /* 0x00000040410a7210 */ /* 0x000fc40007f3e0ff */
[----:B------:R-:W-:Y:S01]  /*1a330*/  ISETP.LT.AND P3, PT, R30, UR4, !P0 ;  /* 0x000000041e007c0c */ /* 0x000fe2000c761270 */
[----:B------:R-:W-:Y:S01]  /*1a340*/  ULDC UR4, c[0x0][0x248] ;  /* 0x0000920000047ab9 */ /* 0x000fe20000000800 */
[----:B--2---:R-:W-:Y:S01]  /*1a350*/  VIADD R8, R0, 0x24 ;  /* 0x0000002400087836 */ /* 0x004fe20000000000 */
[CC--:B------:R-:W-:Y:S01]  /*1a360*/  LEA.HI.X.SX32 R11, R65.reuse, R3.reuse, 0x1, P1 ;  /* 0x00000003410b7211 */ /* 0x0c0fe200008f0eff */
[----:B------:R-:W-:Y:S01]  /*1a370*/  VIADD R65, R65, UR4 ;  /* 0x0000000441417c36 */ /* 0x000fe20008000000 */
[----:B------:R-:W-:Y:S02]  /*1a380*/  ULDC UR4, c[0x0][0x248] ;  /* 0x0000920000047ab9 */ /* 0x000fe40000000800 */
[----:B------:R-:W-:Y:S01]  /*1a390*/  ISETP.LT.AND P1, PT, R8, UR5, !P0 ;  /* 0x0000000508007c0c */ /* 0x000fe2000c721270 */
[----:B------:R2:W-:Y:S01]  /*1a3a0*/  @P4 STG.E.U8 desc[UR16][R10.64], R31 ;  /* 0x0000001f0a004986 */ /* 0x0005e2000c101110 */
[CC--:B------:R-:W-:Y:S01]  /*1a3b0*/  IADD3 R8, P4, R65.reuse, R64.reuse, RZ ;  /* 0x0000004041087210 */ /* 0x0c0fe20007f9e0ff */
[C---:B---3--:R-:W-:Y:S01]  /*1a3c0*/  VIADD R29, R65.reuse, UR4 ;  /* 0x00000004411d7c36 */ /* 0x048fe20008000000 */
[----:B------:R-:W-:Y:S01]  /*1a3d0*/  ULDC UR5, c[0x0][0x248] ;  /* 0x0000920000057ab9 */ /* 0x000fe20000000800 */
[----:B------:R-:W-:Y:S01]  /*1a3e0*/  PRMT R69, R4, 0x7770, RZ ;  /* 0x0000777004457816 */ /* 0x000fe200000000ff */
[----:B------:R-:W-:Y:S01]  /*1a3f0*/  VIADD R30, R0, 0x25 ;  /* 0x00000025001e7836 */ /* 0x000fe20000000000 */
[----:B------:R-:W-:Y:S01]  /*1a400*/  LEA.HI.X.SX32 R9, R65, R3, 0x1, P4 ;  /* 0x0000000341097211 */ /* 0x000fe200020f0eff */
[----:B------:R-:W-:Y:S01]  /*1a410*/  ULDC UR4, c[0x0][0x22c] ;  /* 0x00008b0000047ab9 */ /* 0x000fe20000000800 */
[C---:B------:R-:W-:Y:S01]  /*1a420*/  IADD3 R28, P4, R29.reuse, R64, RZ ;  /* 0x000000401d1c7210 */ /* 0x040fe20007f9e0ff */
[----:B--2---:R-:W-:-:S02]  /*1a430*/  VIADD R31, R29, UR5 ;  /* 0x000000051d1f7c36 */ /* 0x004fc40008000000 */
[----:B------:R2:W-:Y:S01]  /*1a440*/  @P6 STG.E.U8 desc[UR16][R8.64], R69 ;  /* 0x0000004508006986 */ /* 0x0005e2000c101110 */
[-C--:B------:R-:W-:Y:S01]  /*1a450*/  LEA.HI.X.SX32 R29, R29, R3.reuse, 0x1, P4 ;  /* 0x000000031d1d7211 */ /* 0x080fe200020f0eff */
[----:B------:R-:W-:Y:S01]  /*1a460*/  ULDC UR5, c[0x0][0x22c] ;  /* 0x00008b0000057ab9 */ /* 0x000fe20000000800 */
[CC--:B------:R-:W-:Y:S02]  /*1a470*/  IADD3 R10, P6, R31.reuse, R64.reuse, RZ ;  /* 0x000000401f0a7210 */ /* 0x0c0fe40007fde0ff */
[----:B------:R-:W-:Y:S01]  /*1a480*/  ISETP.LT.AND P4, PT, R30, UR4, !P0 ;  /* 0x000000041e007c0c */ /* 0x000fe2000c781270 */
[----:B------:R-:W-:Y:S01]  /*1a490*/  ULDC UR4, c[0x0][0x248] ;  /* 0x0000920000047ab9 */ /* 0x000fe20000000800 */
[----:B------:R-:W-:Y:S01]  /*1a4a0*/  PRMT R67, R4, 0x7771, RZ ;  /* 0x0000777104437816 */ /* 0x000fe200000000ff */
[C---:B------:R-:W-:Y:S01]  /*1a4b0*/  VIADD R30, R0.reuse, 0x26 ;  /* 0x00000026001e7836 */ /* 0x040fe20000000000 */
[CC--:B------:R-:W-:Y:S01]  /*1a4c0*/  LEA.HI.X.SX32 R11, R31.reuse, R3.reuse, 0x1, P6 ;  /* 0x000000031f0b7211 */ /* 0x0c0fe200030f0eff */
[----:B------:R-:W-:Y:S01]  /*1a4d0*/  VIADD R31, R31, UR4 ;  /* 0x000000041f1f7c36 */ /* 0x000fe20008000000 */
[----:B------:R-:W-:Y:S01]  /*1a4e0*/  PRMT R65, R5, 0x7770, RZ ;  /* 0x0000777005417816 */ /* 0x000fe200000000ff */
[----:B------:R3:W-:Y:S01]  /*1a4f0*/  @P5 STG.E.U8 desc[UR16][R28.64], R67 ;  /* 0x000000431c005986 */ /* 0x0007e2000c101110 */
[----:B--2---:R-:W-:Y:S01]  /*1a500*/  VIADD R9, R0, 0x27 ;  /* 0x0000002700097836 */ /* 0x004fe20000000000 */
[----:B------:R-:W-:Y:S01]  /*1a510*/  ISETP.LT.AND P6, PT, R30, UR5, !P0 ;  /* 0x000000051e007c0c */ /* 0x000fe2000c7c1270 */
[----:B------:R-:W-:Y:S01]  /*1a520*/  ULDC UR5, c[0x0][0x22c] ;  /* 0x00008b0000057ab9 */ /* 0x000fe20000000800 */
[----:B------:R2:W-:Y:S01]  /*1a530*/  @P2 STG.E.U8 desc[UR16][R10.64], R65 ;  /* 0x000000410a002986 */ /* 0x0005e2000c101110 */
[-C--:B------:R-:W-:Y:S01]  /*1a540*/  IADD3 R8, P2, R31, R64.reuse, RZ ;  /* 0x000000401f087210 */ /* 0x080fe20007f5e0ff */
[----:B------:R-:W-:Y:S01]  /*1a550*/  ULDC UR4, c[0x0][0x248] ;  /* 0x0000920000047ab9 */ /* 0x000fe20000000800 */
[----:B------:R-:W-:Y:S01]  /*1a560*/  ISETP.LT.AND P5, PT, R9, UR5, !P0 ;  /* 0x0000000509007c0c */ /* 0x000fe2000c7a1270 */
[C---:B------:R-:W-:Y:S01]  /*1a570*/  VIADD R30, R31.reuse, UR4 ;  /* 0x000000041f1e7c36 */ /* 0x040fe20008000000 */
[----:B------:R-:W-:Y:S01]  /*1a580*/  LEA.HI.X.SX32 R9, R31, R3, 0x1, P2 ;  /* 0x000000031f097211 */ /* 0x000fe200010f0eff */
[----:B------:R-:W-:Y:S01]  /*1a590*/  ULDC UR4, c[0x0][0x22c] ;  /* 0x00008b0000047ab9 */ /* 0x000fe20000000800 */
[----:B------:R-:W-:Y:S01]  /*1a5a0*/  PRMT R31, R5, 0x7771, RZ ;  /* 0x00007771051f7816 */ /* 0x000fe200000000ff */
[----:B---3--:R-:W-:Y:S01]  /*1a5b0*/  VIADD R28, R0, 0x28 ;  /* 0x00000028001c7836 */ /* 0x008fe20000000000 */
[----:B------:R-:W-:Y:S01]  /*1a5c0*/  ULDC UR5, c[0x0][0x22c] ;  /* 0x00008b0000057ab9 */ /* 0x000fe20000000800 */
[----:B--2---:R-:W-:-:S02]  /*1a5d0*/  IADD3 R10, P2, R30, R64, RZ ;  /* 0x000000401e0a7210 */ /* 0x004fc40007f5e0ff */
        /* <DEDUP_REMOVED lines=9> */
[----:B------:R-:W-:Y:S02]  /*1a670*/  IADD3 R28, P1, R30, R64, RZ ;  /* 0x000000401e1c7210 */ /* 0x000fe40007f3e0ff */
[----:B------:R-:W-:Y:S01]  /*1a680*/  ISETP.LT.AND P2, PT, R29, UR4, !P0 ;  /* 0x000000041d007c0c */ /* 0x000fe2000c741270 */
[----:B------:R-:W-:Y:S01]  /*1a690*/  ULDC UR4, c[0x0][0x248] ;  /* 0x0000920000047ab9 */ /* 0x000fe20000000800 */
[----:B--2---:R-:W-:Y:S01]  /*1a6a0*/  VIADD R8, R0, 0x2a ;  /* 0x0000002a00087836 */ /* 0x004fe20000000000 */
[C---:B------:R-:W-:Y:S01]  /*1a6b0*/  LEA.HI.X.SX32 R29, R30.reuse, R3, 0x1, P1 ;  /* 0x000000031e1d7211 */ /* 0x040fe200008f0eff */
[----:B------:R-:W-:Y:S01]  /*1a6c0*/  VIADD R9, R30, UR4 ;  /* 0x000000041e097c36 */ /* 0x000fe20008000000 */
[----:B------:R-:W-:Y:S01]  /*1a6d0*/  PRMT R31, R6, 0x7771, RZ ;  /* 0x00007771061f7816 */ /* 0x000fe200000000ff */
[----:B------:R-:W-:Y:S01]  /*1a6e0*/  ULDC UR4, c[0x0][0x248] ;  /* 0x0000920000047ab9 */ /* 0x000fe20000000800 */
[----:B------:R-:W-:Y:S01]  /*1a6f0*/  ISETP.LT.AND P1, PT, R8, UR5, !P0 ;  /* 0x0000000508007c0c */ /* 0x000fe2000c721270 */
[----:B------:R-:W-:-:S02]  /*1a700*/  ULDC UR5, c[0x0][0x248] ;  /* 0x0000920000057ab9 */ /* 0x000fc40000000800 */
[----:B------:R2:W-:Y:S01]  /*1a710*/  @P4 STG.E.U8 desc[UR16][R28.64], R31 ;  /* 0x0000001f1c004986 */ /* 0x0005e2000c101110 */
[CC--:B------:R-:W-:Y:S01]  /*1a720*/  IADD3 R8, P4, R9.reuse, R64.reuse, RZ ;  /* 0x0000004009087210 */ /* 0x0c0fe20007f9e0ff */
[----:B---3--:R-:W-:Y:S01]  /*1a730*/  VIADD R11, R9, UR4 ;  /* 0x00000004090b7c36 */ /* 0x008fe20008000000 */
[----:B------:R-:W-:Y:S01]  /*1a740*/  PRMT R69, R7, 0x7770, RZ ;  /* 0x0000777007457816 */ /* 0x000fe200000000ff */
[----:B------:R-:W-:Y:S01]  /*1a750*/  VIADD R30, R0, 0x2b ;  /* 0x0000002b001e7836 */ /* 0x000fe20000000000 */
[-C--:B------:R-:W-:Y:S01]  /*1a760*/  LEA.HI.X.SX32 R9, R9, R3.reuse, 0x1, P4 ;  /* 0x0000000309097211 */ /* 0x080fe200020f0eff */
[----:B------:R-:W-:Y:S01]  /*1a770*/  ULDC UR4, c[0x0][0x22c] ;  /* 0x00008b0000047ab9 */ /* 0x000fe20000000800 */
[CC--:B------:R-:W-:Y:S01]  /*1a780*/  IADD3 R10, P4, R11.reuse, R64.reuse, RZ ;  /* 0x000000400b0a7210 */ /* 0x0c0fe20007f9e0ff */
[C---:B--2---:R-:W-:Y:S02]  /*1a790*/  VIADD R31, R11.reuse, UR5 ;  /* 0x000000050b1f7c36 */ /* 0x044fe40008000000 */
[----:B------:R2:W-:Y:S01]  /*1a7a0*/  @P6 STG.E.U8 desc[UR16][R8.64], R69 ;  /* 0x0000004508006986 */ /* 0x0005e2000c101110 */
[----:B------:R-:W-:Y:S01]  /*1a7b0*/  LEA.HI.X.SX32 R11, R11, R3, 0x1, P4 ;  /* 0x000000030b0b7211 */ /* 0x000fe200020f0eff */
[----:B------:R-:W-:Y:S01]  /*1a7c0*/  ULDC UR5, c[0x0][0x22c] ;  /* 0x00008b0000057ab9 */ /* 0x000fe20000000800 */
[----:B------:R-:W-:-:S02]  /*1a7d0*/  IADD3 R28, P6, R31, R64, RZ ;  /* 0x000000401f1c7210 */ /* 0x000fc40007fde0ff */
[----:B------:R-:W-:Y:S01]  /*1a7e0*/  ISETP.LT.AND P4, PT, R30, UR4, !P0 ;  /* 0x000000041e007c0c */ /* 0x000fe2000c781270 */
[----:B------:R-:W-:Y:S01]  /*1a7f0*/  ULDC UR4, c[0x0][0x248] ;  /* 0x0000920000047ab9 */ /* 0x000fe20000000800 */
[----:B------:R-:W-:Y:S01]  /*1a800*/  PRMT R67, R7, 0x7771, RZ ;  /* 0x0000777107437816 */ /* 0x000fe200000000ff */
[----:B------:R-:W-:Y:S01]  /*1a810*/  VIADD R30, R0, 0x2c ;  /* 0x0000002c001e7836 */ /* 0x000fe20000000000 */
        /* <DEDUP_REMOVED lines=15> */
[----:B------:R-:W-:Y:S01]  /*1a910*/  VIADD R4, R0, 0x2e ;  /* 0x0000002e00047836 */ /* 0x000fe20000000000 */
[----:B---3--:R-:W-:Y:S01]  /*1a920*/  IADD3 R10, P3, R30, R64, RZ ;  /* 0x000000401e0a7210 */ /* 0x008fe20007f7e0ff */
[----:B------:R-:W-:-:S02]  /*1a930*/  ULDC UR5, c[0x0][0x22c] ;  /* 0x00008b0000057ab9 */ /* 0x000fc40000000800 */
[----:B------:R3:W-:Y:S01]  /*1a940*/  @P2 STG.E.U8 desc[UR16][R8.64], R31 ;  /* 0x0000001f08002986 */ /* 0x0007e2000c101110 */
[----:B------:R-:W-:Y:S01]  /*1a950*/  ISETP.LT.AND P2, PT, R4, UR4, !P0 ;  /* 0x0000000404007c0c */ /* 0x000fe2000c741270 */
[----:B------:R-:W-:Y:S01]  /*1a960*/  ULDC UR4, c[0x0][0x248] ;  /* 0x0000920000047ab9 */ /* 0x000fe20000000800 */
[C---:B------:R-:W-:Y:S01]  /*1a970*/  LEA.HI.X.SX32 R11, R30.reuse, R3, 0x1, P3 ;  /* 0x000000031e0b7211 */ /* 0x040fe200018f0eff */
[----:B------:R-:W-:Y:S01]  /*1a980*/  VIADD R30, R30, UR4 ;  /* 0x000000041e1e7c36 */ /* 0x000fe20008000000 */
[----:B--2---:R-:W-:Y:S01]  /*1a990*/  PRMT R65, R5, 0x7772, RZ ;  /* 0x0000777205417816 */ /* 0x004fe200000000ff */
[----:B------:R-:W-:Y:S01]  /*1a9a0*/  VIADD R4, R0, 0x2f ;  /* 0x0000002f00047836 */ /* 0x000fe20000000000 */
[----:B------:R-:W-:-:S03]  /*1a9b0*/  ULDC UR4, c[0x0][0x22c] ;  /* 0x00008b0000047ab9 */ /* 0x000fc60000000800 */
[----:B------:R2:W-:Y:S01]  /*1a9c0*/  @P1 STG.E.U8 desc[UR16][R10.64], R65 ;  /* 0x000000410a001986 */ /* 0x0005e2000c101110 */
[-C--:B------:R-:W-:Y:S02]  /*1a9d0*/  IADD3 R28, P1, R30, R64.reuse, RZ ;  /* 0x000000401e1c7210 */ /* 0x080fe40007f3e0ff */
[----:B------:R-:W-:Y:S01]  /*1a9e0*/  ISETP.LT.AND P3, PT, R4, UR4, !P0 ;  /* 0x0000000404007c0c */ /* 0x000fe2000c761270 */
[----:B------:R-:W-:Y:S01]  /*1a9f0*/  ULDC UR4, c[0x0][0x248] ;  /* 0x0000920000047ab9 */ /* 0x000fe20000000800 */
[----:B------:R-:W-:Y:S01]  /*1aa00*/  VIADD R4, R0, 0x30 ;  /* 0x0000003000047836 */ /* 0x000fe20000000000 */
[CC--:B------:R-:W-:Y:S01]  /*1aa10*/  LEA.HI.X.SX32 R29, R30.reuse, R3.reuse, 0x1, P1 ;  /* 0x000000031e1d7211 */ /* 0x0c0fe200008f0eff */
[----:B------:R-:W-:Y:S01]  /*1aa20*/  VIADD R30, R30, UR4 ;  /* 0x000000041e1e7c36 */ /* 0x000fe20008000000 */
[----:B---3--:R-:W-:Y:S01]  /*1aa30*/  PRMT R31, R5, 0x7773, RZ ;  /* 0x00007773051f7816 */ /* 0x008fe200000000ff */
[----:B------:R-:W-:Y:S01]  /*1aa40*/  ULDC UR4, c[0x0][0x248] ;  /* 0x0000920000047ab9 */ /* 0x000fe20000000800 */
[----:B------:R-:W-:Y:S01]  /*1aa50*/  ISETP.LT.AND P1, PT, R4, UR5, !P0 ;  /* 0x0000000504007c0c */ /* 0x000fe2000c721270 */
[C---:B------:R-:W-:Y:S01]  /*1aa60*/  VIADD R9, R30.reuse, UR4 ;  /* 0x000000041e097c36 */ /* 0x040fe20008000000 */
[----:B------:R-:W-:Y:S01]  /*1aa70*/  ULDC UR5, c[0x0][0x248] ;  /* 0x0000920000057ab9 */ /* 0x000fe20000000800 */
[----:B------:R3:W-:Y:S01]  /*1aa80*/  @P4 STG.E.U8 desc[UR16][R28.64], R31 ;  /* 0x0000001f1c004986 */ /* 0x0007e2000c101110 */
[----:B------:R-:W-:Y:S01]  /*1aa90*/  IADD3 R4, P4, R30, R64, RZ ;  /* 0x000000401e047210 */ /* 0x000fe20007f9e0ff */
[----:B--2---:R-:W-:Y:S01]  /*1aaa0*/  VIADD R10, R0, 0x31 ;  /* 0x00000031000a7836 */ /* 0x004fe20000000000 */
[----:B------:R-:W-:Y:S01]  /*1aab0*/  PRMT R67, R6, 0x7772, RZ ;  /* 0x0000777206437816 */ /* 0x000fe200000000ff */
[----:B------:R-:W-:Y:S01]  /*1aac0*/  ULDC UR4, c[0x0][0x22c] ;  /* 0x00008b0000047ab9 */ /* 0x000fe20000000800 */
[----:B------:R-:W-:-:S02]  /*1aad0*/  LEA.HI.X.SX32 R5, R30, R3, 0x1, P4 ;  /* 0x000000031e057211 */ /* 0x000fc400020f0eff */
[C---:B------:R-:W-:Y:S01]  /*1aae0*/  IADD3 R8, P4, R9.reuse, R64, RZ ;  /* 0x0000004009087210 */ /* 0x040fe20007f9e0ff */
[----:B---3--:R-:W-:-:S03]  /*1aaf0*/  VIADD R28, R9, UR5 ;  /* 0x00000005091c7c36 */ /* 0x008fc60008000000 */
[-C--:B------:R-:W-:Y:S01]  /*1ab00*/  LEA.HI.X.SX32 R9, R9, R3.reuse, 0x1, P4 ;  /* 0x0000000309097211 */ /* 0x080fe200020f0eff */
[----:B------:R2:W-:Y:S01]  /*1ab10*/  @P6 STG.E.U8 desc[UR16][R4.64], R67 ;  /* 0x0000004304006986 */ /* 0x0005e2000c101110 */
[----:B------:R-:W-:Y:S01]  /*1ab20*/  ISETP.LT.AND P4, PT, R10, UR4, !P0 ;  /* 0x000000040a007c0c */ /* 0x000fe2000c781270 */
[----:B------:R-:W-:Y:S01]  /*1ab30*/  ULDC UR4, c[0x0][0x248] ;  /* 0x0000920000047ab9 */ /* 0x000fe20000000800 */
[----:B------:R-:W-:Y:S01]  /*1ab40*/  IADD3 R10, P6, R28, R64, RZ ;  /* 0x000000401c0a7210 */ /* 0x000fe20007fde0ff */
[----:B------:R-:W-:Y:S01]  /*1ab50*/  ULDC UR5, c[0x0][0x22c] ;  /* 0x00008b0000057ab9 */ /* 0x000fe20000000800 */
[----:B------:R-:W-:Y:S01]  /*1ab60*/  PRMT R65, R6, 0x7773, RZ ;  /* 0x0000777306417816 */ /* 0x000fe200000000ff */
[----:B------:R-:W-:Y:S01]  /*1ab70*/  VIADD R6, R0, 0x32 ;  /* 0x0000003200067836 */ /* 0x000fe20000000000 */
[C---:B------:R-:W-:Y:S01]  /*1ab80*/  LEA.HI.X.SX32 R11, R28.reuse, R3, 0x1, P6 ;  /* 0x000000031c0b7211 */ /* 0x040fe200030f0eff */
[----:B------:R-:W-:Y:S01]  /*1ab90*/  VIADD R28, R28, UR4 ;  /* 0x000000041c1c7c36 */ /* 0x000fe20008000000 */
[----:B------:R-:W-:Y:S01]  /*1aba0*/  PRMT R31, R7, 0x7772, RZ ;  /* 0x00007772071f7816 */ /* 0x000fe200000000ff */
[----:B------:R3:W-:Y:S01]  /*1abb0*/  @P5 STG.E.U8 desc[UR16][R8.64], R65 ;  /* 0x0000004108005986 */ /* 0x0007e2000c101110 */
[----:B--2---:R-:W-:Y:S01]  /*1abc0*/  VIADD R5, R0, 0x33 ;  /* 0x0000003300057836 */ /* 0x004fe20000000000 */
[----:B------:R-:W-:-:S02]  /*1abd0*/  ISETP.LT.AND P6, PT, R6, UR5, !P0 ;  /* 0x0000000506007c0c */ /* 0x000fc4000c7c1270 */
[----:B------:R2:W-:Y:S01]  /*1abe0*/  @P2 STG.E.U8 desc[UR16][R10.64], R31 ;  /* 0x0000001f0a002986 */ /* 0x0005e2000c101110 */
[C---:B------:R-:W-:Y:S01]  /*1abf0*/  IADD3 R4, P2, R28.reuse, R64, RZ ;  /* 0x000000401c047210 */ /* 0x040fe20007f5e0ff */
[----:B------:R-:W-:Y:S01]  /*1ac00*/  ULDC UR5, c[0x0][0x22c] ;  /* 0x00008b0000057ab9 */ /* 0x000fe20000000800 */
[----:B------:R-:W-:Y:S01]  /*1ac10*/  ULDC UR4, c[0x0][0x248] ;  /* 0x0000920000047ab9 */ /* 0x000fe20000000800 */
[----:B------:R-:W-:Y:S01]  /*1ac20*/  ISETP.LT.AND P5, PT, R5, UR5, !P0 ;  /* 0x0000000505007c0c */ /* 0x000fe2000c7a1270 */
[----:B------:R-:W-:Y:S01]  /*1ac30*/  ULDC UR5, c[0x0][0x22c] ;  /* 0x00008b0000057ab9 */ /* 0x000fe20000000800 */
[C---:B------:R-:W-:Y:S01]  /*1ac40*/  LEA.HI.X.SX32 R5, R28.reuse, R3, 0x1, P2 ;  /* 0x000000031c057211 */ /* 0x040fe200010f0eff */
[----:B---3--:R-:W-:Y:S01]  /*1ac50*/  VIADD R8, R28, UR4 ;  /* 0x000000041c087c36 */ /* 0x008fe20008000000 */
[----:B------:R-:W-:Y:S01]  /*1ac60*/  PRMT R29, R7, 0x7773, RZ ;  /* 0x00007773071d7816 */ /* 0x000fe200000000ff */
[----:B------:R-:W-:Y:S01]  /*1ac70*/  VIADD R7, R0, 0x34 ;  /* 0x0000003400077836 */ /* 0x000fe20000000000 */
[----:B------:R-:W-:-:S02]  /*1ac80*/  ULDC UR4, c[0x0][0x22c] ;  /* 0x00008b0000047ab9 */ /* 0x000fc40000000800 */
[C---:B------:R-:W-:Y:S01]  /*1ac90*/  IADD3 R6, P2, R8.reuse, R64, RZ ;  /* 0x0000004008067210 */ /* 0x040fe20007f5e0ff */
[----:B------:R3:W-:Y:S01]  /*1aca0*/  @P3 STG.E.U8 desc[UR16][R4.64], R29 ;  /* 0x0000001d04003986 */ /* 0x0007e2000c101110 */
[----:B------:R-:W-:Y:S01]  /*1acb0*/  ISETP.LT.AND P3, PT, R7, UR4, !P0 ;  /* 0x0000000407007c0c */ /* 0x000fe2000c761270 */
[----:B------:R-:W-:Y:S01]  /*1acc0*/  ULDC UR4, c[0x0][0x248] ;  /* 0x0000920000047ab9 */ /* 0x000fe20000000800 */
[C---:B------:R-:W-:Y:S01]  /*1acd0*/  LEA.HI.X.SX32 R7, R8.reuse, R3, 0x1, P2 ;  /* 0x0000000308077211 */ /* 0x040fe200010f0eff */
[----:B--2---:R-:W-:Y:S01]  /*1ace0*/  VIADD R10, R8, UR4 ;  /* 0x00000004080a7c36 */ /* 0x004fe20008000000 */
[----:B------:R-:W-:Y:S01]  /*1acf0*/  PRMT R31, R12, 0x7770, RZ ;  /* 0x000077700c1f7816 */ /* 0x000fe200000000ff */
[----:B------:R-:W-:Y:S01]  /*1ad00*/  VIADD R9, R0, 0x35 ;  /* 0x0000003500097836 */ /* 0x000fe20000000000 */
[----:B------:R-:W-:-:S03]  /*1ad10*/  ULDC UR4, c[0x0][0x22c] ;  /* 0x00008b0000047ab9 */ /* 0x000fc60000000800 */
[----:B------:R2:W-:Y:S01]  /*1ad20*/  @P1 STG.E.U8 desc[UR16][R6.64], R31 ;  /* 0x0000001f06001986 */ /* 0x0005e2000c101110 */
[----:B------:R-:W-:Y:S02]  /*1ad30*/  IADD3 R8, P1, R10, R64, RZ ;  /* 0x000000400a087210 */ /* 0x000fe40007f3e0ff */
[----:B------:R-:W-:Y:S01]  /*1ad40*/  ISETP.LT.AND P2, PT, R9, UR4, !P0 ;  /* 0x0000000409007c0c */ /* 0x000fe2000c741270 */
[----:B------:R-:W-:Y:S01]  /*1ad50*/  ULDC UR4, c[0x0][0x248] ;  /* 0x0000920000047ab9 */ /* 0x000fe20000000800 */
[----:B---3--:R-:W-:Y:S01]  /*1ad60*/  VIADD R4, R0, 0x36 ;  /* 0x0000003600047836 */ /* 0x008fe20000000000 */
        /* <DEDUP_REMOVED lines=8> */
[----:B--2---:R-:W-:Y:S01]  /*1adf0*/  VIADD R7, R5, UR4 ;  /* 0x0000000405077c36 */ /* 0x004fe20008000000 */
[----:B------:R-:W-:Y:S01]  /*1ae00*/  PRMT R65, R13, 0x7770, RZ ;  /* 0x000077700d417816 */ /* 0x000fe200000000ff */
[----:B------:R-:W-:Y:S01]  /*1ae10*/  VIADD R10, R0, 0x37 ;  /* 0x00000037000a7836 */ /* 0x000fe20000000000 */
[-C--:B------:R-:W-:Y:S01]  /*1ae20*/  LEA.HI.X.SX32 R5, R5, R3.reuse, 0x1, P4 ;  /* 0x0000000305057211 */ /* 0x080fe200020f0eff */
[----:B------:R-:W-:Y:S01]  /*1ae30*/  ULDC UR4, c[0x0][0x22c] ;  /* 0x00008b0000047ab9 */ /* 0x000fe20000000800 */
[CC--:B------:R-:W-:Y:S01]  /*1ae40*/  IADD3 R6, P4, R7.reuse, R64.reuse, RZ ;  /* 0x0000004007067210 */ /* 0x0c0fe20007f9e0ff */
[C---:B---3--:R-:W-:Y:S02]  /*1ae50*/  VIADD R11, R7.reuse, UR5 ;  /* 0x00000005070b7c36 */ /* 0x048fe40008000000 */
        /* <DEDUP_REMOVED lines=24> */
[----:B------:R-:W-:Y:S01]  /*1afe0*/  IADD3 R6, P3, R10, R64, RZ ;  /* 0x000000400a067210 */ /* 0x000fe20007f7e0ff */
        /* <DEDUP_REMOVED lines=22> */
[C---:B--2---:R-:W-:Y:S01]  /*1b150*/  VIADD R7, R5.reuse, UR4 ;  /* 0x0000000405077c36 */ /* 0x044fe20008000000 */
        /* <DEDUP_REMOVED lines=37> */
[----:B------:R-:W-:Y:S01]  /*1b3b0*/  PRMT R13, R14, 0x7772, RZ ;  /* 0x000077720e0d7816 */ /* 0x000fe200000000ff */
[----:B--2---:R-:W-:Y:S01]  /*1b3c0*/  VIADD R9, R0, 0x41 ;  /* 0x0000004100097836 */ /* 0x004fe20000000000 */
        /* <DEDUP_REMOVED lines=15> */
[C---:B------:R-:W-:Y:S01]  /*1b4c0*/  PRMT R13, R15.reuse, 0x7773, RZ ;  /* 0x000077730f0d7816 */ /* 0x040fe200000000ff */
[----:B------:R-:W-:Y:S01]  /*1b4d0*/  ULDC UR4, c[0x0][0x248] ;  /* 0x0000920000047ab9 */ /* 0x000fe20000000800 */
[----:B------:R-:W-:Y:S02]  /*1b4e0*/  PRMT R15, R15, 0x7772, RZ ;  /* 0x000077720f0f7816 */ /* 0x000fe400000000ff */
[----:B------:R-:W-:Y:S01]  /*1b4f0*/  LEA.HI.X.SX32 R5, R10, R3, 0x1, P4 ;  /* 0x000000030a057211 */ /* 0x000fe200020f0eff */
[----:B------:R-:W-:Y:S02]  /*1b500*/  VIADD R10, R0, 0x43 ;  /* 0x00000043000a7836 */ /* 0x000fe40000000000 */
[C---:B---3--:R-:W-:Y:S01]  /*1b510*/  VIADD R11, R7.reuse, UR4 ;  /* 0x00000004070b7c36 */ /* 0x048fe20008000000 */
[----:B------:R-:W-:Y:S01]  /*1b520*/  IADD3 R6, P4, R7, R64, RZ ;  /* 0x0000004007067210 */ /* 0x000fe20007f9e0ff */
[----:B------:R2:W-:Y:S01]  /*1b530*/  @P6 STG.E.U8 desc[UR16][R4.64], R15 ;  /* 0x0000000f04006986 */ /* 0x0005e2000c101110 */
[----:B------:R-:W-:-:S02]  /*1b540*/  ULDC UR4, c[0x0][0x248] ;  /* 0x0000920000047ab9 */ /* 0x000fc40000000800 */
[-C--:B------:R-:W-:Y:S02]  /*1b550*/  IADD3 R8, P6, R11, R64.reuse, RZ ;  /* 0x000000400b087210 */ /* 0x080fe40007fde0ff */
[-C--:B------:R-:W-:Y:S02]  /*1b560*/  LEA.HI.X.SX32 R7, R7, R3.reuse, 0x1, P4 ;  /* 0x0000000307077211 */ /* 0x080fe400020f0eff */
[----:B------:R-:W-:Y:S01]  /*1b570*/  ISETP.LT.AND P4, PT, R10, UR5, !P0 ;  /* 0x000000050a007c0c */ /* 0x000fe2000c781270 */
[----:B------:R-:W-:Y:S01]  /*1b580*/  VIADD R10, R0, 0x44 ;  /* 0x00000044000a7836 */ /* 0x000fe20000000000 */
[CC--:B------:R-:W-:Y:S01]  /*1b590*/  LEA.HI.X.SX32 R9, R11.reuse, R3.reuse, 0x1, P6 ;  /* 0x000000030b097211 */ /* 0x0c0fe200030f0eff */
[----:B------:R-:W-:Y:S01]  /*1b5a0*/  VIADD R11, R11, UR4 ;  /* 0x000000040b0b7c36 */ /* 0x000fe20008000000 */
[----:B------:R-:W-:Y:S01]  /*1b5b0*/  PRMT R29, R20, 0x7770, RZ ;  /* 0x00007770141d7816 */ /* 0x000fe200000000ff */
[----:B------:R3:W-:Y:S01]  /*1b5c0*/  @P5 STG.E.U8 desc[UR16][R6.64], R13 ;  /* 0x0000000d06005986 */ /* 0x0007e2000c101110 */
[----:B------:R-:W-:Y:S01]  /*1b5d0*/  ULDC UR5, c[0x0][0x22c] ;  /* 0x00008b0000057ab9 */ /* 0x000fe20000000800 */
[----:B--2---:R-:W-:Y:S01]  /*1b5e0*/  VIADD R5, R0, 0x45 ;  /* 0x0000004500057836 */ /* 0x004fe20000000000 */
[----:B------:R-:W-:Y:S01]  /*1b5f0*/  ISETP.LT.AND P6, PT, R10, UR5, !P0 ;  /* 0x000000050a007c0c */ /* 0x000fe2000c7c1270 */
[----:B------:R2:W-:Y:S01]  /*1b600*/  @P3 STG.E.U8 desc[UR16][R8.64], R29 ;  /* 0x0000001d08003986 */ /* 0x0005e2000c101110 */
[-C--:B------:R-:W-:Y:S01]  /*1b610*/  IADD3 R4, P3, R11, R64.reuse, RZ ;  /* 0x000000400b047210 */ /* 0x080fe20007f7e0ff */
[----:B------:R-:W-:Y:S01]  /*1b620*/  ULDC UR5, c[0x0][0x22c] ;  /* 0x00008b0000057ab9 */ /* 0x000fe20000000800 */
        /* <DEDUP_REMOVED lines=126> */
[-C--:B------:R-:W-:Y:S02]  /*1be10*/  IADD3 R8, P1, R10, R64.reuse, RZ ;  /* 0x000000400a087210 */ /* 0x080fe40007f3e0ff */
[----:B------:R-:W-:Y:S01]  /*1be20*/  ISETP.LT.AND P3, PT, R9, UR4, !P0 ;  /* 0x0000000409007c0c */ /* 0x000fe2000c761270 */
[----:B------:R-:W-:Y:S01]  /*1be30*/  ULDC UR4, c[0x0][0x248] ;  /* 0x0000920000047ab9 */ /* 0x000fe20000000800 */
[----:B------:R-:W-:Y:S01]  /*1be40*/  PRMT R23, R23, 0x7773, RZ ;  /* 0x0000777317177816 */ /* 0x000fe200000000ff */
[----:B---3--:R-:W-:Y:S01]  /*1be50*/  VIADD R4, R0, 0x54 ;  /* 0x0000005400047836 */ /* 0x008fe20000000000 */
[CC--:B------:R-:W-:Y:S01]  /*1be60*/  LEA.HI.X.SX32 R9, R10.reuse, R3.reuse, 0x1, P1 ;  /* 0x000000030a097211 */ /* 0x0c0fe200008f0eff */
[----:B------:R-:W-:Y:S01]  /*1be70*/  VIADD R5, R10, UR4 ;  /* 0x000000040a057c36 */ /* 0x000fe20008000000 */
[----:B------:R-:W-:Y:S02]  /*1be80*/  ULDC UR4, c[0x0][0x248] ;  /* 0x0000920000047ab9 */ /* 0x000fe40000000800 */
[----:B------:R-:W-:Y:S01]  /*1be90*/  ISETP.LT.AND P1, PT, R4, UR5, !P0 ;  /* 0x0000000504007c0c */ /* 0x000fe2000c721270 */
[----:B------:R3:W-:Y:S01]  /*1bea0*/  @P4 STG.E.U8 desc[UR16][R8.64], R23 ;  /* 0x0000001708004986 */ /* 0x0007e2000c101110 */
[CC--:B------:R-:W-:Y:S01]  /*1beb0*/  IADD3 R4, P4, R5.reuse, R64.reuse, RZ ;  /* 0x0000004005047210 */ /* 0x0c0fe20007f9e0ff */
[C---:B--2---:R-:W-:Y:S01]  /*1bec0*/  VIADD R7, R5.reuse, UR4 ;  /* 0x0000000405077c36 */ /* 0x044fe20008000000 */
[----:B------:R-:W-:Y:S01]  /*1bed0*/  ULDC UR5, c[0x0][0x248] ;  /* 0x0000920000057ab9 */ /* 0x000fe20000000800 */
[----:B------:R-:W-:Y:S01]  /*1bee0*/  PRMT R21, R24, 0x7770, RZ ;  /* 0x0000777018157816 */ /* 0x000fe200000000ff */
[----:B------:R-:W-:Y:S01]  /*1bef0*/  VIADD R10, R0, 0x55 ;  /* 0x00000055000a7836 */ /* 0x000fe20000000000 */
[-C--:B------:R-:W-:Y:S01]  /*1bf00*/  LEA.HI.X.SX32 R5, R5, R3.reuse, 0x1, P4 ;  /* 0x0000000305057211 */ /* 0x080fe200020f0eff */
[C---:B------:R-:W-:Y:S01]  /*1bf10*/  VIADD R11, R7.reuse, UR5 ;  /* 0x00000005070b7c36 */ /* 0x040fe20008000000 */
[-C--:B------:R-:W-:Y:S01]  /*1bf20*/  IADD3 R6, P4, R7, R64.reuse, RZ ;  /* 0x0000004007067210 */ /* 0x080fe20007f9e0ff */
[----:B------:R-:W-:Y:S01]  /*1bf30*/  ULDC UR4, c[0x0][0x22c] ;  /* 0x00008b0000047ab9 */ /* 0x000fe20000000800 */
[----:B------:R-:W-:Y:S01]  /*1bf40*/  PRMT R15, R24, 0x7771, RZ ;  /* 0x00007771180f7816 */ /* 0x000fe200000000ff */
[----:B------:R2:W-:Y:S01]  /*1bf50*/  @P6 STG.E.U8 desc[UR16][R4.64], R21 ;  /* 0x0000001504006986 */ /* 0x0005e2000c101110 */
[----:B---3--:R-:W-:Y:S01]  /*1bf60*/  IADD3 R8, P6, R11, R64, RZ ;  /* 0x000000400b087210 */ /* 0x008fe20007fde0ff */
[----:B------:R-:W-:Y:S01]  /*1bf70*/  ULDC UR5, c[0x0][0x22c] ;  /* 0x00008b0000057ab9 */ /* 0x000fe20000000800 */
[----:B------:R-:W-:-:S02]  /*1bf80*/  LEA.HI.X.SX32 R7, R7, R3, 0x1, P4 ;  /* 0x0000000307077211 */ /* 0x000fc400020f0eff */
[----:B------:R-:W-:Y:S01]  /*1bf90*/  ISETP.LT.AND P4, PT, R10, UR4, !P0 ;  /* 0x000000040a007c0c */ /* 0x000fe2000c781270 */
[----:B------:R-:W-:Y:S01]  /*1bfa0*/  ULDC UR4, c[0x0][0x248] ;  /* 0x0000920000047ab9 */ /* 0x000fe20000000800 */
[-C--:B------:R-:W-:Y:S01]  /*1bfb0*/  LEA.HI.X.SX32 R9, R11, R3.reuse, 0x1, P6 ;  /* 0x000000030b097211 */ /* 0x080fe200030f0eff */
[C---:B------:R-:W-:Y:S01]  /*1bfc0*/  VIADD R10, R0.reuse, 0x56 ;  /* 0x00000056000a7836 */ /* 0x040fe20000000000 */
[----:B------:R-:W-:Y:S01]  /*1bfd0*/  PRMT R13, R25, 0x7770, RZ ;  /* 0x00007770190d7816 */ /* 0x000fe200000000ff */
[----:B------:R-:W-:Y:S01]  /*1bfe0*/  VIADD R11, R11, UR4 ;  /* 0x000000040b0b7c36 */ /* 0x000fe20008000000 */
        /* <DEDUP_REMOVED lines=65> */
[----:B------:R-:W-:Y:S01]  /*1c400*/  ULDC UR5, c[0x0][0x22c] ;  /* 0x00008b0000057ab9 */ /* 0x000fe20000000800 */
[----:B---3--:R-:W-:Y:S01]  /*1c410*/  PRMT R13, R24, 0x7773, RZ ;  /* 0x00007773180d7816 */ /* 0x008fe200000000ff */
[----:B------:R-:W-:Y:S01]  /*1c420*/  VIADD R7, R0, 0x5e ;  /* 0x0000005e00077836 */ /* 0x000fe20000000000 */
[----:B------:R-:W-:-:S03]  /*1c430*/  IADD3 R6, P3, R10, R64, RZ ;  /* 0x000000400a067210 */ /* 0x000fc60007f7e0ff */
        /* <DEDUP_REMOVED lines=32> */
[----:B---3--:R-:W-:-:S02]  /*1c640*/  IADD3 R8, P6, R11, R64, RZ ;  /* 0x000000400b087210 */ /* 0x008fc40007fde0ff */
        /* <DEDUP_REMOVED lines=458> */
[----:B-1----:R-:W-:Y:S01]  /*1e2f0*/  PRMT R13, R44, 0x7770, RZ ;  /* 0x000077702c0d7816 */ /* 0x002fe200000000ff */
        /* <DEDUP_REMOVED lines=15> */
[----:B-1----:R-:W-:Y:S01]  /*1e3f0*/  VIADD R7, R5, UR4 ;  /* 0x0000000405077c36 */ /* 0x002fe20008000000 */
        /* <DEDUP_REMOVED lines=18> */
[----:B-1----:R-:W-:Y:S01]  /*1e520*/  VIADD R5, R0, 0x99 ;  /* 0x0000009900057836 */ /* 0x002fe20000000000 */
        /* <DEDUP_REMOVED lines=10> */
[----:B--2---:R-:W-:Y:S01]  /*1e5d0*/  VIADD R7, R0, 0x9a ;  /* 0x0000009a00077836 */ /* 0x004fe20000000000 */
        /* <DEDUP_REMOVED lines=23> */
[C---:B-1----:R-:W-:Y:S01]  /*1e750*/  VIADD R7, R5.reuse, UR4 ;  /* 0x0000000405077c36 */ /* 0x042fe20008000000 */
        /* <DEDUP_REMOVED lines=54> */
[C---:B------:R-:W-:Y:S01]  /*1eac0*/  PRMT R13, R47.reuse, 0x7773, RZ ;  /* 0x000077732f0d7816 */ /* 0x040fe200000000ff */
[----:B------:R-:W-:Y:S01]  /*1ead0*/  ULDC UR4, c[0x0][0x248] ;  /* 0x0000920000047ab9 */ /* 0x000fe20000000800 */
[----:B------:R-:W-:Y:S02]  /*1eae0*/  PRMT R47, R47, 0x7772, RZ ;  /* 0x000077722f2f7816 */ /* 0x000fe400000000ff */
[----:B------:R-:W-:Y:S01]  /*1eaf0*/  LEA.HI.X.SX32 R5, R10, R3, 0x1, P4 ;  /* 0x000000030a057211 */ /* 0x000fe200020f0eff */
[----:B------:R-:W-:Y:S02]  /*1eb00*/  VIADD R10, R0, 0xa3 ;  /* 0x000000a3000a7836 */ /* 0x000fe40000000000 */
[C---:B--2---:R-:W-:Y:S01]  /*1eb10*/  VIADD R11, R7.reuse, UR4 ;  /* 0x00000004070b7c36 */ /* 0x044fe20008000000 */
        /* <DEDUP_REMOVED lines=12> */
[----:B-1----:R-:W-:Y:S01]  /*1ebe0*/  VIADD R5, R0, 0xa5 ;  /* 0x000000a500057836 */ /* 0x002fe20000000000 */
        /* <DEDUP_REMOVED lines=19> */
[----:B-1----:R-:W-:Y:S01]  /*1ed20*/  VIADD R9, R0, 0xa7 ;  /* 0x000000a700097836 */ /* 0x002fe20000000000 */
        /* <DEDUP_REMOVED lines=110> */
[-C--:B------:R-:W-:Y:S02]  /*1f410*/  IADD3 R8, P1, R10, R64.reuse, RZ ;  /* 0x000000400a087210 */ /* 0x080fe40007f3e0ff */
[----:B------:R-:W-:Y:S01]  /*1f420*/  ISETP.LT.AND P3, PT, R9, UR4, !P0 ;  /* 0x0000000409007c0c */ /* 0x000fe2000c761270 */
[----:B------:R-:W-:Y:S01]  /*1f430*/  ULDC UR4, c[0x0][0x248] ;  /* 0x0000920000047ab9 */ /* 0x000fe20000000800 */
[----:B------:R-:W-:Y:S01]  /*1f440*/  PRMT R19, R19, 0x7773, RZ ;  /* 0x0000777313137816 */ /* 0x000fe200000000ff */
[----:B--2---:R-:W-:Y:S01]  /*1f450*/  VIADD R4, R0, 0xb4 ;  /* 0x000000b400047836 */ /* 0x004fe20000000000 */
[CC--:B------:R-:W-:Y:S01]  /*1f460*/  LEA.HI.X.SX32 R9, R10.reuse, R3.reuse, 0x1, P1 ;  /* 0x000000030a097211 */ /* 0x0c0fe200008f0eff */
[----:B------:R-:W-:Y:S01]  /*1f470*/  VIADD R5, R10, UR4 ;  /* 0x000000040a057c36 */ /* 0x000fe20008000000 */
[----:B------:R-:W-:Y:S02]  /*1f480*/  ULDC UR4, c[0x0][0x248] ;  /* 0x0000920000047ab9 */ /* 0x000fe40000000800 */
[----:B------:R-:W-:Y:S01]  /*1f490*/  ISETP.LT.AND P1, PT, R4, UR5, !P0 ;  /* 0x0000000504007c0c */ /* 0x000fe2000c721270 */
[----:B------:R2:W-:Y:S01]  /*1f4a0*/  @P4 STG.E.U8 desc[UR16][R8.64], R19 ;  /* 0x0000001308004986 */ /* 0x0005e2000c101110 */
[CC--:B------:R-:W-:Y:S01]  /*1f4b0*/  IADD3 R4, P4, R5.reuse, R64.reuse, RZ ;  /* 0x0000004005047210 */ /* 0x0c0fe20007f9e0ff */
[C---:B-1----:R-:W-:Y:S01]  /*1f4c0*/  VIADD R7, R5.reuse, UR4 ;  /* 0x0000000405077c36 */ /* 0x042fe20008000000 */
        /* <DEDUP_REMOVED lines=9> */
[----:B--2---:R-:W-:Y:S01]  /*1f560*/  IADD3 R8, P6, R11, R64, RZ ;  /* 0x000000400b087210 */ /* 0x004fe20007fde0ff */
        /* <DEDUP_REMOVED lines=74> */
[----:B--2---:R-:W-:Y:S01]  /*1fa10*/  PRMT R13, R48, 0x7773, RZ ;  /* 0x00007773300d7816 */ /* 0x004fe200000000ff */
        /* <DEDUP_REMOVED lines=348> */
[----:B0-----:R-:W-:Y:S01]  /*20fe0*/  PRMT R17, R60, 0x7770, RZ ;  /* 0x000077703c117816 */ /* 0x001fe200000000ff */
        /* <DEDUP_REMOVED lines=17> */
[----:B0-----:R-:W-:Y:S01]  /*21100*/  VIADD R5, R0, 0xe7 ;  /* 0x000000e700057836 */ /* 0x001fe20000000000 */
        /* <DEDUP_REMOVED lines=10> */
[----:B-1----:R-:W-:Y:S01]  /*211b0*/  VIADD R7, R0, 0xe8 ;  /* 0x000000e800077836 */ /* 0x002fe20000000000 */
[----:B------:R-:W-:Y:S01]  /*211c0*/  IADD3 R6, P2, R10, R64, RZ ;  /* 0x000000400a067210 */ /* 0x000fe20007f5e0ff */
[----:B------:R-:W-:-:S02]  /*211d0*/  ULDC UR5, c[0x0][0x22c] ;  /* 0x00008b0000057ab9 */ /* 0x000fc40000000800 */
[----:B------:R1:W-:Y:S01]  /*211e0*/  @P3 STG.E.U8 desc[UR16][R4.64], R11 ;  /* 0x0000000b04003986 */ /* 0x0003e2000c101110 */
[----:B------:R-:W-:Y:S01]  /*211f0*/  ISETP.LT.AND P3, PT, R7, UR4, !P0 ;  /* 0x0000000407007c0c */ /* 0x000fe2000c761270 */
[----:B------:R-:W-:Y:S01]  /*21200*/  ULDC UR4, c[0x0][0x248] ;  /* 0x0000920000047ab9 */ /* 0x000fe20000000800 */
[C---:B------:R-:W-:Y:S01]  /*21210*/  LEA.HI.X.SX32 R7, R10.reuse, R3, 0x1, P2 ;  /* 0x000000030a077211 */ /* 0x040fe200010f0eff */
[----:B------:R-:W-:Y:S01]  /*21220*/  VIADD R10, R10, UR4 ;  /* 0x000000040a0a7c36 */ /* 0x000fe20008000000 */
[----:B0-----:R-:W-:Y:S01]  /*21230*/  PRMT R13, R62, 0x7770, RZ ;  /* 0x000077703e0d7816 */ /* 0x001fe200000000ff */
[----:B------:R-:W-:Y:S01]  /*21240*/  VIADD R9, R0, 0xe9 ;  /* 0x000000e900097836 */ /* 0x000fe20000000000 */
[----:B------:R-:W-:-:S03]  /*21250*/  ULDC UR4, c[0x0][0x22c] ;  /* 0x00008b0000047ab9 */ /* 0x000fc60000000800 */
[----:B------:R0:W-:Y:S01]  /*21260*/  @P1 STG.E.U8 desc[UR16][R6.64], R13 ;  /* 0x0000000d06001986 */ /* 0x0001e2000c101110 */
[----:B------:R-:W-:Y:S02]  /*21270*/  IADD3 R8, P1, R10, R64, RZ ;  /* 0x000000400a087210 */ /* 0x000fe40007f3e0ff */
[----:B------:R-:W-:Y:S01]  /*21280*/  ISETP.LT.AND P2, PT, R9, UR4, !P0 ;  /* 0x0000000409007c0c */ /* 0x000fe2000c741270 */
[----:B------:R-:W-:Y:S01]  /*21290*/  ULDC UR4, c[0x0][0x248] ;  /* 0x0000920000047ab9 */ /* 0x000fe20000000800 */
[----:B-1----:R-:W-:Y:S01]  /*212a0*/  VIADD R4, R0, 0xea ;  /* 0x000000ea00047836 */ /* 0x002fe20000000000 */
        /* <DEDUP_REMOVED lines=8> */
[----:B0-----:R-:W-:Y:S01]  /*21330*/  VIADD R7, R5, UR4 ;  /* 0x0000000405077c36 */ /* 0x001fe20008000000 */
[----:B------:R-:W-:Y:S01]  /*21340*/  PRMT R17, R63, 0x7770, RZ ;  /* 0x000077703f117816 */ /* 0x000fe200000000ff */
[----:B------:R-:W-:Y:S01]  /*21350*/  VIADD R10, R0, 0xeb ;  /* 0x000000eb000a7836 */ /* 0x000fe20000000000 */
[-C--:B------:R-:W-:Y:S01]  /*21360*/  LEA.HI.X.SX32 R5, R5, R3.reuse, 0x1, P4 ;  /* 0x0000000305057211 */ /* 0x080fe200020f0eff */
[----:B------:R-:W-:Y:S01]  /*21370*/  ULDC UR4, c[0x0][0x22c] ;  /* 0x00008b0000047ab9 */ /* 0x000fe20000000800 */
[CC--:B------:R-:W-:Y:S01]  /*21380*/  IADD3 R6, P4, R7.reuse, R64.reuse, RZ ;  /* 0x0000004007067210 */ /* 0x0c0fe20007f9e0ff */
[C---:B-1----:R-:W-:Y:S02]  /*21390*/  VIADD R11, R7.reuse, UR5 ;  /* 0x00000005070b7c36 */ /* 0x042fe40008000000 */
        /* <DEDUP_REMOVED lines=11> */
[----:B0-----:R-:W-:Y:S01]  /*21450*/  VIADD R5, R0, 0xed ;  /* 0x000000ed00057836 */ /* 0x001fe20000000000 */
[----:B------:R0:W-:Y:S01]  /*21460*/  @P5 STG.E.U8 desc[UR16][R6.64], R13 ;  /* 0x0000000d06005986 */ /* 0x0001e2000c101110 */
[----:B------:R-:W-:Y:S01]  /*21470*/  ISETP.LT.AND P6, PT, R10, UR5, !P0 ;  /* 0x000000050a007c0c */ /* 0x000fe2000c7c1270 */
[----:B------:R-:W-:Y:S01]  /*21480*/  ULDC UR5, c[0x0][0x22c] ;  /* 0x00008b0000057ab9 */ /* 0x000fe20000000800 */
[-C--:B------:R-:W-:Y:S01]  /*21490*/  IADD3 R4, P5, R11, R64.reuse, RZ ;  /* 0x000000400b047210 */ /* 0x080fe20007fbe0ff */
[----:B------:R-:W-:Y:S01]  /*214a0*/  ULDC UR4, c[0x0][0x248] ;  /* 0x0000920000047ab9 */ /* 0x000fe20000000800 */
[----:B------:R1:W-:Y:S01]  /*214b0*/  @P3 STG.E.U8 desc[UR16][R8.64], R15 ;  /* 0x0000000f08003986 */ /* 0x0003e2000c101110 */
[----:B------:R-:W-:Y:S01]  /*214c0*/  ISETP.LT.AND P3, PT, R5, UR5, !P0 ;  /* 0x0000000505007c0c */ /* 0x000fe2000c761270 */
[C---:B------:R-:W-:Y:S01]  /*214d0*/  VIADD R10, R11.reuse, UR4 ;  /* 0x000000040b0a7c36 */ /* 0x040fe20008000000 */
[----:B------:R-:W-:Y:S01]  /*214e0*/  LEA.HI.X.SX32 R5, R11, R3, 0x1, P5 ;  /* 0x000000030b057211 */ /* 0x000fe200028f0eff */
[----:B------:R-:W-:Y:S01]  /*214f0*/  ULDC UR4, c[0x0][0x22c] ;  /* 0x00008b0000047ab9 */ /* 0x000fe20000000800 */
[----:B------:R-:W-:Y:S01]  /*21500*/  ULDC UR5, c[0x0][0x22c] ;  /* 0x00008b0000057ab9 */ /* 0x000fe20000000800 */
[----:B0-----:R-:W-:Y:S01]  /*21510*/  PRMT R13, R60, 0x7773, RZ ;  /* 0x000077733c0d7816 */ /* 0x001fe200000000ff */
[----:B------:R-:W-:Y:S01]  /*21520*/  VIADD R7, R0, 0xee ;  /* 0x000000ee00077836 */ /* 0x000fe20000000000 */
[----:B------:R-:W-:-:S03]  /*21530*/  IADD3 R6, P5, R10, R64, RZ ;  /* 0x000000400a067210 */ /* 0x000fc60007fbe0ff */
[----:B------:R0:W-:Y:S01]  /*21540*/  @P2 STG.E.U8 desc[UR16][R4.64], R13 ;  /* 0x0000000d04002986 */ /* 0x0001e2000c101110 */
[----:B------:R-:W-:Y:S01]  /*21550*/  ISETP.LT.AND P2, PT, R7, UR4, !P0 ;  /* 0x0000000407007c0c */ /* 0x000fe2000c741270 */
[----:B------:R-:W-:Y:S01]  /*21560*/  ULDC UR4, c[0x0][0x248] ;  /* 0x0000920000047ab9 */ /* 0x000fe20000000800 */
[CC--:B------:R-:W-:Y:S01]  /*21570*/  LEA.HI.X.SX32 R7, R10.reuse, R3.reuse, 0x1, P5 ;  /* 0x000000030a077211 */ /* 0x0c0fe200028f0eff */
[----:B------:R-:W-:Y:S01]  /*21580*/  VIADD R10, R10, UR4 ;  /* 0x000000040a0a7c36 */ /* 0x000fe20008000000 */
[----:B------:R-:W-:Y:S01]  /*21590*/  PRMT R11, R61, 0x7772, RZ ;  /* 0x000077723d0b7816 */ /* 0x000fe200000000ff */
[----:B-1----:R-:W-:Y:S01]  /*215a0*/  VIADD R9, R0, 0xef ;  /* 0x000000ef00097836 */ /* 0x002fe20000000000 */
[----:B------:R-:W-:Y:S02]  /*215b0*/  ULDC UR4, c[0x0][0x22c] ;  /* 0x00008b0000047ab9 */ /* 0x000fe40000000800 */
[----:B------:R-:W-:Y:S01]  /*215c0*/  IADD3 R8, P5, R10, R64, RZ ;  /* 0x000000400a087210 */ /* 0x000fe20007fbe0ff */
[----:B------:R1:W-:Y:S01]  /*215d0*/  @P1 STG.E.U8 desc[UR16][R6.64], R11 ;  /* 0x0000000b06001986 */ /* 0x0003e2000c101110 */
[----:B0-----:R-:W-:Y:S01]  /*215e0*/  VIADD R4, R0, 0xf0 ;  /* 0x000000f000047836 */ /* 0x001fe20000000000 */
[----:B------:R-:W-:Y:S01]  /*215f0*/  ISETP.LT.AND P1, PT, R9, UR4, !P0 ;  /* 0x0000000409007c0c */ /* 0x000fe2000c721270 */
[----:B------:R-:W-:Y:S01]  /*21600*/  ULDC UR4, c[0x0][0x248] ;  /* 0x0000920000047ab9 */ /* 0x000fe20000000800 */
[----:B------:R-:W-:-:S02]  /*21610*/  LEA.HI.X.SX32 R9, R10, R3, 0x1, P5 ;  /* 0x000000030a097211 */ /* 0x000fc400028f0eff */
[----:B------:R-:W-:Y:S02]  /*21620*/  PRMT R61, R61, 0x7773, RZ ;  /* 0x000077733d3d7816 */ /* 0x000fe400000000ff */
[----:B------:R-:W-:Y:S01]  /*21630*/  ISETP.LT.AND P5, PT, R4, UR5, !P0 ;  /* 0x0000000504007c0c */ /* 0x000fe2000c7a1270 */
[----:B------:R-:W-:Y:S01]  /*21640*/  VIADD R4, R10, UR4 ;  /* 0x000000040a047c36 */ /* 0x000fe20008000000 */
[----:B------:R-:W-:Y:S01]  /*21650*/  ULDC UR4, c[0x0][0x248] ;  /* 0x0000920000047ab9 */ /* 0x000fe20000000800 */
[----:B------:R0:W-:Y:S01]  /*21660*/  @P4 STG.E.U8 desc[UR16][R8.64], R61 ;  /* 0x0000003d08004986 */ /* 0x0001e2000c101110 */
[----:B------:R-:W-:Y:S01]  /*21670*/  VIADD R14, R0, 0xf1 ;  /* 0x000000f1000e7836 */ /* 0x000fe20000000000 */
[----:B------:R-:W-:Y:S01]  /*21680*/  PRMT R17, R62, 0x7772, RZ ;  /* 0x000077723e117816 */ /* 0x000fe200000000ff */
[----:B------:R-:W-:Y:S01]  /*21690*/  ULDC UR5, c[0x0][0x22c] ;  /* 0x00008b0000057ab9 */ /* 0x000fe20000000800 */
[C---:B------:R-:W-:Y:S01]  /*216a0*/  IADD3 R10, P4, R4.reuse, R64, RZ ;  /* 0x00000040040a7210 */ /* 0x040fe20007f9e0ff */
[----:B------:R-:W-:Y:S01]  /*216b0*/  VIADD R15, R4, UR4 ;  /* 0x00000004040f7c36 */ /* 0x000fe20008000000 */
[----:B------:R-:W-:-:S02]  /*216c0*/  ULDC UR4, c[0x0][0x22c] ;  /* 0x00008b0000047ab9 */ /* 0x000fc40000000800 */
[----:B-1----:R-:W-:Y:S02]  /*216d0*/  LEA.HI.X.SX32 R11, R4, R3, 0x1, P4 ;  /* 0x00000003040b7211 */ /* 0x002fe400020f0eff */
[----:B------:R1:W2:Y:S01]  /*216e0*/  LDS.128 R4, [R2] ;  /* 0x0000000002047984 */ /* 0x0002a20000000c00 */
[----:B------:R-:W-:-:S04]  /*216f0*/  IADD3 R12, P4, R15, R64, RZ ;  /* 0x000000400f0c7210 */ /* 0x000fc80007f9e0ff */
[C---:B------:R-:W-:Y:S02]  /*21700*/  LEA.HI.X.SX32 R13, R15.reuse, R3, 0x1, P4 ;  /* 0x000000030f0d7211 */ /* 0x040fe400020f0eff */
[----:B------:R-:W-:Y:S01]  /*21710*/  ISETP.LT.AND P4, PT, R14, UR4, !P0 ;  /* 0x000000040e007c0c */ /* 0x000fe2000c781270 */
[----:B------:R-:W-:Y:S02]  /*21720*/  ULDC UR4, c[0x0][0x248] ;  /* 0x0000920000047ab9 */ /* 0x000fe40000000800 */
[----:B------:R-:W-:Y:S01]  /*21730*/  VIADD R15, R15, UR4 ;  /* 0x000000040f0f7c36 */ /* 0x000fe20008000000 */
[----:B------:R-:W-:Y:S01]  /*21740*/  PRMT R19, R62, 0x7773, RZ ;  /* 0x000077733e137816 */ /* 0x000fe200000000ff */
[----:B0-----:R-:W-:Y:S01]  /*21750*/  VIADD R9, R0, 0xf2 ;  /* 0x000000f200097836 */ /* 0x001fe20000000000 */
[----:B------:R0:W-:Y:S01]  /*21760*/  @P6 STG.E.U8 desc[UR16][R10.64], R17 ;  /* 0x000000110a006986 */ /* 0x0001e2000c101110 */
[----:B------:R-:W-:Y:S01]  /*21770*/  ULDC UR4, c[0x0][0x248] ;  /* 0x0000920000047ab9 */ /* 0x000fe20000000800 */
[----:B------:R-:W-:-:S02]  /*21780*/  IADD3 R8, P6, R15, R64, RZ ;  /* 0x000000400f087210 */ /* 0x000fc40007fde0ff */
[----:B------:R3:W-:Y:S01]  /*21790*/  @P3 STG.E.U8 desc[UR16][R12.64], R19 ;  /* 0x000000130c003986 */ /* 0x0007e2000c101110 */
[----:B------:R-:W-:Y:S01]  /*217a0*/  ISETP.LT.AND P3, PT, R9, UR5, !P0 ;  /* 0x0000000509007c0c */ /* 0x000fe2000c761270 */
[C---:B-1----:R-:W-:Y:S01]  /*217b0*/  VIADD R2, R15.reuse, UR4 ;  /* 0x000000040f027c36 */ /* 0x042fe20008000000 */
[----:B------:R-:W-:Y:S01]  /*217c0*/  LEA.HI.X.SX32 R9, R15, R3, 0x1, P6 ;  /* 0x000000030f097211 */ /* 0x000fe200030f0eff */
[----:B------:R-:W-:Y:S01]  /*217d0*/  ULDC UR4, c[0x0][0x22c] ;  /* 0x00008b0000047ab9 */ /* 0x000fe20000000800 */
[----:B------:R-:W-:Y:S01]  /*217e0*/  ULDC UR5, c[0x0][0x22c] ;  /* 0x00008b0000057ab9 */ /* 0x000fe20000000800 */
[C---:B0-----:R-:W-:Y:S02]  /*217f0*/  PRMT R17, R63.reuse, 0x7773, RZ ;  /* 0x000077733f117816 */ /* 0x041fe400000000ff */
[----:B------:R-:W-:Y:S01]  /*21800*/  PRMT R63, R63, 0x7772, RZ ;  /* 0x000077723f3f7816 */ /* 0x000fe200000000ff */
[----:B---3--:R-:W-:-:S04]  /*21810*/  VIADD R12, R0, 0xf3 ;  /* 0x000000f3000c7836 */ /* 0x008fc80000000000 */
[----:B------:R0:W-:Y:S01]  /*21820*/  @P2 STG.E.U8 desc[UR16][R8.64], R63 ;  /* 0x0000003f08002986 */ /* 0x0001e2000c101110 */
[----:B------:R-:W-:Y:S01]  /*21830*/  ISETP.LT.AND P2, PT, R12, UR4, !P0 ;  /* 0x000000040c007c0c */ /* 0x000fe2000c741270 */
[----:B------:R-:W-:Y:S01]  /*21840*/  ULDC UR4, c[0x0][0x248] ;  /* 0x0000920000047ab9 */ /* 0x000fe20000000800 */
[CC--:B------:R-:W-:Y:S01]  /*21850*/  IADD3 R10, P6, R2.reuse, R64.reuse, RZ ;  /* 0x00000040020a7210 */ /* 0x0c0fe20007fde0ff */
[C---:B------:R-:W-:Y:S01]  /*21860*/  VIADD R13, R2.reuse, UR4 ;  /* 0x00000004020d7c36 */ /* 0x040fe20008000000 */
[----:B------:R-:W-:Y:S02]  /*21870*/  ULDC UR4, c[0x0][0x248] ;  /* 0x0000920000047ab9 */ /* 0x000fe40000000800 */
[-C--:B------:R-:W-:Y:S01]  /*21880*/  LEA.HI.X.SX32 R11, R2, R3.reuse, 0x1, P6 ;  /* 0x00000003020b7211 */ /* 0x080fe200030f0eff */
[----:B------:R-:W-:Y:S01]  /*21890*/  VIADD R2, R0, 0xf4 ;  /* 0x000000f400027836 */ /* 0x000fe20000000000 */
[CC--:B------:R-:W-:Y:S01]  /*218a0*/  IADD3 R12, P6, R13.reuse, R64.reuse, RZ ;  /* 0x000000400d0c7210 */ /* 0x0c0fe20007fde0ff */
[C---:B------:R-:W-:Y:S01]  /*218b0*/  VIADD R14, R13.reuse, UR4 ;  /* 0x000000040d0e7c36 */ /* 0x040fe20008000000 */
[----:B--2---:R-:W-:Y:S01]  /*218c0*/  PRMT R19, R4, 0x7770, RZ ;  /* 0x0000777004137816 */ /* 0x004fe200000000ff */
[----:B------:R1:W-:Y:S01]  /*218d0*/  @P1 STG.E.U8 desc[UR16][R10.64], R17 ;  /* 0x000000110a001986 */ /* 0x0003e2000c101110 */
[----:B------:R-:W-:Y:S01]  /*218e0*/  ISETP.LT.AND P1, PT, R2, UR5, !P0 ;  /* 0x0000000502007c0c */ /* 0x000fe2000c721270 */
[----:B------:R-:W-:Y:S01]  /*218f0*/  VIADD R2, R0, 0xf5 ;  /* 0x000000f500027836 */ /* 0x000fe20000000000 */
[----:B------:R-:W-:Y:S01]  /*21900*/  LEA.HI.X.SX32 R13, R13, R3, 0x1, P6 ;  /* 0x000000030d0d7211 */ /* 0x000fe200030f0eff */
[----:B------:R-:W-:Y:S01]  /*21910*/  ULDC UR4, c[0x0][0x22c] ;  /* 0x00008b0000047ab9 */ /* 0x000fe20000000800 */
[----:B0-----:R-:W-:Y:S01]  /*21920*/  IADD3 R8, P6, R14, R64, RZ ;  /* 0x000000400e087210 */ /* 0x001fe20007fde0ff */
[----:B------:R-:W-:-:S02]  /*21930*/  ULDC UR5, c[0x0][0x22c] ;  /* 0x00008b0000057ab9 */ /* 0x000fc40000000800 */
[----:B------:R0:W-:Y:S01]  /*21940*/  @P5 STG.E.U8 desc[UR16][R12.64], R19 ;  /* 0x000000130c005986 */ /* 0x0001e2000c101110 */
[----:B------:R-:W-:Y:S01]  /*21950*/  ISETP.LT.AND P5, PT, R2, UR4, !P0 ;  /* 0x0000000402007c0c */ /* 0x000fe2000c7a1270 */
[----:B------:R-:W-:Y:S01]  /*21960*/  ULDC UR4, c[0x0][0x248] ;  /* 0x0000920000047ab9 */ /* 0x000fe20000000800 */
[CC--:B------:R-:W-:Y:S01]  /*21970*/  LEA.HI.X.SX32 R9, R14.reuse, R3.reuse, 0x1, P6 ;  /* 0x000000030e097211 */ /* 0x0c0fe200030f0eff */
[----:B------:R-:W-:Y:S01]  /*21980*/  VIADD R14, R14, UR4 ;  /* 0x000000040e0e7c36 */ /* 0x000fe20008000000 */
[----:B-1----:R-:W-:Y:S01]  /*21990*/  PRMT R17, R4, 0x7771, RZ ;  /* 0x0000777104117816 */ /* 0x002fe200000000ff */
[----:B------:R-:W-:Y:S01]  /*219a0*/  VIADD R2, R0, 0xf6 ;  /* 0x000000f600027836 */ /* 0x000fe20000000000 */
[----:B------:R-:W-:Y:S02]  /*219b0*/  ULDC UR4, c[0x0][0x248] ;  /* 0x0000920000047ab9 */ /* 0x000fe40000000800 */
[CC--:B------:R-:W-:Y:S01]  /*219c0*/  IADD3 R10, P6, R14.reuse, R64.reuse, RZ ;  /* 0x000000400e0a7210 */ /* 0x0c0fe20007fde0ff */
[----:B------:R1:W-:Y:S01]  /*219d0*/  @P4 STG.E.U8 desc[UR16][R8.64], R17 ;  /* 0x0000001108004986 */ /* 0x0003e2000c101110 */
[----:B------:R-:W-:Y:S01]  /*219e0*/  VIADD R15, R14, UR4 ;  /* 0x000000040e0f7c36 */ /* 0x000fe20008000000 */
[----:B------:R-:W-:Y:S01]  /*219f0*/  ISETP.LT.AND P4, PT, R2, UR5, !P0 ;  /* 0x0000000502007c0c */ /* 0x000fe2000c781270 */
[----:B------:R-:W-:Y:S01]  /*21a00*/  VIADD R2, R0, 0xf7 ;  /* 0x000000f700027836 */ /* 0x000fe20000000000 */
[----:B------:R-:W-:Y:S01]  /*21a10*/  LEA.HI.X.SX32 R11, R14, R3, 0x1, P6 ;  /* 0x000000030e0b7211 */ /* 0x000fe200030f0eff */
[----:B------:R-:W-:Y:S01]  /*21a20*/  ULDC UR4, c[0x0][0x22c] ;  /* 0x00008b0000047ab9 */ /* 0x000fe20000000800 */
[----:B0-----:R-:W-:Y:S01]  /*21a30*/  PRMT R19, R5, 0x7770, RZ ;  /* 0x0000777005137816 */ /* 0x001fe200000000ff */
[----:B------:R-:W-:Y:S01]  /*21a40*/  ULDC UR5, c[0x0][0x22c] ;  /* 0x00008b0000057ab9 */ /* 0x000fe20000000800 */
[----:B------:R-:W-:-:S03]  /*21a50*/  IADD3 R12, P6, R15, R64, RZ ;  /* 0x000000400f0c7210 */ /* 0x000fc60007fde0ff */
        /* <DEDUP_REMOVED lines=10> */
[C---:B------:R-:W-:Y:S01]  /*21b00*/  VIADD R14, R15.reuse, UR4 ;  /* 0x000000040f0e7c36 */ /* 0x040fe20008000000 */
        /* <DEDUP_REMOVED lines=40> */
[----:B0-----:R-:W-:Y:S01]  /*21d90*/  IADD3 R12, P6, R14, R64, RZ ;  /* 0x000000400e0c7210 */ /* 0x001fe20007fde0ff */
[----:B------:R-:W-:Y:S01]  /*21da0*/  ULDC UR5, c[0x0][0x248] ;  /* 0x0000920000057ab9 */ /* 0x000fe20000000800 */
[----:B-1----:R-:W-:-:S02]  /*21db0*/  PRMT R9, R4, 0x7772, RZ ;  /* 0x0000777204097816 */ /* 0x002fc400000000ff */
[----:B------:R-:W-:-:S03]  /*21dc0*/  LEA.HI.X.SX32 R13, R14, R3, 0x1, P6 ;  /* 0x000000030e0d7211 */ /* 0x000fc600030f0eff */
[----:B------:R0:W-:Y:S01]  /*21dd0*/  @P2 STG.E.U8 desc[UR16][R10.64], R9 ;  /* 0x000000090a002986 */ /* 0x0001e2000c101110 */
[----:B------:R-:W-:Y:S01]  /*21de0*/  ISETP.LT.AND P2, PT, R2, UR4, !P0 ;  /* 0x0000000402007c0c */ /* 0x000fe2000c741270 */
[----:B------:R-:W-:Y:S02]  /*21df0*/  ULDC UR4, c[0x0][0x248] ;  /* 0x0000920000047ab9 */ /* 0x000fe40000000800 */
[----:B------:R-:W-:Y:S01]  /*21e00*/  VIADD R14, R14, UR4 ;  /* 0x000000040e0e7c36 */ /* 0x000fe20008000000 */
[----:B------:R-:W-:Y:S01]  /*21e10*/  ULDC UR4, c[0x0][0x248] ;  /* 0x0000920000047ab9 */ /* 0x000fe20000000800 */
[----:B------:R-:W-:Y:S02]  /*21e20*/  PRMT R15, R4, 0x7773, RZ ;  /* 0x00007773040f7816 */ /* 0x000fe400000000ff */
[----:B------:R-:W-:Y:S01]  /*21e30*/  VIADD R2, R14, UR4 ;  /* 0x000000040e027c36 */ /* 0x000fe20008000000 */
[----:B------:R-:W-:-:S03]  /*21e40*/  ULDC UR4, c[0x0][0x248] ;  /* 0x0000920000047ab9 */ /* 0x000fc60000000800 */
[----:B------:R-:W-:Y:S01]  /*21e50*/  VIADD R4, R2, UR5 ;  /* 0x0000000502047c36 */ /* 0x000fe20008000000 */
[----:B------:R1:W-:Y:S01]  /*21e60*/  @P1 STG.E.U8 desc[UR16][R12.64], R15 ;  /* 0x0000000f0c001986 */ /* 0x0003e2000c101110 */
[----:B------:R-:W-:Y:S01]  /*21e70*/  IADD3 R8, P1, R14, R64, RZ ;  /* 0x000000400e087210 */ /* 0x000fe20007f3e0ff */
[----:B------:R-:W-:-:S03]  /*21e80*/  ULDC UR5, c[0x0][0x248] ;  /* 0x0000920000057ab9 */ /* 0x000fc60000000800 */
[----:B0-----:R-:W-:Y:S02]  /*21e90*/  LEA.HI.X.SX32 R9, R14, R3, 0x1, P1 ;  /* 0x000000030e097211 */ /* 0x001fe400008f0eff */
[-C--:B------:R-:W-:Y:S01]  /*21ea0*/  IADD3 R10, P1, R2, R64.reuse, RZ ;  /* 0x00000040020a7210 */ /* 0x080fe20007f3e0ff */
[C---:B-1----:R-:W-:Y:S01]  /*21eb0*/  VIADD R15, R4.reuse, UR6 ;  /* 0x00000006040f7c36 */ /* 0x042fe20008000000 */
[----:B------:R-:W-:-:S03]  /*21ec0*/  IADD3 R12, P6, R4, R64, RZ ;  /* 0x00000040040c7210 */ /* 0x000fc60007fde0ff */
[----:B------:R-:W-:Y:S01]  /*21ed0*/  VIADD R17, R15, UR4 ;  /* 0x000000040f117c36 */ /* 0x000fe20008000000 */
[-C--:B------:R-:W-:Y:S01]  /*21ee0*/  LEA.HI.X.SX32 R11, R2, R3.reuse, 0x1, P1 ;  /* 0x00000003020b7211 */ /* 0x080fe200008f0eff */
[----:B------:R-:W-:Y:S01]  /*21ef0*/  VIADD R18, R0, 0xfe ;  /* 0x000000fe00127836 */ /* 0x000fe20000000000 */
[-C--:B------:R-:W-:Y:S01]  /*21f00*/  LEA.HI.X.SX32 R13, R4, R3.reuse, 0x1, P6 ;  /* 0x00000003040d7211 */ /* 0x080fe200030f0eff */
[----:B------:R-:W-:Y:S01]  /*21f10*/  VIADD R0, R0, 0xff ;  /* 0x000000ff00007836 */ /* 0x000fe20000000000 */
[CC--:B------:R-:W-:Y:S01]  /*21f20*/  IADD3 R16, P1, R17.reuse, R64.reuse, RZ ;  /* 0x0000004011107210 */ /* 0x0c0fe20007f3e0ff */
[----:B------:R-:W-:Y:S01]  /*21f30*/  VIADD R2, R17, UR5 ;  /* 0x0000000511027c36 */ /* 0x000fe20008000000 */
[----:B------:R-:W-:Y:S01]  /*21f40*/  IADD3 R14, P6, R15, R64, RZ ;  /* 0x000000400f0e7210 */ /* 0x000fe20007fde0ff */
[----:B------:R-:W-:Y:S01]  /*21f50*/  ULDC UR4, c[0x0][0x22c] ;  /* 0x00008b0000047ab9 */ /* 0x000fe20000000800 */
[----:B------:R-:W-:Y:S02]  /*21f60*/  LEA.HI.X.SX32 R17, R17, R3, 0x1, P1 ;  /* 0x0000000311117211 */ /* 0x000fe400008f0eff */
[----:B------:R-:W-:-:S02]  /*21f70*/  ISETP.LT.AND P1, PT, R18, UR7, !P0 ;  /* 0x0000000712007c0c */ /* 0x000fc4000c721270 */
[-C--:B------:R-:W-:Y:S02]  /*21f80*/  LEA.HI.X.SX32 R15, R15, R3.reuse, 0x1, P6 ;  /* 0x000000030f0f7211 */ /* 0x080fe400030f0eff */
[----:B------:R-:W-:Y:S02]  /*21f90*/  ISETP.LT.AND P0, PT, R0, UR4, !P0 ;  /* 0x0000000400007c0c */ /* 0x000fe4000c701270 */
[C---:B------:R-:W-:Y:S02]  /*21fa0*/  IADD3 R64, P6, R2.reuse, R64, RZ ;  /* 0x0000004002407210 */ /* 0x040fe40007fde0ff */
[C---:B------:R-:W-:Y:S02]  /*21fb0*/  PRMT R23, R5.reuse, 0x7772, RZ ;  /* 0x0000777205177816 */ /* 0x040fe400000000ff */
[----:B------:R-:W-:Y:S02]  /*21fc0*/  PRMT R21, R5, 0x7773, RZ ;  /* 0x0000777305157816 */ /* 0x000fe400000000ff */
[----:B------:R-:W-:-:S02]  /*21fd0*/  LEA.HI.X.SX32 R65, R2, R3, 0x1, P6 ;  /* 0x0000000302417211 */ /* 0x000fc400030f0eff */
[C---:B------:R-:W-:Y:S02]  /*21fe0*/  PRMT R19, R6.reuse, 0x7772, RZ ;  /* 0x0000777206137816 */ /* 0x040fe400000000ff */
[----:B------:R-:W-:Y:S02]  /*21ff0*/  PRMT R5, R6, 0x7773, RZ ;  /* 0x0000777306057816 */ /* 0x000fe400000000ff */
[C---:B------:R-:W-:Y:S01]  /*22000*/  PRMT R3, R7.reuse, 0x7773, RZ ;  /* 0x0000777307037816 */ /* 0x040fe200000000ff */
[----:B------:R0:W-:Y:S01]  /*22010*/  @P5 STG.E.U8 desc[UR16][R8.64], R23 ;  /* 0x0000001708005986 */ /* 0x0001e2000c101110 */
[----:B------:R-:W-:-:S03]  /*22020*/  PRMT R7, R7, 0x7772, RZ ;  /* 0x0000777207077816 */ /* 0x000fc600000000ff */
[----:B------:R0:W-:Y:S04]  /*22030*/  @P4 STG.E.U8 desc[UR16][R10.64], R21 ;  /* 0x000000150a004986 */ /* 0x0001e8000c101110 */
[----:B------:R0:W-:Y:S04]  /*22040*/  @P3 STG.E.U8 desc[UR16][R12.64], R19 ;  /* 0x000000130c003986 */ /* 0x0001e8000c101110 */
[----:B------:R0:W-:Y:S04]  /*22050*/  @P2 STG.E.U8 desc[UR16][R14.64], R5 ;  /* 0x000000050e002986 */ /* 0x0001e8000c101110 */
[----:B------:R0:W-:Y:S01]  /*22060*/  @P1 STG.E.U8 desc[UR16][R16.64], R7 ;  /* 0x0000000710001986 */ /* 0x0001e2000c101110 */
[----:B------:R-:W-:Y:S05]  /*22070*/  @!P0 EXIT ;  /* 0x000000000000894d */ /* 0x000fea0003800000 */
[----:B------:R-:W-:Y:S01]  /*22080*/  STG.E.U8 desc[UR16][R64.64], R3 ;  /* 0x0000000340007986 */ /* 0x000fe2000c101110 */
[----:B------:R-:W-:Y:S05]  /*22090*/  EXIT ;  /* 0x000000000000794d */ /* 0x000fea0003800000 */
.L_x_3:
[----:B------:R-:W-:-:S00]  /*220a0*/  BRA `(.L_x_3) ;  /* 0xfffffffc00fc7947 */ /* 0x000fc0000383ffff */
[----:B------:R-:W-:-:S00]  /*220b0*/  NOP ;  /* 0x0000000000007918 */ /* 0x000fc00000000000 */
        /* <DEDUP_REMOVED lines=12> */
.L_x_4:


//--------------------- .nv.shared.matmul_kernel  --------------------------
	.section	.nv.shared.matmul_kernel,"aw",@nobits
	.sectionflags	@""
	.align	16
	.zero		1024


//--------------------- .nv.shared.reserved.0     --------------------------
	.section	.nv.shared.reserved.0,"aw",@nobits
	.weak		__nv_reservedSMEM_offset_0_alias
	.size		__nv_reservedSMEM_offset_0_alias, 0, 0
	.other		__nv_reservedSMEM_offset_0_alias,@"STO_CUDA_RESERVED_SHARED STV_DEFAULT"
__nv_reservedSMEM_offset_0_alias:
	.zero		0


//--------------------- .nv.constant0.matmul_kernel --------------------------
	.section	.nv.constant0.matmul_kernel,"a",@progbits
	.sectionflags	@""
	.align	4
.nv.constant0.matmul_kernel:
	.zero		608


//--------------------- SYMBOLS --------------------------

	.type		.nv.reservedSmem.offset0,@object
	.size		.nv.reservedSmem.offset0,0x4
